	.target	sm_90a

	.elftype	@"ET_EXEC"


//--------------------- .note.nv.tkinfo           --------------------------
	.section	.note.nv.tkinfo,"",@"SHT_NOTE"
	.sectionflags	@"SHF_NOTE_NV_TKINFO"
	.tkinfo
        /*0018*/ 	.word	0x00000002
        /*0030*/ 	.string	""
        /*0030*/ 	.string	"ptxas"
        /*0030*/ 	.string	"Cuda compilation tools, release 13.0, V13.0.88"
        /*0030*/ 	.string	"Build cuda_13.0.r13.0/compiler.36424714_0"
        /*0030*/ 	.string	"-arch sm_90a -m 64 "



//--------------------- .note.nv.cuinfo           --------------------------
	.section	.note.nv.cuinfo,"",@"SHT_NOTE"
	.sectionflags	@"SHF_NOTE_NV_CUINFO"
        /*0018*/ 	.short	0x0002
        /*001a*/ 	.short	0x005a
        /*001c*/ 	.short	0x0082
	.zero		2


//--------------------- .nv.info                  --------------------------
	.section	.nv.info,"",@"SHT_CUDA_INFO"
	.align	4


	//----- nvinfo : EIATTR_REGCOUNT
	.align		4
        /*0000*/ 	.byte	0x04, 0x2f
        /*0002*/ 	.short	(.L_18 - .L_17)
	.align		4
.L_17:
        /*0004*/ 	.word	index@(_ZN7cutlass13device_kernelIN5flash22FlashAttnBwdPreprocessIN4cute5tupleIJNS3_1CILi64EEENS5_ILi192EEEEEENS_6half_tEfNS_4arch4Sm90ELb1ELb1EEEEEvNT_6ParamsE)
        /*0008*/ 	.word	0x0000004a


	//----- nvinfo : EIATTR_FRAME_SIZE
	.align		4
.L_18:
        /*000c*/ 	.byte	0x04, 0x11
        /*000e*/ 	.short	(.L_20 - .L_19)
	.align		4
.L_19:
        /*0010*/ 	.word	index@(_ZN7cutlass13device_kernelIN5flash22FlashAttnBwdPreprocessIN4cute5tupleIJNS3_1CILi64EEENS5_ILi192EEEEEENS_6half_tEfNS_4arch4Sm90ELb1ELb1EEEEEvNT_6ParamsE)
        /*0014*/ 	.word	0x00000000


	//----- nvinfo : EIATTR_REGCOUNT
	.align		4
.L_20:
        /*0018*/ 	.byte	0x04, 0x2f
        /*001a*/ 	.short	(.L_22 - .L_21)
	.align		4
.L_21:
        /*001c*/ 	.word	index@(_ZN7cutlass13device_kernelIN5flash11enable_sm90INS1_16FlashAttnBwdSm90INS1_25CollectiveMainloopBwdSm90ILi2ELi1ELi1EN4cute5tupleIJNS5_1CILi1EEES8_S8_EEENS6_IJNS7_ILi64EEENS7_ILi96EEENS7_ILi192EEEEEENS_6half_tEfNS_4arch4Sm90ELb1ELb0ELb1ELb1ELb1ELb0ELb1ELb0ELi3ELi1ELi1ELi1ELb0EEENS1_24CollectiveEpilogueBwdGQAISD_fSG_Li384ELb1ELb1EEENS1_25SingleTileBwdLPTSchedulerILb1ELi96ELb1EEEEEEEEEvNT_6ParamsE)
        /*0020*/ 	.word	0x00000080


	//----- nvinfo : EIATTR_FRAME_SIZE
	.align		4
.L_22:
        /*0024*/ 	.byte	0x04, 0x11
        /*0026*/ 	.short	(.L_24 - .L_23)
	.align		4
.L_23:
        /*0028*/ 	.word	index@(_ZN7cutlass13device_kernelIN5flash11enable_sm90INS1_16FlashAttnBwdSm90INS1_25CollectiveMainloopBwdSm90ILi2ELi1ELi1EN4cute5tupleIJNS5_1CILi1EEES8_S8_EEENS6_IJNS7_ILi64EEENS7_ILi96EEENS7_ILi192EEEEEENS_6half_tEfNS_4arch4Sm90ELb1ELb0ELb1ELb1ELb1ELb0ELb1ELb0ELi3ELi1ELi1ELi1ELb0EEENS1_24CollectiveEpilogueBwdGQAISD_fSG_Li384ELb1ELb1EEENS1_25SingleTileBwdLPTSchedulerILb1ELi96ELb1EEEEEEEEEvNT_6ParamsE)
        /*002c*/ 	.word	0x00000018


	//----- nvinfo : EIATTR_REGCOUNT
	.align		4
.L_24:
        /*0030*/ 	.byte	0x04, 0x2f
        /*0032*/ 	.short	(.L_26 - .L_25)
	.align		4
.L_25:
        /*0034*/ 	.word	index@(_ZN7cutlass13device_kernelIN5flash32FlashAttnBwdPostprocessConvertdQIN4cute5tupleIJNS3_1CILi64EEENS5_ILi192EEEEEENS_6half_tEfNS_4arch4Sm90ELi384ENS3_8TiledMMAINS3_8MMA_AtomIJNS3_4SM904GMMA25MMA_64x64x16_F32F16F16_SSILNSF_5MajorE0ELSH_1ELNSF_7ScaleInE1ELSI_1EEEEEENS3_6LayoutINS4_IJNS5_ILi1EEENS5_ILi3EEESM_EEENS4_IJNS5_ILi0EEESM_SP_EEEEENS4_IJNS3_10UnderscoreESS_SS_EEEEELb0EEEEEvNT_6ParamsE)
        /*0038*/ 	.word	0x00000038


	//----- nvinfo : EIATTR_FRAME_SIZE
	.align		4
.L_26:
        /*003c*/ 	.byte	0x04, 0x11
        /*003e*/ 	.short	(.L_28 - .L_27)
	.align		4
.L_27:
        /*0040*/ 	.word	index@(_ZN7cutlass13device_kernelIN5flash32FlashAttnBwdPostprocessConvertdQIN4cute5tupleIJNS3_1CILi64EEENS5_ILi192EEEEEENS_6half_tEfNS_4arch4Sm90ELi384ENS3_8TiledMMAINS3_8MMA_AtomIJNS3_4SM904GMMA25MMA_64x64x16_F32F16F16_SSILNSF_5MajorE0ELSH_1ELNSF_7ScaleInE1ELSI_1EEEEEENS3_6LayoutINS4_IJNS5_ILi1EEENS5_ILi3EEESM_EEENS4_IJNS5_ILi0EEESM_SP_EEEEENS4_IJNS3_10UnderscoreESS_SS_EEEEELb0EEEEEvNT_6ParamsE)
        /*0044*/ 	.word	0x00000000


	//----- nvinfo : EIATTR_REGCOUNT
	.align		4
.L_28:
        /*0048*/ 	.byte	0x04, 0x2f
        /*004a*/ 	.short	(.L_30 - .L_29)
	.align		4
.L_29:
        /*004c*/ 	.word	index@(_ZN7cutlass13device_kernelIN5flash32FlashAttnBwdPostprocessConvertdQIN4cute5tupleIJNS3_1CILi96EEENS5_ILi192EEEEEENS_6half_tEfNS_4arch4Sm90ELi384ENS3_8TiledMMAINS3_8MMA_AtomIJNS3_4SM904GMMA25MMA_64x96x16_F32F16F16_SSILNSF_5MajorE1ELSH_1ELNSF_7ScaleInE1ELSI_1EEEEEENS3_6LayoutINS4_IJNS5_ILi3EEENS5_ILi1EEESN_EEENS4_IJSN_NS5_ILi0EEESP_EEEEENS4_IJNS3_10UnderscoreESS_SS_EEEEELb1EEEEEvNT_6ParamsE)
        /*0050*/ 	.word	0x00000048


	//----- nvinfo : EIATTR_FRAME_SIZE
	.align		4
.L_30:
        /*0054*/ 	.byte	0x04, 0x11
        /*0056*/ 	.short	(.L_32 - .L_31)
	.align		4
.L_31:
        /*0058*/ 	.word	index@(_ZN7cutlass13device_kernelIN5flash32FlashAttnBwdPostprocessConvertdQIN4cute5tupleIJNS3_1CILi96EEENS5_ILi192EEEEEENS_6half_tEfNS_4arch4Sm90ELi384ENS3_8TiledMMAINS3_8MMA_AtomIJNS3_4SM904GMMA25MMA_64x96x16_F32F16F16_SSILNSF_5MajorE1ELSH_1ELNSF_7ScaleInE1ELSI_1EEEEEENS3_6LayoutINS4_IJNS5_ILi3EEENS5_ILi1EEESN_EEENS4_IJSN_NS5_ILi0EEESP_EEEEENS4_IJNS3_10UnderscoreESS_SS_EEEEELb1EEEEEvNT_6ParamsE)
        /*005c*/ 	.word	0x00000000


	//----- nvinfo : EIATTR_REGCOUNT
	.align		4
.L_32:
        /*0060*/ 	.byte	0x04, 0x2f
        /*0062*/ 	.short	(.L_34 - .L_33)
	.align		4
.L_33:
        /*0064*/ 	.word	index@(_ZN7cutlass13device_kernelIN5flash11enable_sm90INS1_16FlashAttnBwdSm90INS1_25CollectiveMainloopBwdSm90ILi2ELi1ELi1EN4cute5tupleIJNS5_1CILi1EEES8_S8_EEENS6_IJNS7_ILi64EEENS7_ILi96EEENS7_ILi192EEEEEENS_6half_tEfNS_4arch4Sm90ELb1ELb0ELb1ELb1ELb0ELb0ELb1ELb0ELi3ELi1ELi1ELi1ELb0EEENS1_24CollectiveEpilogueBwdGQAISD_fSG_Li384ELb1ELb0EEENS1_25SingleTileBwdLPTSchedulerILb1ELi96ELb0EEEEEEEEEvNT_6ParamsE)
        /*0068*/ 	.word	0x00000080


	//----- nvinfo : EIATTR_FRAME_SIZE
	.align		4
.L_34:
        /*006c*/ 	.byte	0x04, 0x11
        /*006e*/ 	.short	(.L_36 - .L_35)
	.align		4
.L_35:
        /*0070*/ 	.word	index@(_ZN7cutlass13device_kernelIN5flash11enable_sm90INS1_16FlashAttnBwdSm90INS1_25CollectiveMainloopBwdSm90ILi2ELi1ELi1EN4cute5tupleIJNS5_1CILi1EEES8_S8_EEENS6_IJNS7_ILi64EEENS7_ILi96EEENS7_ILi192EEEEEENS_6half_tEfNS_4arch4Sm90ELb1ELb0ELb1ELb1ELb0ELb0ELb1ELb0ELi3ELi1ELi1ELi1ELb0EEENS1_24CollectiveEpilogueBwdGQAISD_fSG_Li384ELb1ELb0EEENS1_25SingleTileBwdLPTSchedulerILb1ELi96ELb0EEEEEEEEEvNT_6ParamsE)
        /*0074*/ 	.word	0x00000018


	//----- nvinfo : EIATTR_REGCOUNT
	.align		4
.L_36:
        /*0078*/ 	.byte	0x04, 0x2f
        /*007a*/ 	.short	(.L_38 - .L_37)
	.align		4
.L_37:
        /*007c*/ 	.word	index@(_ZN7cutlass13device_kernelIN5flash11enable_sm90INS1_16FlashAttnBwdSm90INS1_25CollectiveMainloopBwdSm90ILi2ELi1ELi1EN4cute5tupleIJNS5_1CILi1EEES8_S8_EEENS6_IJNS7_ILi64EEENS7_ILi96EEENS7_ILi192EEEEEENS_6half_tEfNS_4arch4Sm90ELb1ELb0ELb1ELb1ELb1ELb0ELb1ELb0ELi3ELi1ELi1ELi1ELb0EEENS1_21CollectiveEpilogueBwdISD_SE_SG_Li384ELb1ELb1ELi3EEENS1_25SingleTileBwdLPTSchedulerILb1ELi96ELb1EEEEEEEEEvNT_6ParamsE)
        /*0080*/ 	.word	0x00000080


	//----- nvinfo : EIATTR_FRAME_SIZE
	.align		4
.L_38:
        /*0084*/ 	.byte	0x04, 0x11
        /*0086*/ 	.short	(.L_40 - .L_39)
	.align		4
.L_39:
        /*0088*/ 	.word	index@(_ZN7cutlass13device_kernelIN5flash11enable_sm90INS1_16FlashAttnBwdSm90INS1_25CollectiveMainloopBwdSm90ILi2ELi1ELi1EN4cute5tupleIJNS5_1CILi1EEES8_S8_EEENS6_IJNS7_ILi64EEENS7_ILi96EEENS7_ILi192EEEEEENS_6half_tEfNS_4arch4Sm90ELb1ELb0ELb1ELb1ELb1ELb0ELb1ELb0ELi3ELi1ELi1ELi1ELb0EEENS1_21CollectiveEpilogueBwdISD_SE_SG_Li384ELb1ELb1ELi3EEENS1_25SingleTileBwdLPTSchedulerILb1ELi96ELb1EEEEEEEEEvNT_6ParamsE)
        /*008c*/ 	.word	0x00000020


	//----- nvinfo : EIATTR_REGCOUNT
	.align		4
.L_40:
        /*0090*/ 	.byte	0x04, 0x2f
        /*0092*/ 	.short	(.L_42 - .L_41)
	.align		4
.L_41:
        /*0094*/ 	.word	index@(_ZN7cutlass13device_kernelIN5flash11enable_sm90INS1_16FlashAttnBwdSm90INS1_25CollectiveMainloopBwdSm90ILi2ELi1ELi1EN4cute5tupleIJNS5_1CILi1EEES8_S8_EEENS6_IJNS7_ILi64EEENS7_ILi96EEENS7_ILi192EEEEEENS_6half_tEfNS_4arch4Sm90ELb1ELb0ELb1ELb1ELb0ELb0ELb1ELb0ELi3ELi1ELi1ELi1ELb0EEENS1_21CollectiveEpilogueBwdISD_SE_SG_Li384ELb1ELb1ELi3EEENS1_25SingleTileBwdLPTSchedulerILb1ELi96ELb0EEEEEEEEEvNT_6ParamsE)
        /*0098*/ 	.word	0x00000080


	//----- nvinfo : EIATTR_FRAME_SIZE
	.align		4
.L_42:
        /*009c*/ 	.byte	0x04, 0x11
        /*009e*/ 	.short	(.L_44 - .L_43)
	.align		4
.L_43:
        /*00a0*/ 	.word	index@(_ZN7cutlass13device_kernelIN5flash11enable_sm90INS1_16FlashAttnBwdSm90INS1_25CollectiveMainloopBwdSm90ILi2ELi1ELi1EN4cute5tupleIJNS5_1CILi1EEES8_S8_EEENS6_IJNS7_ILi64EEENS7_ILi96EEENS7_ILi192EEEEEENS_6half_tEfNS_4arch4Sm90ELb1ELb0ELb1ELb1ELb0ELb0ELb1ELb0ELi3ELi1ELi1ELi1ELb0EEENS1_21CollectiveEpilogueBwdISD_SE_SG_Li384ELb1ELb1ELi3EEENS1_25SingleTileBwdLPTSchedulerILb1ELi96ELb0EEEEEEEEEvNT_6ParamsE)
        /*00a4*/ 	.word	0x00000020


	//----- nvinfo : EIATTR_REGCOUNT
	.align		4
.L_44:
        /*00a8*/ 	.byte	0x04, 0x2f
        /*00aa*/ 	.short	(.L_46 - .L_45)
	.align		4
.L_45:
        /*00ac*/ 	.word	index@(_ZN7cutlass13device_kernelIN5flash22FlashAttnBwdPreprocessIN4cute5tupleIJNS3_1CILi64EEENS5_ILi192EEEEEENS_6half_tEfNS_4arch4Sm90ELb1ELb0EEEEEvNT_6ParamsE)
        /*00b0*/ 	.word	0x0000004c


	//----- nvinfo : EIATTR_FRAME_SIZE
	.align		4
.L_46:
        /*00b4*/ 	.byte	0x04, 0x11
        /*00b6*/ 	.short	(.L_48 - .L_47)
	.align		4
.L_47:
        /*00b8*/ 	.word	index@(_ZN7cutlass13device_kernelIN5flash22FlashAttnBwdPreprocessIN4cute5tupleIJNS3_1CILi64EEENS5_ILi192EEEEEENS_6half_tEfNS_4arch4Sm90ELb1ELb0EEEEEvNT_6ParamsE)
        /*00bc*/ 	.word	0x00000000


	//----- nvinfo : EIATTR_REGCOUNT
	.align		4
.L_48:
        /*00c0*/ 	.byte	0x04, 0x2f
        /*00c2*/ 	.short	(.L_50 - .L_49)
	.align		4
.L_49:
        /*00c4*/ 	.word	index@(_ZN7cutlass13device_kernelIN5flash11enable_sm90INS1_16FlashAttnBwdSm90INS1_25CollectiveMainloopBwdSm90ILi2ELi1ELi1EN4cute5tupleIJNS5_1CILi1EEES8_S8_EEENS6_IJNS7_ILi64EEENS7_ILi96EEENS7_ILi192EEEEEENS_6half_tEfNS_4arch4Sm90ELb1ELb0ELb1ELb0ELb1ELb0ELb1ELb0ELi3ELi1ELi1ELi1ELb0EEENS1_24CollectiveEpilogueBwdGQAISD_fSG_Li384ELb0ELb1EEENS1_25SingleTileBwdLPTSchedulerILb0ELi96ELb1EEEEEEEEEvNT_6ParamsE)
        /*00c8*/ 	.word	0x00000080


	//----- nvinfo : EIATTR_FRAME_SIZE
	.align		4
.L_50:
        /*00cc*/ 	.byte	0x04, 0x11
        /*00ce*/ 	.short	(.L_52 - .L_51)
	.align		4
.L_51:
        /*00d0*/ 	.word	index@(_ZN7cutlass13device_kernelIN5flash11enable_sm90INS1_16FlashAttnBwdSm90INS1_25CollectiveMainloopBwdSm90ILi2ELi1ELi1EN4cute5tupleIJNS5_1CILi1EEES8_S8_EEENS6_IJNS7_ILi64EEENS7_ILi96EEENS7_ILi192EEEEEENS_6half_tEfNS_4arch4Sm90ELb1ELb0ELb1ELb0ELb1ELb0ELb1ELb0ELi3ELi1ELi1ELi1ELb0EEENS1_24CollectiveEpilogueBwdGQAISD_fSG_Li384ELb0ELb1EEENS1_25SingleTileBwdLPTSchedulerILb0ELi96ELb1EEEEEEEEEvNT_6ParamsE)
        /*00d4*/ 	.word	0x00000018


	//----- nvinfo : EIATTR_REGCOUNT
	.align		4
.L_52:
        /*00d8*/ 	.byte	0x04, 0x2f
        /*00da*/ 	.short	(.L_54 - .L_53)
	.align		4
.L_53:
        /*00dc*/ 	.word	index@(_ZN7cutlass13device_kernelIN5flash11enable_sm90INS1_16FlashAttnBwdSm90INS1_25CollectiveMainloopBwdSm90ILi2ELi1ELi1EN4cute5tupleIJNS5_1CILi1EEES8_S8_EEENS6_IJNS7_ILi64EEENS7_ILi96EEENS7_ILi192EEEEEENS_6half_tEfNS_4arch4Sm90ELb1ELb0ELb1ELb0ELb0ELb0ELb1ELb0ELi3ELi1ELi1ELi1ELb0EEENS1_24CollectiveEpilogueBwdGQAISD_fSG_Li384ELb0ELb0EEENS1_25SingleTileBwdLPTSchedulerILb0ELi96ELb0EEEEEEEEEvNT_6ParamsE)
        /*00e0*/ 	.word	0x00000080


	//----- nvinfo : EIATTR_FRAME_SIZE
	.align		4
.L_54:
        /*00e4*/ 	.byte	0x04, 0x11
        /*00e6*/ 	.short	(.L_56 - .L_55)
	.align		4
.L_55:
        /*00e8*/ 	.word	index@(_ZN7cutlass13device_kernelIN5flash11enable_sm90INS1_16FlashAttnBwdSm90INS1_25CollectiveMainloopBwdSm90ILi2ELi1ELi1EN4cute5tupleIJNS5_1CILi1EEES8_S8_EEENS6_IJNS7_ILi64EEENS7_ILi96EEENS7_ILi192EEEEEENS_6half_tEfNS_4arch4Sm90ELb1ELb0ELb1ELb0ELb0ELb0ELb1ELb0ELi3ELi1ELi1ELi1ELb0EEENS1_24CollectiveEpilogueBwdGQAISD_fSG_Li384ELb0ELb0EEENS1_25SingleTileBwdLPTSchedulerILb0ELi96ELb0EEEEEEEEEvNT_6ParamsE)
        /*00ec*/ 	.word	0x00000018


	//----- nvinfo : EIATTR_REGCOUNT
	.align		4
.L_56:
        /*00f0*/ 	.byte	0x04, 0x2f
        /*00f2*/ 	.short	(.L_58 - .L_57)
	.align		4
.L_57:
        /*00f4*/ 	.word	index@(_ZN7cutlass13device_kernelIN5flash11enable_sm90INS1_16FlashAttnBwdSm90INS1_25CollectiveMainloopBwdSm90ILi2ELi1ELi1EN4cute5tupleIJNS5_1CILi1EEES8_S8_EEENS6_IJNS7_ILi64EEENS7_ILi96EEENS7_ILi192EEEEEENS_6half_tEfNS_4arch4Sm90ELb1ELb0ELb1ELb0ELb1ELb0ELb1ELb0ELi3ELi1ELi1ELi1ELb0EEENS1_21CollectiveEpilogueBwdISD_SE_SG_Li384ELb0ELb1ELi3EEENS1_25SingleTileBwdLPTSchedulerILb0ELi96ELb1EEEEEEEEEvNT_6ParamsE)
        /*00f8*/ 	.word	0x00000080


	//----- nvinfo : EIATTR_FRAME_SIZE
	.align		4
.L_58:
        /*00fc*/ 	.byte	0x04, 0x11
        /*00fe*/ 	.short	(.L_60 - .L_59)
	.align		4
.L_59:
        /*0100*/ 	.word	index@(_ZN7cutlass13device_kernelIN5flash11enable_sm90INS1_16FlashAttnBwdSm90INS1_25CollectiveMainloopBwdSm90ILi2ELi1ELi1EN4cute5tupleIJNS5_1CILi1EEES8_S8_EEENS6_IJNS7_ILi64EEENS7_ILi96EEENS7_ILi192EEEEEENS_6half_tEfNS_4arch4Sm90ELb1ELb0ELb1ELb0ELb1ELb0ELb1ELb0ELi3ELi1ELi1ELi1ELb0EEENS1_21CollectiveEpilogueBwdISD_SE_SG_Li384ELb0ELb1ELi3EEENS1_25SingleTileBwdLPTSchedulerILb0ELi96ELb1EEEEEEEEEvNT_6ParamsE)
        /*0104*/ 	.word	0x00000018


	//----- nvinfo : EIATTR_REGCOUNT
	.align		4
.L_60:
        /*0108*/ 	.byte	0x04, 0x2f
        /*010a*/ 	.short	(.L_62 - .L_61)
	.align		4
.L_61:
        /*010c*/ 	.word	index@(_ZN7cutlass13device_kernelIN5flash11enable_sm90INS1_16FlashAttnBwdSm90INS1_25CollectiveMainloopBwdSm90ILi2ELi1ELi1EN4cute5tupleIJNS5_1CILi1EEES8_S8_EEENS6_IJNS7_ILi64EEENS7_ILi96EEENS7_ILi192EEEEEENS_6half_tEfNS_4arch4Sm90ELb1ELb0ELb1ELb0ELb0ELb0ELb1ELb0ELi3ELi1ELi1ELi1ELb0EEENS1_21CollectiveEpilogueBwdISD_SE_SG_Li384ELb0ELb1ELi3EEENS1_25SingleTileBwdLPTSchedulerILb0ELi96ELb0EEEEEEEEEvNT_6ParamsE)
        /*0110*/ 	.word	0x00000080


	//----- nvinfo : EIATTR_FRAME_SIZE
	.align		4
.L_62:
        /*0114*/ 	.byte	0x04, 0x11
        /*0116*/ 	.short	(.L_64 - .L_63)
	.align		4
.L_63:
        /*0118*/ 	.word	index@(_ZN7cutlass13device_kernelIN5flash11enable_sm90INS1_16FlashAttnBwdSm90INS1_25CollectiveMainloopBwdSm90ILi2ELi1ELi1EN4cute5tupleIJNS5_1CILi1EEES8_S8_EEENS6_IJNS7_ILi64EEENS7_ILi96EEENS7_ILi192EEEEEENS_6half_tEfNS_4arch4Sm90ELb1ELb0ELb1ELb0ELb0ELb0ELb1ELb0ELi3ELi1ELi1ELi1ELb0EEENS1_21CollectiveEpilogueBwdISD_SE_SG_Li384ELb0ELb1ELi3EEENS1_25SingleTileBwdLPTSchedulerILb0ELi96ELb0EEEEEEEEEvNT_6ParamsE)
        /*011c*/ 	.word	0x00000018


	//----- nvinfo : EIATTR_REGCOUNT
	.align		4
.L_64:
        /*0120*/ 	.byte	0x04, 0x2f
        /*0122*/ 	.short	(.L_66 - .L_65)
	.align		4
.L_65:
        /*0124*/ 	.word	index@(_ZN7cutlass13device_kernelIN5flash11enable_sm90INS1_16FlashAttnBwdSm90INS1_25CollectiveMainloopBwdSm90ILi2ELi1ELi1EN4cute5tupleIJNS5_1CILi1EEES8_S8_EEENS6_IJNS7_ILi64EEENS7_ILi96EEENS7_ILi192EEEEEENS_6half_tEfNS_4arch4Sm90ELb0ELb1ELb1ELb1ELb1ELb0ELb1ELb0ELi3ELi1ELi1ELi1ELb0EEENS1_24CollectiveEpilogueBwdGQAISD_fSG_Li384ELb1ELb1EEENS1_19SingleTileSchedulerILb1ELb0ELb0ELi96EEEEEEEEEvNT_6ParamsE)
        /*0128*/ 	.word	0x00000080


	//----- nvinfo : EIATTR_FRAME_SIZE
	.align		4
.L_66:
        /*012c*/ 	.byte	0x04, 0x11
        /*012e*/ 	.short	(.L_68 - .L_67)
	.align		4
.L_67:
        /*0130*/ 	.word	index@(_ZN7cutlass13device_kernelIN5flash11enable_sm90INS1_16FlashAttnBwdSm90INS1_25CollectiveMainloopBwdSm90ILi2ELi1ELi1EN4cute5tupleIJNS5_1CILi1EEES8_S8_EEENS6_IJNS7_ILi64EEENS7_ILi96EEENS7_ILi192EEEEEENS_6half_tEfNS_4arch4Sm90ELb0ELb1ELb1ELb1ELb1ELb0ELb1ELb0ELi3ELi1ELi1ELi1ELb0EEENS1_24CollectiveEpilogueBwdGQAISD_fSG_Li384ELb1ELb1EEENS1_19SingleTileSchedulerILb1ELb0ELb0ELi96EEEEEEEEEvNT_6ParamsE)
        /*0134*/ 	.word	0x00000020


	//----- nvinfo : EIATTR_REGCOUNT
	.align		4
.L_68:
        /*0138*/ 	.byte	0x04, 0x2f
        /*013a*/ 	.short	(.L_70 - .L_69)
	.align		4
.L_69:
        /*013c*/ 	.word	index@(_ZN7cutlass13device_kernelIN5flash11enable_sm90INS1_16FlashAttnBwdSm90INS1_25CollectiveMainloopBwdSm90ILi2ELi1ELi1EN4cute5tupleIJNS5_1CILi1EEES8_S8_EEENS6_IJNS7_ILi64EEENS7_ILi96EEENS7_ILi192EEEEEENS_6half_tEfNS_4arch4Sm90ELb0ELb1ELb1ELb1ELb0ELb0ELb1ELb0ELi3ELi1ELi1ELi1ELb0EEENS1_24CollectiveEpilogueBwdGQAISD_fSG_Li384ELb1ELb0EEENS1_19SingleTileSchedulerILb1ELb0ELb0ELi96EEEEEEEEEvNT_6ParamsE)
        /*0140*/ 	.word	0x00000080


	//----- nvinfo : EIATTR_FRAME_SIZE
	.align		4
.L_70:
        /*0144*/ 	.byte	0x04, 0x11
        /*0146*/ 	.short	(.L_72 - .L_71)
	.align		4
.L_71:
        /*0148*/ 	.word	index@(_ZN7cutlass13device_kernelIN5flash11enable_sm90INS1_16FlashAttnBwdSm90INS1_25CollectiveMainloopBwdSm90ILi2ELi1ELi1EN4cute5tupleIJNS5_1CILi1EEES8_S8_EEENS6_IJNS7_ILi64EEENS7_ILi96EEENS7_ILi192EEEEEENS_6half_tEfNS_4arch4Sm90ELb0ELb1ELb1ELb1ELb0ELb0ELb1ELb0ELi3ELi1ELi1ELi1ELb0EEENS1_24CollectiveEpilogueBwdGQAISD_fSG_Li384ELb1ELb0EEENS1_19SingleTileSchedulerILb1ELb0ELb0ELi96EEEEEEEEEvNT_6ParamsE)
        /*014c*/ 	.word	0x00000020


	//----- nvinfo : EIATTR_REGCOUNT
	.align		4
.L_72:
        /*0150*/ 	.byte	0x04, 0x2f
        /*0152*/ 	.short	(.L_74 - .L_73)
	.align		4
.L_73:
        /*0154*/ 	.word	index@(_ZN7cutlass13device_kernelIN5flash11enable_sm90INS1_16FlashAttnBwdSm90INS1_25CollectiveMainloopBwdSm90ILi2ELi1ELi1EN4cute5tupleIJNS5_1CILi1EEES8_S8_EEENS6_IJNS7_ILi64EEENS7_ILi96EEENS7_ILi192EEEEEENS_6half_tEfNS_4arch4Sm90ELb0ELb1ELb1ELb1ELb1ELb0ELb1ELb0ELi3ELi1ELi1ELi1ELb0EEENS1_21CollectiveEpilogueBwdISD_SE_SG_Li384ELb1ELb1ELi3EEENS1_19SingleTileSchedulerILb1ELb0ELb0ELi96EEEEEEEEEvNT_6ParamsE)
        /*0158*/ 	.word	0x00000080


	//----- nvinfo : EIATTR_FRAME_SIZE
	.align		4
.L_74:
        /*015c*/ 	.byte	0x04, 0x11
        /*015e*/ 	.short	(.L_76 - .L_75)
	.align		4
.L_75:
        /*0160*/ 	.word	index@(_ZN7cutlass13device_kernelIN5flash11enable_sm90INS1_16FlashAttnBwdSm90INS1_25CollectiveMainloopBwdSm90ILi2ELi1ELi1EN4cute5tupleIJNS5_1CILi1EEES8_S8_EEENS6_IJNS7_ILi64EEENS7_ILi96EEENS7_ILi192EEEEEENS_6half_tEfNS_4arch4Sm90ELb0ELb1ELb1ELb1ELb1ELb0ELb1ELb0ELi3ELi1ELi1ELi1ELb0EEENS1_21CollectiveEpilogueBwdISD_SE_SG_Li384ELb1ELb1ELi3EEENS1_19SingleTileSchedulerILb1ELb0ELb0ELi96EEEEEEEEEvNT_6ParamsE)
        /*0164*/ 	.word	0x00000020


	//----- nvinfo : EIATTR_REGCOUNT
	.align		4
.L_76:
        /*0168*/ 	.byte	0x04, 0x2f
        /*016a*/ 	.short	(.L_78 - .L_77)
	.align		4
.L_77:
        /*016c*/ 	.word	index@(_ZN7cutlass13device_kernelIN5flash11enable_sm90INS1_16FlashAttnBwdSm90INS1_25CollectiveMainloopBwdSm90ILi2ELi1ELi1EN4cute5tupleIJNS5_1CILi1EEES8_S8_EEENS6_IJNS7_ILi64EEENS7_ILi96EEENS7_ILi192EEEEEENS_6half_tEfNS_4arch4Sm90ELb0ELb1ELb1ELb1ELb0ELb0ELb1ELb0ELi3ELi1ELi1ELi1ELb0EEENS1_21CollectiveEpilogueBwdISD_SE_SG_Li384ELb1ELb1ELi3EEENS1_19SingleTileSchedulerILb1ELb0ELb0ELi96EEEEEEEEEvNT_6ParamsE)
        /*0170*/ 	.word	0x00000080


	//----- nvinfo : EIATTR_FRAME_SIZE
	.align		4
.L_78:
        /*0174*/ 	.byte	0x04, 0x11
        /*0176*/ 	.short	(.L_80 - .L_79)
	.align		4
.L_79:
        /*0178*/ 	.word	index@(_ZN7cutlass13device_kernelIN5flash11enable_sm90INS1_16FlashAttnBwdSm90INS1_25CollectiveMainloopBwdSm90ILi2ELi1ELi1EN4cute5tupleIJNS5_1CILi1EEES8_S8_EEENS6_IJNS7_ILi64EEENS7_ILi96EEENS7_ILi192EEEEEENS_6half_tEfNS_4arch4Sm90ELb0ELb1ELb1ELb1ELb0ELb0ELb1ELb0ELi3ELi1ELi1ELi1ELb0EEENS1_21CollectiveEpilogueBwdISD_SE_SG_Li384ELb1ELb1ELi3EEENS1_19SingleTileSchedulerILb1ELb0ELb0ELi96EEEEEEEEEvNT_6ParamsE)
        /*017c*/ 	.word	0x00000020


	//----- nvinfo : EIATTR_REGCOUNT
	.align		4
.L_80:
        /*0180*/ 	.byte	0x04, 0x2f
        /*0182*/ 	.short	(.L_82 - .L_81)
	.align		4
.L_81:
        /*0184*/ 	.word	index@(_ZN7cutlass13device_kernelIN5flash11enable_sm90INS1_16FlashAttnBwdSm90INS1_25CollectiveMainloopBwdSm90ILi2ELi1ELi1EN4cute5tupleIJNS5_1CILi1EEES8_S8_EEENS6_IJNS7_ILi64EEENS7_ILi96EEENS7_ILi192EEEEEENS_6half_tEfNS_4arch4Sm90ELb0ELb1ELb1ELb0ELb1ELb0ELb1ELb0ELi3ELi1ELi1ELi1ELb0EEENS1_24CollectiveEpilogueBwdGQAISD_fSG_Li384ELb0ELb1EEENS1_19SingleTileSchedulerILb0ELb0ELb0ELi96EEEEEEEEEvNT_6ParamsE)
        /*0188*/ 	.word	0x00000080


	//----- nvinfo : EIATTR_FRAME_SIZE
	.align		4
.L_82:
        /*018c*/ 	.byte	0x04, 0x11
        /*018e*/ 	.short	(.L_84 - .L_83)
	.align		4
.L_83:
        /*0190*/ 	.word	index@(_ZN7cutlass13device_kernelIN5flash11enable_sm90INS1_16FlashAttnBwdSm90INS1_25CollectiveMainloopBwdSm90ILi2ELi1ELi1EN4cute5tupleIJNS5_1CILi1EEES8_S8_EEENS6_IJNS7_ILi64EEENS7_ILi96EEENS7_ILi192EEEEEENS_6half_tEfNS_4arch4Sm90ELb0ELb1ELb1ELb0ELb1ELb0ELb1ELb0ELi3ELi1ELi1ELi1ELb0EEENS1_24CollectiveEpilogueBwdGQAISD_fSG_Li384ELb0ELb1EEENS1_19SingleTileSchedulerILb0ELb0ELb0ELi96EEEEEEEEEvNT_6ParamsE)
        /*0194*/ 	.word	0x00000008


	//----- nvinfo : EIATTR_REGCOUNT
	.align		4
.L_84:
        /*0198*/ 	.byte	0x04, 0x2f
        /*019a*/ 	.short	(.L_86 - .L_85)
	.align		4
.L_85:
        /*019c*/ 	.word	index@(_ZN7cutlass13device_kernelIN5flash11enable_sm90INS1_16FlashAttnBwdSm90INS1_25CollectiveMainloopBwdSm90ILi2ELi1ELi1EN4cute5tupleIJNS5_1CILi1EEES8_S8_EEENS6_IJNS7_ILi64EEENS7_ILi96EEENS7_ILi192EEEEEENS_6half_tEfNS_4arch4Sm90ELb0ELb1ELb1ELb0ELb0ELb0ELb1ELb0ELi3ELi1ELi1ELi1ELb0EEENS1_24CollectiveEpilogueBwdGQAISD_fSG_Li384ELb0ELb0EEENS1_19SingleTileSchedulerILb0ELb0ELb0ELi96EEEEEEEEEvNT_6ParamsE)
        /*01a0*/ 	.word	0x00000080


	//----- nvinfo : EIATTR_FRAME_SIZE
	.align		4
.L_86:
        /*01a4*/ 	.byte	0x04, 0x11
        /*01a6*/ 	.short	(.L_88 - .L_87)
	.align		4
.L_87:
        /*01a8*/ 	.word	index@(_ZN7cutlass13device_kernelIN5flash11enable_sm90INS1_16FlashAttnBwdSm90INS1_25CollectiveMainloopBwdSm90ILi2ELi1ELi1EN4cute5tupleIJNS5_1CILi1EEES8_S8_EEENS6_IJNS7_ILi64EEENS7_ILi96EEENS7_ILi192EEEEEENS_6half_tEfNS_4arch4Sm90ELb0ELb1ELb1ELb0ELb0ELb0ELb1ELb0ELi3ELi1ELi1ELi1ELb0EEENS1_24CollectiveEpilogueBwdGQAISD_fSG_Li384ELb0ELb0EEENS1_19SingleTileSchedulerILb0ELb0ELb0ELi96EEEEEEEEEvNT_6ParamsE)
        /*01ac*/ 	.word	0x00000008


	//----- nvinfo : EIATTR_REGCOUNT
	.align		4
.L_88:
        /*01b0*/ 	.byte	0x04, 0x2f
        /*01b2*/ 	.short	(.L_90 - .L_89)
	.align		4
.L_89:
        /*01b4*/ 	.word	index@(_ZN7cutlass13device_kernelIN5flash11enable_sm90INS1_16FlashAttnBwdSm90INS1_25CollectiveMainloopBwdSm90ILi2ELi1ELi1EN4cute5tupleIJNS5_1CILi1EEES8_S8_EEENS6_IJNS7_ILi64EEENS7_ILi96EEENS7_ILi192EEEEEENS_6half_tEfNS_4arch4Sm90ELb0ELb1ELb1ELb0ELb1ELb0ELb1ELb0ELi3ELi1ELi1ELi1ELb0EEENS1_21CollectiveEpilogueBwdISD_SE_SG_Li384ELb0ELb1ELi3EEENS1_19SingleTileSchedulerILb0ELb0ELb0ELi96EEEEEEEEEvNT_6ParamsE)
        /*01b8*/ 	.word	0x00000080


	//----- nvinfo : EIATTR_FRAME_SIZE
	.align		4
.L_90:
        /*01bc*/ 	.byte	0x04, 0x11
        /*01be*/ 	.short	(.L_92 - .L_91)
	.align		4
.L_91:
        /*01c0*/ 	.word	index@(_ZN7cutlass13device_kernelIN5flash11enable_sm90INS1_16FlashAttnBwdSm90INS1_25CollectiveMainloopBwdSm90ILi2ELi1ELi1EN4cute5tupleIJNS5_1CILi1EEES8_S8_EEENS6_IJNS7_ILi64EEENS7_ILi96EEENS7_ILi192EEEEEENS_6half_tEfNS_4arch4Sm90ELb0ELb1ELb1ELb0ELb1ELb0ELb1ELb0ELi3ELi1ELi1ELi1ELb0EEENS1_21CollectiveEpilogueBwdISD_SE_SG_Li384ELb0ELb1ELi3EEENS1_19SingleTileSchedulerILb0ELb0ELb0ELi96EEEEEEEEEvNT_6ParamsE)
        /*01c4*/ 	.word	0x00000010


	//----- nvinfo : EIATTR_REGCOUNT
	.align		4
.L_92:
        /*01c8*/ 	.byte	0x04, 0x2f
        /*01ca*/ 	.short	(.L_94 - .L_93)
	.align		4
.L_93:
        /*01cc*/ 	.word	index@(_ZN7cutlass13device_kernelIN5flash11enable_sm90INS1_16FlashAttnBwdSm90INS1_25CollectiveMainloopBwdSm90ILi2ELi1ELi1EN4cute5tupleIJNS5_1CILi1EEES8_S8_EEENS6_IJNS7_ILi64EEENS7_ILi96EEENS7_ILi192EEEEEENS_6half_tEfNS_4arch4Sm90ELb0ELb1ELb1ELb0ELb0ELb0ELb1ELb0ELi3ELi1ELi1ELi1ELb0EEENS1_21CollectiveEpilogueBwdISD_SE_SG_Li384ELb0ELb1ELi3EEENS1_19SingleTileSchedulerILb0ELb0ELb0ELi96EEEEEEEEEvNT_6ParamsE)
        /*01d0*/ 	.word	0x00000080


	//----- nvinfo : EIATTR_FRAME_SIZE
	.align		4
.L_94:
        /*01d4*/ 	.byte	0x04, 0x11
        /*01d6*/ 	.short	(.L_96 - .L_95)
	.align		4
.L_95:
        /*01d8*/ 	.word	index@(_ZN7cutlass13device_kernelIN5flash11enable_sm90INS1_16FlashAttnBwdSm90INS1_25CollectiveMainloopBwdSm90ILi2ELi1ELi1EN4cute5tupleIJNS5_1CILi1EEES8_S8_EEENS6_IJNS7_ILi64EEENS7_ILi96EEENS7_ILi192EEEEEENS_6half_tEfNS_4arch4Sm90ELb0ELb1ELb1ELb0ELb0ELb0ELb1ELb0ELi3ELi1ELi1ELi1ELb0EEENS1_21CollectiveEpilogueBwdISD_SE_SG_Li384ELb0ELb1ELi3EEENS1_19SingleTileSchedulerILb0ELb0ELb0ELi96EEEEEEEEEvNT_6ParamsE)
        /*01dc*/ 	.word	0x00000010


	//----- nvinfo : EIATTR_REGCOUNT
	.align		4
.L_96:
        /*01e0*/ 	.byte	0x04, 0x2f
        /*01e2*/ 	.short	(.L_98 - .L_97)
	.align		4
.L_97:
        /*01e4*/ 	.word	index@(_ZN7cutlass13device_kernelIN5flash11enable_sm90INS1_16FlashAttnBwdSm90INS1_25CollectiveMainloopBwdSm90ILi2ELi1ELi1EN4cute5tupleIJNS5_1CILi1EEES8_S8_EEENS6_IJNS7_ILi64EEENS7_ILi96EEENS7_ILi192EEEEEENS_6half_tEfNS_4arch4Sm90ELb0ELb0ELb1ELb1ELb1ELb0ELb1ELb0ELi3ELi1ELi1ELi1ELb0EEENS1_24CollectiveEpilogueBwdGQAISD_fSG_Li384ELb1ELb1EEENS1_19SingleTileSchedulerILb1ELb0ELb0ELi96EEEEEEEEEvNT_6ParamsE)
        /*01e8*/ 	.word	0x00000080


	//----- nvinfo : EIATTR_FRAME_SIZE
	.align		4
.L_98:
        /*01ec*/ 	.byte	0x04, 0x11
        /*01ee*/ 	.short	(.L_100 - .L_99)
	.align		4
.L_99:
        /*01f0*/ 	.word	index@(_ZN7cutlass13device_kernelIN5flash11enable_sm90INS1_16FlashAttnBwdSm90INS1_25CollectiveMainloopBwdSm90ILi2ELi1ELi1EN4cute5tupleIJNS5_1CILi1EEES8_S8_EEENS6_IJNS7_ILi64EEENS7_ILi96EEENS7_ILi192EEEEEENS_6half_tEfNS_4arch4Sm90ELb0ELb0ELb1ELb1ELb1ELb0ELb1ELb0ELi3ELi1ELi1ELi1ELb0EEENS1_24CollectiveEpilogueBwdGQAISD_fSG_Li384ELb1ELb1EEENS1_19SingleTileSchedulerILb1ELb0ELb0ELi96EEEEEEEEEvNT_6ParamsE)
        /*01f4*/ 	.word	0x00000010


	//----- nvinfo : EIATTR_REGCOUNT
	.align		4
.L_100:
        /*01f8*/ 	.byte	0x04, 0x2f
        /*01fa*/ 	.short	(.L_102 - .L_101)
	.align		4
.L_101:
        /*01fc*/ 	.word	index@(_ZN7cutlass13device_kernelIN5flash11enable_sm90INS1_16FlashAttnBwdSm90INS1_25CollectiveMainloopBwdSm90ILi2ELi1ELi1EN4cute5tupleIJNS5_1CILi1EEES8_S8_EEENS6_IJNS7_ILi64EEENS7_ILi96EEENS7_ILi192EEEEEENS_6half_tEfNS_4arch4Sm90ELb0ELb0ELb1ELb1ELb0ELb0ELb1ELb0ELi3ELi1ELi1ELi1ELb0EEENS1_24CollectiveEpilogueBwdGQAISD_fSG_Li384ELb1ELb0EEENS1_19SingleTileSchedulerILb1ELb0ELb0ELi96EEEEEEEEEvNT_6ParamsE)
        /*0200*/ 	.word	0x00000080


	//----- nvinfo : EIATTR_FRAME_SIZE
	.align		4
.L_102:
        /*0204*/ 	.byte	0x04, 0x11
        /*0206*/ 	.short	(.L_104 - .L_103)
	.align		4
.L_103:
        /*0208*/ 	.word	index@(_ZN7cutlass13device_kernelIN5flash11enable_sm90INS1_16FlashAttnBwdSm90INS1_25CollectiveMainloopBwdSm90ILi2ELi1ELi1EN4cute5tupleIJNS5_1CILi1EEES8_S8_EEENS6_IJNS7_ILi64EEENS7_ILi96EEENS7_ILi192EEEEEENS_6half_tEfNS_4arch4Sm90ELb0ELb0ELb1ELb1ELb0ELb0ELb1ELb0ELi3ELi1ELi1ELi1ELb0EEENS1_24CollectiveEpilogueBwdGQAISD_fSG_Li384ELb1ELb0EEENS1_19SingleTileSchedulerILb1ELb0ELb0ELi96EEEEEEEEEvNT_6ParamsE)
        /*020c*/ 	.word	0x00000010


	//----- nvinfo : EIATTR_REGCOUNT
	.align		4
.L_104:
        /*0210*/ 	.byte	0x04, 0x2f
        /*0212*/ 	.short	(.L_106 - .L_105)
	.align		4
.L_105:
        /*0214*/ 	.word	index@(_ZN7cutlass13device_kernelIN5flash11enable_sm90INS1_16FlashAttnBwdSm90INS1_25CollectiveMainloopBwdSm90ILi2ELi1ELi1EN4cute5tupleIJNS5_1CILi1EEES8_S8_EEENS6_IJNS7_ILi64EEENS7_ILi96EEENS7_ILi192EEEEEENS_6half_tEfNS_4arch4Sm90ELb0ELb0ELb1ELb1ELb1ELb0ELb1ELb0ELi3ELi1ELi1ELi1ELb0EEENS1_21CollectiveEpilogueBwdISD_SE_SG_Li384ELb1ELb1ELi3EEENS1_19SingleTileSchedulerILb1ELb0ELb0ELi96EEEEEEEEEvNT_6ParamsE)
        /*0218*/ 	.word	0x00000080


	//----- nvinfo : EIATTR_FRAME_SIZE
	.align		4
.L_106:
        /*021c*/ 	.byte	0x04, 0x11
        /*021e*/ 	.short	(.L_108 - .L_107)
	.align		4
.L_107:
        /*0220*/ 	.word	index@(_ZN7cutlass13device_kernelIN5flash11enable_sm90INS1_16FlashAttnBwdSm90INS1_25CollectiveMainloopBwdSm90ILi2ELi1ELi1EN4cute5tupleIJNS5_1CILi1EEES8_S8_EEENS6_IJNS7_ILi64EEENS7_ILi96EEENS7_ILi192EEEEEENS_6half_tEfNS_4arch4Sm90ELb0ELb0ELb1ELb1ELb1ELb0ELb1ELb0ELi3ELi1ELi1ELi1ELb0EEENS1_21CollectiveEpilogueBwdISD_SE_SG_Li384ELb1ELb1ELi3EEENS1_19SingleTileSchedulerILb1ELb0ELb0ELi96EEEEEEEEEvNT_6ParamsE)
        /*0224*/ 	.word	0x00000010


	//----- nvinfo : EIATTR_REGCOUNT
	.align		4
.L_108:
        /*0228*/ 	.byte	0x04, 0x2f
        /*022a*/ 	.short	(.L_110 - .L_109)
	.align		4
.L_109:
        /*022c*/ 	.word	index@(_ZN7cutlass13device_kernelIN5flash11enable_sm90INS1_16FlashAttnBwdSm90INS1_25CollectiveMainloopBwdSm90ILi2ELi1ELi1EN4cute5tupleIJNS5_1CILi1EEES8_S8_EEENS6_IJNS7_ILi64EEENS7_ILi96EEENS7_ILi192EEEEEENS_6half_tEfNS_4arch4Sm90ELb0ELb0ELb1ELb1ELb0ELb0ELb1ELb0ELi3ELi1ELi1ELi1ELb0EEENS1_21CollectiveEpilogueBwdISD_SE_SG_Li384ELb1ELb1ELi3EEENS1_19SingleTileSchedulerILb1ELb0ELb0ELi96EEEEEEEEEvNT_6ParamsE)
        /*0230*/ 	.word	0x00000080


	//----- nvinfo : EIATTR_FRAME_SIZE
	.align		4
.L_110:
        /*0234*/ 	.byte	0x04, 0x11
        /*0236*/ 	.short	(.L_112 - .L_111)
	.align		4
.L_111:
        /*0238*/ 	.word	index@(_ZN7cutlass13device_kernelIN5flash11enable_sm90INS1_16FlashAttnBwdSm90INS1_25CollectiveMainloopBwdSm90ILi2ELi1ELi1EN4cute5tupleIJNS5_1CILi1EEES8_S8_EEENS6_IJNS7_ILi64EEENS7_ILi96EEENS7_ILi192EEEEEENS_6half_tEfNS_4arch4Sm90ELb0ELb0ELb1ELb1ELb0ELb0ELb1ELb0ELi3ELi1ELi1ELi1ELb0EEENS1_21CollectiveEpilogueBwdISD_SE_SG_Li384ELb1ELb1ELi3EEENS1_19SingleTileSchedulerILb1ELb0ELb0ELi96EEEEEEEEEvNT_6ParamsE)
        /*023c*/ 	.word	0x00000010


	//----- nvinfo : EIATTR_REGCOUNT
	.align		4
.L_112:
        /*0240*/ 	.byte	0x04, 0x2f
        /*0242*/ 	.short	(.L_114 - .L_113)
	.align		4
.L_113:
        /*0244*/ 	.word	index@(_ZN7cutlass13device_kernelIN5flash11enable_sm90INS1_16FlashAttnBwdSm90INS1_25CollectiveMainloopBwdSm90ILi2ELi1ELi1EN4cute5tupleIJNS5_1CILi1EEES8_S8_EEENS6_IJNS7_ILi64EEENS7_ILi96EEENS7_ILi192EEEEEENS_6half_tEfNS_4arch4Sm90ELb0ELb0ELb1ELb0ELb1ELb0ELb1ELb0ELi3ELi1ELi1ELi1ELb0EEENS1_24CollectiveEpilogueBwdGQAISD_fSG_Li384ELb0ELb1EEENS1_19SingleTileSchedulerILb0ELb0ELb0ELi96EEEEEEEEEvNT_6ParamsE)
        /*0248*/ 	.word	0x00000080


	//----- nvinfo : EIATTR_FRAME_SIZE
	.align		4
.L_114:
        /*024c*/ 	.byte	0x04, 0x11
        /*024e*/ 	.short	(.L_116 - .L_115)
	.align		4
.L_115:
        /*0250*/ 	.word	index@(_ZN7cutlass13device_kernelIN5flash11enable_sm90INS1_16FlashAttnBwdSm90INS1_25CollectiveMainloopBwdSm90ILi2ELi1ELi1EN4cute5tupleIJNS5_1CILi1EEES8_S8_EEENS6_IJNS7_ILi64EEENS7_ILi96EEENS7_ILi192EEEEEENS_6half_tEfNS_4arch4Sm90ELb0ELb0ELb1ELb0ELb1ELb0ELb1ELb0ELi3ELi1ELi1ELi1ELb0EEENS1_24CollectiveEpilogueBwdGQAISD_fSG_Li384ELb0ELb1EEENS1_19SingleTileSchedulerILb0ELb0ELb0ELi96EEEEEEEEEvNT_6ParamsE)
        /*0254*/ 	.word	0x00000000


	//----- nvinfo : EIATTR_REGCOUNT
	.align		4
.L_116:
        /*0258*/ 	.byte	0x04, 0x2f
        /*025a*/ 	.short	(.L_118 - .L_117)
	.align		4
.L_117:
        /*025c*/ 	.word	index@(_ZN7cutlass13device_kernelIN5flash11enable_sm90INS1_16FlashAttnBwdSm90INS1_25CollectiveMainloopBwdSm90ILi2ELi1ELi1EN4cute5tupleIJNS5_1CILi1EEES8_S8_EEENS6_IJNS7_ILi64EEENS7_ILi96EEENS7_ILi192EEEEEENS_6half_tEfNS_4arch4Sm90ELb0ELb0ELb1ELb0ELb0ELb0ELb1ELb0ELi3ELi1ELi1ELi1ELb0EEENS1_24CollectiveEpilogueBwdGQAISD_fSG_Li384ELb0ELb0EEENS1_19SingleTileSchedulerILb0ELb0ELb0ELi96EEEEEEEEEvNT_6ParamsE)
        /*0260*/ 	.word	0x00000080


	//----- nvinfo : EIATTR_FRAME_SIZE
	.align		4
.L_118:
        /*0264*/ 	.byte	0x04, 0x11
        /*0266*/ 	.short	(.L_120 - .L_119)
	.align		4
.L_119:
        /*0268*/ 	.word	index@(_ZN7cutlass13device_kernelIN5flash11enable_sm90INS1_16FlashAttnBwdSm90INS1_25CollectiveMainloopBwdSm90ILi2ELi1ELi1EN4cute5tupleIJNS5_1CILi1EEES8_S8_EEENS6_IJNS7_ILi64EEENS7_ILi96EEENS7_ILi192EEEEEENS_6half_tEfNS_4arch4Sm90ELb0ELb0ELb1ELb0ELb0ELb0ELb1ELb0ELi3ELi1ELi1ELi1ELb0EEENS1_24CollectiveEpilogueBwdGQAISD_fSG_Li384ELb0ELb0EEENS1_19SingleTileSchedulerILb0ELb0ELb0ELi96EEEEEEEEEvNT_6ParamsE)
        /*026c*/ 	.word	0x00000000


	//----- nvinfo : EIATTR_REGCOUNT
	.align		4
.L_120:
        /*0270*/ 	.byte	0x04, 0x2f
        /*0272*/ 	.short	(.L_122 - .L_121)
	.align		4
.L_121:
        /*0274*/ 	.word	index@(_ZN7cutlass13device_kernelIN5flash11enable_sm90INS1_16FlashAttnBwdSm90INS1_25CollectiveMainloopBwdSm90ILi2ELi1ELi1EN4cute5tupleIJNS5_1CILi1EEES8_S8_EEENS6_IJNS7_ILi64EEENS7_ILi96EEENS7_ILi192EEEEEENS_6half_tEfNS_4arch4Sm90ELb0ELb0ELb1ELb0ELb1ELb0ELb1ELb0ELi3ELi1ELi1ELi1ELb0EEENS1_21CollectiveEpilogueBwdISD_SE_SG_Li384ELb0ELb1ELi3EEENS1_19SingleTileSchedulerILb0ELb0ELb0ELi96EEEEEEEEEvNT_6ParamsE)
        /*0278*/ 	.word	0x00000080


	//----- nvinfo : EIATTR_FRAME_SIZE
	.align		4
.L_122:
        /*027c*/ 	.byte	0x04, 0x11
        /*027e*/ 	.short	(.L_124 - .L_123)
	.align		4
.L_123:
        /*0280*/ 	.word	index@(_ZN7cutlass13device_kernelIN5flash11enable_sm90INS1_16FlashAttnBwdSm90INS1_25CollectiveMainloopBwdSm90ILi2ELi1ELi1EN4cute5tupleIJNS5_1CILi1EEES8_S8_EEENS6_IJNS7_ILi64EEENS7_ILi96EEENS7_ILi192EEEEEENS_6half_tEfNS_4arch4Sm90ELb0ELb0ELb1ELb0ELb1ELb0ELb1ELb0ELi3ELi1ELi1ELi1ELb0EEENS1_21CollectiveEpilogueBwdISD_SE_SG_Li384ELb0ELb1ELi3EEENS1_19SingleTileSchedulerILb0ELb0ELb0ELi96EEEEEEEEEvNT_6ParamsE)
        /*0284*/ 	.word	0x00000008


	//----- nvinfo : EIATTR_REGCOUNT
	.align		4
.L_124:
        /*0288*/ 	.byte	0x04, 0x2f
        /*028a*/ 	.short	(.L_126 - .L_125)
	.align		4
.L_125:
        /*028c*/ 	.word	index@(_ZN7cutlass13device_kernelIN5flash11enable_sm90INS1_16FlashAttnBwdSm90INS1_25CollectiveMainloopBwdSm90ILi2ELi1ELi1EN4cute5tupleIJNS5_1CILi1EEES8_S8_EEENS6_IJNS7_ILi64EEENS7_ILi96EEENS7_ILi192EEEEEENS_6half_tEfNS_4arch4Sm90ELb0ELb0ELb1ELb0ELb0ELb0ELb1ELb0ELi3ELi1ELi1ELi1ELb0EEENS1_21CollectiveEpilogueBwdISD_SE_SG_Li384ELb0ELb1ELi3EEENS1_19SingleTileSchedulerILb0ELb0ELb0ELi96EEEEEEEEEvNT_6ParamsE)
        /*0290*/ 	.word	0x00000080


	//----- nvinfo : EIATTR_FRAME_SIZE
	.align		4
.L_126:
        /*0294*/ 	.byte	0x04, 0x11
        /*0296*/ 	.short	(.L_128 - .L_127)
	.align		4
.L_127:
        /*0298*/ 	.word	index@(_ZN7cutlass13device_kernelIN5flash11enable_sm90INS1_16FlashAttnBwdSm90INS1_25CollectiveMainloopBwdSm90ILi2ELi1ELi1EN4cute5tupleIJNS5_1CILi1EEES8_S8_EEENS6_IJNS7_ILi64EEENS7_ILi96EEENS7_ILi192EEEEEENS_6half_tEfNS_4arch4Sm90ELb0ELb0ELb1ELb0ELb0ELb0ELb1ELb0ELi3ELi1ELi1ELi1ELb0EEENS1_21CollectiveEpilogueBwdISD_SE_SG_Li384ELb0ELb1ELi3EEENS1_19SingleTileSchedulerILb0ELb0ELb0ELi96EEEEEEEEEvNT_6ParamsE)
        /*029c*/ 	.word	0x00000008


	//----- nvinfo : EIATTR_MIN_STACK_SIZE
	.align		4
.L_128:
        /*02a0*/ 	.byte	0x04, 0x12
        /*02a2*/ 	.short	(.L_130 - .L_129)
	.align		4
.L_129:
        /*02a4*/ 	.word	index@(_ZN7cutlass13device_kernelIN5flash11enable_sm90INS1_16FlashAttnBwdSm90INS1_25CollectiveMainloopBwdSm90ILi2ELi1ELi1EN4cute5tupleIJNS5_1CILi1EEES8_S8_EEENS6_IJNS7_ILi64EEENS7_ILi96EEENS7_ILi192EEEEEENS_6half_tEfNS_4arch4Sm90ELb0ELb0ELb1ELb0ELb0ELb0ELb1ELb0ELi3ELi1ELi1ELi1ELb0EEENS1_21CollectiveEpilogueBwdISD_SE_SG_Li384ELb0ELb1ELi3EEENS1_19SingleTileSchedulerILb0ELb0ELb0ELi96EEEEEEEEEvNT_6ParamsE)
        /*02a8*/ 	.word	0x00000008


	//----- nvinfo : EIATTR_MIN_STACK_SIZE
	.align		4
.L_130:
        /*02ac*/ 	.byte	0x04, 0x12
        /*02ae*/ 	.short	(.L_132 - .L_131)
	.align		4
.L_131:
        /*02b0*/ 	.word	index@(_ZN7cutlass13device_kernelIN5flash11enable_sm90INS1_16FlashAttnBwdSm90INS1_25CollectiveMainloopBwdSm90ILi2ELi1ELi1EN4cute5tupleIJNS5_1CILi1EEES8_S8_EEENS6_IJNS7_ILi64EEENS7_ILi96EEENS7_ILi192EEEEEENS_6half_tEfNS_4arch4Sm90ELb0ELb0ELb1ELb0ELb1ELb0ELb1ELb0ELi3ELi1ELi1ELi1ELb0EEENS1_21CollectiveEpilogueBwdISD_SE_SG_Li384ELb0ELb1ELi3EEENS1_19SingleTileSchedulerILb0ELb0ELb0ELi96EEEEEEEEEvNT_6ParamsE)
        /*02b4*/ 	.word	0x00000008


	//----- nvinfo : EIATTR_MIN_STACK_SIZE
	.align		4
.L_132:
        /*02b8*/ 	.byte	0x04, 0x12
        /*02ba*/ 	.short	(.L_134 - .L_133)
	.align		4
.L_133:
        /*02bc*/ 	.word	index@(_ZN7cutlass13device_kernelIN5flash11enable_sm90INS1_16FlashAttnBwdSm90INS1_25CollectiveMainloopBwdSm90ILi2ELi1ELi1EN4cute5tupleIJNS5_1CILi1EEES8_S8_EEENS6_IJNS7_ILi64EEENS7_ILi96EEENS7_ILi192EEEEEENS_6half_tEfNS_4arch4Sm90ELb0ELb0ELb1ELb0ELb0ELb0ELb1ELb0ELi3ELi1ELi1ELi1ELb0EEENS1_24CollectiveEpilogueBwdGQAISD_fSG_Li384ELb0ELb0EEENS1_19SingleTileSchedulerILb0ELb0ELb0ELi96EEEEEEEEEvNT_6ParamsE)
        /*02c0*/ 	.word	0x00000000


	//----- nvinfo : EIATTR_MIN_STACK_SIZE
	.align		4
.L_134:
        /*02c4*/ 	.byte	0x04, 0x12
        /*02c6*/ 	.short	(.L_136 - .L_135)
	.align		4
.L_135:
        /*02c8*/ 	.word	index@(_ZN7cutlass13device_kernelIN5flash11enable_sm90INS1_16FlashAttnBwdSm90INS1_25CollectiveMainloopBwdSm90ILi2ELi1ELi1EN4cute5tupleIJNS5_1CILi1EEES8_S8_EEENS6_IJNS7_ILi64EEENS7_ILi96EEENS7_ILi192EEEEEENS_6half_tEfNS_4arch4Sm90ELb0ELb0ELb1ELb0ELb1ELb0ELb1ELb0ELi3ELi1ELi1ELi1ELb0EEENS1_24CollectiveEpilogueBwdGQAISD_fSG_Li384ELb0ELb1EEENS1_19SingleTileSchedulerILb0ELb0ELb0ELi96EEEEEEEEEvNT_6ParamsE)
        /*02cc*/ 	.word	0x00000000


	//----- nvinfo : EIATTR_MIN_STACK_SIZE
	.align		4
.L_136:
        /*02d0*/ 	.byte	0x04, 0x12
        /*02d2*/ 	.short	(.L_138 - .L_137)
	.align		4
.L_137:
        /*02d4*/ 	.word	index@(_ZN7cutlass13device_kernelIN5flash11enable_sm90INS1_16FlashAttnBwdSm90INS1_25CollectiveMainloopBwdSm90ILi2ELi1ELi1EN4cute5tupleIJNS5_1CILi1EEES8_S8_EEENS6_IJNS7_ILi64EEENS7_ILi96EEENS7_ILi192EEEEEENS_6half_tEfNS_4arch4Sm90ELb0ELb0ELb1ELb1ELb0ELb0ELb1ELb0ELi3ELi1ELi1ELi1ELb0EEENS1_21CollectiveEpilogueBwdISD_SE_SG_Li384ELb1ELb1ELi3EEENS1_19SingleTileSchedulerILb1ELb0ELb0ELi96EEEEEEEEEvNT_6ParamsE)
        /*02d8*/ 	.word	0x00000010


	//----- nvinfo : EIATTR_MIN_STACK_SIZE
	.align		4
.L_138:
        /*02dc*/ 	.byte	0x04, 0x12
        /*02de*/ 	.short	(.L_140 - .L_139)
	.align		4
.L_139:
        /*02e0*/ 	.word	index@(_ZN7cutlass13device_kernelIN5flash11enable_sm90INS1_16FlashAttnBwdSm90INS1_25CollectiveMainloopBwdSm90ILi2ELi1ELi1EN4cute5tupleIJNS5_1CILi1EEES8_S8_EEENS6_IJNS7_ILi64EEENS7_ILi96EEENS7_ILi192EEEEEENS_6half_tEfNS_4arch4Sm90ELb0ELb0ELb1ELb1ELb1ELb0ELb1ELb0ELi3ELi1ELi1ELi1ELb0EEENS1_21CollectiveEpilogueBwdISD_SE_SG_Li384ELb1ELb1ELi3EEENS1_19SingleTileSchedulerILb1ELb0ELb0ELi96EEEEEEEEEvNT_6ParamsE)
        /*02e4*/ 	.word	0x00000010


	//----- nvinfo : EIATTR_MIN_STACK_SIZE
	.align		4
.L_140:
        /*02e8*/ 	.byte	0x04, 0x12
        /*02ea*/ 	.short	(.L_142 - .L_141)
	.align		4
.L_141:
        /*02ec*/ 	.word	index@(_ZN7cutlass13device_kernelIN5flash11enable_sm90INS1_16FlashAttnBwdSm90INS1_25CollectiveMainloopBwdSm90ILi2ELi1ELi1EN4cute5tupleIJNS5_1CILi1EEES8_S8_EEENS6_IJNS7_ILi64EEENS7_ILi96EEENS7_ILi192EEEEEENS_6half_tEfNS_4arch4Sm90ELb0ELb0ELb1ELb1ELb0ELb0ELb1ELb0ELi3ELi1ELi1ELi1ELb0EEENS1_24CollectiveEpilogueBwdGQAISD_fSG_Li384ELb1ELb0EEENS1_19SingleTileSchedulerILb1ELb0ELb0ELi96EEEEEEEEEvNT_6ParamsE)
        /*02f0*/ 	.word	0x00000010


	//----- nvinfo : EIATTR_MIN_STACK_SIZE
	.align		4
.L_142:
        /*02f4*/ 	.byte	0x04, 0x12
        /*02f6*/ 	.short	(.L_144 - .L_143)
	.align		4
.L_143:
        /*02f8*/ 	.word	index@(_ZN7cutlass13device_kernelIN5flash11enable_sm90INS1_16FlashAttnBwdSm90INS1_25CollectiveMainloopBwdSm90ILi2ELi1ELi1EN4cute5tupleIJNS5_1CILi1EEES8_S8_EEENS6_IJNS7_ILi64EEENS7_ILi96EEENS7_ILi192EEEEEENS_6half_tEfNS_4arch4Sm90ELb0ELb0ELb1ELb1ELb1ELb0ELb1ELb0ELi3ELi1ELi1ELi1ELb0EEENS1_24CollectiveEpilogueBwdGQAISD_fSG_Li384ELb1ELb1EEENS1_19SingleTileSchedulerILb1ELb0ELb0ELi96EEEEEEEEEvNT_6ParamsE)
        /*02fc*/ 	.word	0x00000010


	//----- nvinfo : EIATTR_MIN_STACK_SIZE
	.align		4
.L_144:
        /*0300*/ 	.byte	0x04, 0x12
        /*0302*/ 	.short	(.L_146 - .L_145)
	.align		4
.L_145:
        /*0304*/ 	.word	index@(_ZN7cutlass13device_kernelIN5flash11enable_sm90INS1_16FlashAttnBwdSm90INS1_25CollectiveMainloopBwdSm90ILi2ELi1ELi1EN4cute5tupleIJNS5_1CILi1EEES8_S8_EEENS6_IJNS7_ILi64EEENS7_ILi96EEENS7_ILi192EEEEEENS_6half_tEfNS_4arch4Sm90ELb0ELb1ELb1ELb0ELb0ELb0ELb1ELb0ELi3ELi1ELi1ELi1ELb0EEENS1_21CollectiveEpilogueBwdISD_SE_SG_Li384ELb0ELb1ELi3EEENS1_19SingleTileSchedulerILb0ELb0ELb0ELi96EEEEEEEEEvNT_6ParamsE)
        /*0308*/ 	.word	0x00000010


	//----- nvinfo : EIATTR_MIN_STACK_SIZE
	.align		4
.L_146:
        /*030c*/ 	.byte	0x04, 0x12
        /*030e*/ 	.short	(.L_148 - .L_147)
	.align		4
.L_147:
        /*0310*/ 	.word	index@(_ZN7cutlass13device_kernelIN5flash11enable_sm90INS1_16FlashAttnBwdSm90INS1_25CollectiveMainloopBwdSm90ILi2ELi1ELi1EN4cute5tupleIJNS5_1CILi1EEES8_S8_EEENS6_IJNS7_ILi64EEENS7_ILi96EEENS7_ILi192EEEEEENS_6half_tEfNS_4arch4Sm90ELb0ELb1ELb1ELb0ELb1ELb0ELb1ELb0ELi3ELi1ELi1ELi1ELb0EEENS1_21CollectiveEpilogueBwdISD_SE_SG_Li384ELb0ELb1ELi3EEENS1_19SingleTileSchedulerILb0ELb0ELb0ELi96EEEEEEEEEvNT_6ParamsE)
        /*0314*/ 	.word	0x00000010


	//----- nvinfo : EIATTR_MIN_STACK_SIZE
	.align		4
.L_148:
        /*0318*/ 	.byte	0x04, 0x12
        /*031a*/ 	.short	(.L_150 - .L_149)
	.align		4
.L_149:
        /*031c*/ 	.word	index@(_ZN7cutlass13device_kernelIN5flash11enable_sm90INS1_16FlashAttnBwdSm90INS1_25CollectiveMainloopBwdSm90ILi2ELi1ELi1EN4cute5tupleIJNS5_1CILi1EEES8_S8_EEENS6_IJNS7_ILi64EEENS7_ILi96EEENS7_ILi192EEEEEENS_6half_tEfNS_4arch4Sm90ELb0ELb1ELb1ELb0ELb0ELb0ELb1ELb0ELi3ELi1ELi1ELi1ELb0EEENS1_24CollectiveEpilogueBwdGQAISD_fSG_Li384ELb0ELb0EEENS1_19SingleTileSchedulerILb0ELb0ELb0ELi96EEEEEEEEEvNT_6ParamsE)
        /*0320*/ 	.word	0x00000008


	//----- nvinfo : EIATTR_MIN_STACK_SIZE
	.align		4
.L_150:
        /*0324*/ 	.byte	0x04, 0x12
        /*0326*/ 	.short	(.L_152 - .L_151)
	.align		4
.L_151:
        /*0328*/ 	.word	index@(_ZN7cutlass13device_kernelIN5flash11enable_sm90INS1_16FlashAttnBwdSm90INS1_25CollectiveMainloopBwdSm90ILi2ELi1ELi1EN4cute5tupleIJNS5_1CILi1EEES8_S8_EEENS6_IJNS7_ILi64EEENS7_ILi96EEENS7_ILi192EEEEEENS_6half_tEfNS_4arch4Sm90ELb0ELb1ELb1ELb0ELb1ELb0ELb1ELb0ELi3ELi1ELi1ELi1ELb0EEENS1_24CollectiveEpilogueBwdGQAISD_fSG_Li384ELb0ELb1EEENS1_19SingleTileSchedulerILb0ELb0ELb0ELi96EEEEEEEEEvNT_6ParamsE)
        /*032c*/ 	.word	0x00000008


	//----- nvinfo : EIATTR_MIN_STACK_SIZE
	.align		4
.L_152:
        /*0330*/ 	.byte	0x04, 0x12
        /*0332*/ 	.short	(.L_154 - .L_153)
	.align		4
.L_153:
        /*0334*/ 	.word	index@(_ZN7cutlass13device_kernelIN5flash11enable_sm90INS1_16FlashAttnBwdSm90INS1_25CollectiveMainloopBwdSm90ILi2ELi1ELi1EN4cute5tupleIJNS5_1CILi1EEES8_S8_EEENS6_IJNS7_ILi64EEENS7_ILi96EEENS7_ILi192EEEEEENS_6half_tEfNS_4arch4Sm90ELb0ELb1ELb1ELb1ELb0ELb0ELb1ELb0ELi3ELi1ELi1ELi1ELb0EEENS1_21CollectiveEpilogueBwdISD_SE_SG_Li384ELb1ELb1ELi3EEENS1_19SingleTileSchedulerILb1ELb0ELb0ELi96EEEEEEEEEvNT_6ParamsE)
        /*0338*/ 	.word	0x00000020


	//----- nvinfo : EIATTR_MIN_STACK_SIZE
	.align		4
.L_154:
        /*033c*/ 	.byte	0x04, 0x12
        /*033e*/ 	.short	(.L_156 - .L_155)
	.align		4
.L_155:
        /*0340*/ 	.word	index@(_ZN7cutlass13device_kernelIN5flash11enable_sm90INS1_16FlashAttnBwdSm90INS1_25CollectiveMainloopBwdSm90ILi2ELi1ELi1EN4cute5tupleIJNS5_1CILi1EEES8_S8_EEENS6_IJNS7_ILi64EEENS7_ILi96EEENS7_ILi192EEEEEENS_6half_tEfNS_4arch4Sm90ELb0ELb1ELb1ELb1ELb1ELb0ELb1ELb0ELi3ELi1ELi1ELi1ELb0EEENS1_21CollectiveEpilogueBwdISD_SE_SG_Li384ELb1ELb1ELi3EEENS1_19SingleTileSchedulerILb1ELb0ELb0ELi96EEEEEEEEEvNT_6ParamsE)
        /*0344*/ 	.word	0x00000020


	//----- nvinfo : EIATTR_MIN_STACK_SIZE
	.align		4
.L_156:
        /*0348*/ 	.byte	0x04, 0x12
        /*034a*/ 	.short	(.L_158 - .L_157)
	.align		4
.L_157:
        /*034c*/ 	.word	index@(_ZN7cutlass13device_kernelIN5flash11enable_sm90INS1_16FlashAttnBwdSm90INS1_25CollectiveMainloopBwdSm90ILi2ELi1ELi1EN4cute5tupleIJNS5_1CILi1EEES8_S8_EEENS6_IJNS7_ILi64EEENS7_ILi96EEENS7_ILi192EEEEEENS_6half_tEfNS_4arch4Sm90ELb0ELb1ELb1ELb1ELb0ELb0ELb1ELb0ELi3ELi1ELi1ELi1ELb0EEENS1_24CollectiveEpilogueBwdGQAISD_fSG_Li384ELb1ELb0EEENS1_19SingleTileSchedulerILb1ELb0ELb0ELi96EEEEEEEEEvNT_6ParamsE)
        /*0350*/ 	.word	0x00000020


	//----- nvinfo : EIATTR_MIN_STACK_SIZE
	.align		4
.L_158:
        /*0354*/ 	.byte	0x04, 0x12
        /*0356*/ 	.short	(.L_160 - .L_159)
	.align		4
.L_159:
        /*0358*/ 	.word	index@(_ZN7cutlass13device_kernelIN5flash11enable_sm90INS1_16FlashAttnBwdSm90INS1_25CollectiveMainloopBwdSm90ILi2ELi1ELi1EN4cute5tupleIJNS5_1CILi1EEES8_S8_EEENS6_IJNS7_ILi64EEENS7_ILi96EEENS7_ILi192EEEEEENS_6half_tEfNS_4arch4Sm90ELb0ELb1ELb1ELb1ELb1ELb0ELb1ELb0ELi3ELi1ELi1ELi1ELb0EEENS1_24CollectiveEpilogueBwdGQAISD_fSG_Li384ELb1ELb1EEENS1_19SingleTileSchedulerILb1ELb0ELb0ELi96EEEEEEEEEvNT_6ParamsE)
        /*035c*/ 	.word	0x00000020


	//----- nvinfo : EIATTR_MIN_STACK_SIZE
	.align		4
.L_160:
        /*0360*/ 	.byte	0x04, 0x12
        /*0362*/ 	.short	(.L_162 - .L_161)
	.align		4
.L_161:
        /*0364*/ 	.word	index@(_ZN7cutlass13device_kernelIN5flash11enable_sm90INS1_16FlashAttnBwdSm90INS1_25CollectiveMainloopBwdSm90ILi2ELi1ELi1EN4cute5tupleIJNS5_1CILi1EEES8_S8_EEENS6_IJNS7_ILi64EEENS7_ILi96EEENS7_ILi192EEEEEENS_6half_tEfNS_4arch4Sm90ELb1ELb0ELb1ELb0ELb0ELb0ELb1ELb0ELi3ELi1ELi1ELi1ELb0EEENS1_21CollectiveEpilogueBwdISD_SE_SG_Li384ELb0ELb1ELi3EEENS1_25SingleTileBwdLPTSchedulerILb0ELi96ELb0EEEEEEEEEvNT_6ParamsE)
        /*0368*/ 	.word	0x00000018


	//----- nvinfo : EIATTR_MIN_STACK_SIZE
	.align		4
.L_162:
        /*036c*/ 	.byte	0x04, 0x12
        /*036e*/ 	.short	(.L_164 - .L_163)
	.align		4
.L_163:
        /*0370*/ 	.word	index@(_ZN7cutlass13device_kernelIN5flash11enable_sm90INS1_16FlashAttnBwdSm90INS1_25CollectiveMainloopBwdSm90ILi2ELi1ELi1EN4cute5tupleIJNS5_1CILi1EEES8_S8_EEENS6_IJNS7_ILi64EEENS7_ILi96EEENS7_ILi192EEEEEENS_6half_tEfNS_4arch4Sm90ELb1ELb0ELb1ELb0ELb1ELb0ELb1ELb0ELi3ELi1ELi1ELi1ELb0EEENS1_21CollectiveEpilogueBwdISD_SE_SG_Li384ELb0ELb1ELi3EEENS1_25SingleTileBwdLPTSchedulerILb0ELi96ELb1EEEEEEEEEvNT_6ParamsE)
        /*0374*/ 	.word	0x00000018


	//----- nvinfo : EIATTR_MIN_STACK_SIZE
	.align		4
.L_164:
        /*0378*/ 	.byte	0x04, 0x12
        /*037a*/ 	.short	(.L_166 - .L_165)
	.align		4
.L_165:
        /*037c*/ 	.word	index@(_ZN7cutlass13device_kernelIN5flash11enable_sm90INS1_16FlashAttnBwdSm90INS1_25CollectiveMainloopBwdSm90ILi2ELi1ELi1EN4cute5tupleIJNS5_1CILi1EEES8_S8_EEENS6_IJNS7_ILi64EEENS7_ILi96EEENS7_ILi192EEEEEENS_6half_tEfNS_4arch4Sm90ELb1ELb0ELb1ELb0ELb0ELb0ELb1ELb0ELi3ELi1ELi1ELi1ELb0EEENS1_24CollectiveEpilogueBwdGQAISD_fSG_Li384ELb0ELb0EEENS1_25SingleTileBwdLPTSchedulerILb0ELi96ELb0EEEEEEEEEvNT_6ParamsE)
        /*0380*/ 	.word	0x00000018


	//----- nvinfo : EIATTR_MIN_STACK_SIZE
	.align		4
.L_166:
        /*0384*/ 	.byte	0x04, 0x12
        /*0386*/ 	.short	(.L_168 - .L_167)
	.align		4
.L_167:
        /*0388*/ 	.word	index@(_ZN7cutlass13device_kernelIN5flash11enable_sm90INS1_16FlashAttnBwdSm90INS1_25CollectiveMainloopBwdSm90ILi2ELi1ELi1EN4cute5tupleIJNS5_1CILi1EEES8_S8_EEENS6_IJNS7_ILi64EEENS7_ILi96EEENS7_ILi192EEEEEENS_6half_tEfNS_4arch4Sm90ELb1ELb0ELb1ELb0ELb1ELb0ELb1ELb0ELi3ELi1ELi1ELi1ELb0EEENS1_24CollectiveEpilogueBwdGQAISD_fSG_Li384ELb0ELb1EEENS1_25SingleTileBwdLPTSchedulerILb0ELi96ELb1EEEEEEEEEvNT_6ParamsE)
        /*038c*/ 	.word	0x00000018


	//----- nvinfo : EIATTR_MIN_STACK_SIZE
	.align		4
.L_168:
        /*0390*/ 	.byte	0x04, 0x12
        /*0392*/ 	.short	(.L_170 - .L_169)
	.align		4
.L_169:
        /*0394*/ 	.word	index@(_ZN7cutlass13device_kernelIN5flash22FlashAttnBwdPreprocessIN4cute5tupleIJNS3_1CILi64EEENS5_ILi192EEEEEENS_6half_tEfNS_4arch4Sm90ELb1ELb0EEEEEvNT_6ParamsE)
        /*0398*/ 	.word	0x00000000


	//----- nvinfo : EIATTR_MIN_STACK_SIZE
	.align		4
.L_170:
        /*039c*/ 	.byte	0x04, 0x12
        /*039e*/ 	.short	(.L_172 - .L_171)
	.align		4
.L_171:
        /*03a0*/ 	.word	index@(_ZN7cutlass13device_kernelIN5flash11enable_sm90INS1_16FlashAttnBwdSm90INS1_25CollectiveMainloopBwdSm90ILi2ELi1ELi1EN4cute5tupleIJNS5_1CILi1EEES8_S8_EEENS6_IJNS7_ILi64EEENS7_ILi96EEENS7_ILi192EEEEEENS_6half_tEfNS_4arch4Sm90ELb1ELb0ELb1ELb1ELb0ELb0ELb1ELb0ELi3ELi1ELi1ELi1ELb0EEENS1_21CollectiveEpilogueBwdISD_SE_SG_Li384ELb1ELb1ELi3EEENS1_25SingleTileBwdLPTSchedulerILb1ELi96ELb0EEEEEEEEEvNT_6ParamsE)
        /*03a4*/ 	.word	0x00000020


	//----- nvinfo : EIATTR_MIN_STACK_SIZE
	.align		4
.L_172:
        /*03a8*/ 	.byte	0x04, 0x12
        /*03aa*/ 	.short	(.L_174 - .L_173)
	.align		4
.L_173:
        /*03ac*/ 	.word	index@(_ZN7cutlass13device_kernelIN5flash11enable_sm90INS1_16FlashAttnBwdSm90INS1_25CollectiveMainloopBwdSm90ILi2ELi1ELi1EN4cute5tupleIJNS5_1CILi1EEES8_S8_EEENS6_IJNS7_ILi64EEENS7_ILi96EEENS7_ILi192EEEEEENS_6half_tEfNS_4arch4Sm90ELb1ELb0ELb1ELb1ELb1ELb0ELb1ELb0ELi3ELi1ELi1ELi1ELb0EEENS1_21CollectiveEpilogueBwdISD_SE_SG_Li384ELb1ELb1ELi3EEENS1_25SingleTileBwdLPTSchedulerILb1ELi96ELb1EEEEEEEEEvNT_6ParamsE)
        /*03b0*/ 	.word	0x00000020


	//----- nvinfo : EIATTR_MIN_STACK_SIZE
	.align		4
.L_174:
        /*03b4*/ 	.byte	0x04, 0x12
        /*03b6*/ 	.short	(.L_176 - .L_175)
	.align		4
.L_175:
        /*03b8*/ 	.word	index@(_ZN7cutlass13device_kernelIN5flash11enable_sm90INS1_16FlashAttnBwdSm90INS1_25CollectiveMainloopBwdSm90ILi2ELi1ELi1EN4cute5tupleIJNS5_1CILi1EEES8_S8_EEENS6_IJNS7_ILi64EEENS7_ILi96EEENS7_ILi192EEEEEENS_6half_tEfNS_4arch4Sm90ELb1ELb0ELb1ELb1ELb0ELb0ELb1ELb0ELi3ELi1ELi1ELi1ELb0EEENS1_24CollectiveEpilogueBwdGQAISD_fSG_Li384ELb1ELb0EEENS1_25SingleTileBwdLPTSchedulerILb1ELi96ELb0EEEEEEEEEvNT_6ParamsE)
        /*03bc*/ 	.word	0x00000018


	//----- nvinfo : EIATTR_MIN_STACK_SIZE
	.align		4
.L_176:
        /*03c0*/ 	.byte	0x04, 0x12
        /*03c2*/ 	.short	(.L_178 - .L_177)
	.align		4
.L_177:
        /*03c4*/ 	.word	index@(_ZN7cutlass13device_kernelIN5flash32FlashAttnBwdPostprocessConvertdQIN4cute5tupleIJNS3_1CILi96EEENS5_ILi192EEEEEENS_6half_tEfNS_4arch4Sm90ELi384ENS3_8TiledMMAINS3_8MMA_AtomIJNS3_4SM904GMMA25MMA_64x96x16_F32F16F16_SSILNSF_5MajorE1ELSH_1ELNSF_7ScaleInE1ELSI_1EEEEEENS3_6LayoutINS4_IJNS5_ILi3EEENS5_ILi1EEESN_EEENS4_IJSN_NS5_ILi0EEESP_EEEEENS4_IJNS3_10UnderscoreESS_SS_EEEEELb1EEEEEvNT_6ParamsE)
        /*03c8*/ 	.word	0x00000000


	//----- nvinfo : EIATTR_MIN_STACK_SIZE
	.align		4
.L_178:
        /*03cc*/ 	.byte	0x04, 0x12
        /*03ce*/ 	.short	(.L_180 - .L_179)
	.align		4
.L_179:
        /*03d0*/ 	.word	index@(_ZN7cutlass13device_kernelIN5flash32FlashAttnBwdPostprocessConvertdQIN4cute5tupleIJNS3_1CILi64EEENS5_ILi192EEEEEENS_6half_tEfNS_4arch4Sm90ELi384ENS3_8TiledMMAINS3_8MMA_AtomIJNS3_4SM904GMMA25MMA_64x64x16_F32F16F16_SSILNSF_5MajorE0ELSH_1ELNSF_7ScaleInE1ELSI_1EEEEEENS3_6LayoutINS4_IJNS5_ILi1EEENS5_ILi3EEESM_EEENS4_IJNS5_ILi0EEESM_SP_EEEEENS4_IJNS3_10UnderscoreESS_SS_EEEEELb0EEEEEvNT_6ParamsE)
        /*03d4*/ 	.word	0x00000000


	//----- nvinfo : EIATTR_MIN_STACK_SIZE
	.align		4
.L_180:
        /*03d8*/ 	.byte	0x04, 0x12
        /*03da*/ 	.short	(.L_182 - .L_181)
	.align		4
.L_181:
        /*03dc*/ 	.word	index@(_ZN7cutlass13device_kernelIN5flash11enable_sm90INS1_16FlashAttnBwdSm90INS1_25CollectiveMainloopBwdSm90ILi2ELi1ELi1EN4cute5tupleIJNS5_1CILi1EEES8_S8_EEENS6_IJNS7_ILi64EEENS7_ILi96EEENS7_ILi192EEEEEENS_6half_tEfNS_4arch4Sm90ELb1ELb0ELb1ELb1ELb1ELb0ELb1ELb0ELi3ELi1ELi1ELi1ELb0EEENS1_24CollectiveEpilogueBwdGQAISD_fSG_Li384ELb1ELb1EEENS1_25SingleTileBwdLPTSchedulerILb1ELi96ELb1EEEEEEEEEvNT_6ParamsE)
        /*03e0*/ 	.word	0x00000018


	//----- nvinfo : EIATTR_MIN_STACK_SIZE
	.align		4
.L_182:
        /*03e4*/ 	.byte	0x04, 0x12
        /*03e6*/ 	.short	(.L_184 - .L_183)
	.align		4
.L_183:
        /*03e8*/ 	.word	index@(_ZN7cutlass13device_kernelIN5flash22FlashAttnBwdPreprocessIN4cute5tupleIJNS3_1CILi64EEENS5_ILi192EEEEEENS_6half_tEfNS_4arch4Sm90ELb1ELb1EEEEEvNT_6ParamsE)
        /*03ec*/ 	.word	0x00000000
.L_184:


//--------------------- .nv.compat                --------------------------
	.section	.nv.compat,"",@"SHT_CUDA_COMPAT_INFO"
	.align	4
        /*0000*/ 	.byte	0x02, 0x09, 0x01, 0x00, 0x02, 0x02, 0x04, 0x00, 0x02, 0x05, 0x05, 0x00, 0x03, 0x07, 0x01, 0x01
        /*0010*/ 	.byte	0x02, 0x03, 0x01, 0x00, 0x02, 0x06, 0x01, 0x00, 0x04, 0x0b, 0x08, 0x00, 0x00, 0x00, 0x00, 0x00
        /*0020*/ 	.byte	0x00, 0x00, 0x00, 0x00


//--------------------- .nv.info._ZN7cutlass13device_kernelIN5flash11enable_sm90INS1_16FlashAttnBwdSm90INS1_25CollectiveMainloopBwdSm90ILi2ELi1ELi1EN4cute5tupleIJNS5_1CILi1EEES8_S8_EEENS6_IJNS7_ILi64EEENS7_ILi96EEENS7_ILi192EEEEEENS_6half_tEfNS_4arch4Sm90ELb0ELb0ELb1ELb0ELb0ELb0ELb1ELb0ELi3ELi1ELi1ELi1ELb0EEENS1_21CollectiveEpilogueBwdISD_SE_SG_Li384ELb0ELb1ELi3EEENS1_19SingleTileSchedulerILb0ELb0ELb0ELi96EEEEEEEEEvNT_6ParamsE --------------------------
	.section	.nv.info._ZN7cutlass13device_kernelIN5flash11enable_sm90INS1_16FlashAttnBwdSm90INS1_25CollectiveMainloopBwdSm90ILi2ELi1ELi1EN4cute5tupleIJNS5_1CILi1EEES8_S8_EEENS6_IJNS7_ILi64EEENS7_ILi96EEENS7_ILi192EEEEEENS_6half_tEfNS_4arch4Sm90ELb0ELb0ELb1ELb0ELb0ELb0ELb1ELb0ELi3ELi1ELi1ELi1ELb0EEENS1_21CollectiveEpilogueBwdISD_SE_SG_Li384ELb0ELb1ELi3EEENS1_19SingleTileSchedulerILb0ELb0ELb0ELi96EEEEEEEEEvNT_6ParamsE,"",@"SHT_CUDA_INFO"
	.sectionflags	@""
	.align	4


	//----- nvinfo : EIATTR_CUDA_API_VERSION
	.align		4
        /*0000*/ 	.byte	0x04, 0x37
        /*0002*/ 	.short	(.L_186 - .L_185)
.L_185:
        /*0004*/ 	.word	0x00000082


	//----- nvinfo : EIATTR_KPARAM_INFO
	.align		4
.L_186:
        /*0008*/ 	.byte	0x04, 0x17
        /*000a*/ 	.short	(.L_188 - .L_187)
.L_187:
        /*000c*/ 	.word	0x00000000
        /*0010*/ 	.short	0x0000
        /*0012*/ 	.short	0x0070
        /*0014*/ 	.byte	0x00, 0xf0, 0x01, 0x24


	//----- nvinfo : EIATTR_SPARSE_MMA_MASK
	.align		4
.L_188:
        /*0018*/ 	.byte	0x03, 0x50
        /*001a*/ 	.short	0x0000


	//----- nvinfo : EIATTR_MAXREG_COUNT
	.align		4
        /*001c*/ 	.byte	0x03, 0x1b
        /*001e*/ 	.short	0x0080


	//----- nvinfo : EIATTR_NUM_BARRIERS
	.align		4
        /*0020*/ 	.byte	0x02, 0x4c
        /*0022*/ 	.byte	0x10
	.zero		1


	//----- nvinfo : EIATTR_EXTERNS
	.align		4
        /*0024*/ 	.byte	0x04, 0x0f
        /*0026*/ 	.short	(.L_190 - .L_189)


	//   ....[0]....
	.align		4
.L_189:
        /*0028*/ 	.word	index@(__assertfail)


	//----- nvinfo : EIATTR_ANNOTATIONS
	.align		4
.L_190:
        /*002c*/ 	.byte	0x04, 0x55
        /*002e*/ 	.short	(.L_192 - .L_191)


	//   ....[0]....
.L_191:
        /*0030*/ 	.word	0x00000001
        /*0034*/ 	.byte	0xd0, 0x0c, 0x00, 0x00, 0x01, 0x00, 0x00, 0x00, 0x00, 0x0d, 0x00, 0x00, 0x01, 0x00, 0x00, 0x00
        /*0044*/ 	.byte	0xd0, 0x10, 0x00, 0x00, 0x01, 0x00, 0x00, 0x00, 0xe0, 0x10, 0x00, 0x00, 0x01, 0x00, 0x00, 0x00
        /*0054*/ 	.byte	0x10, 0x3f, 0x00, 0x00, 0x01, 0x00, 0x00, 0x00, 0x20, 0x3f, 0x00, 0x00


	//----- nvinfo : EIATTR_MERCURY_ISA_VERSION
	.align		4
.L_192:
        /*0060*/ 	.byte	0x03, 0x5f
        /*0062*/ 	.short	0x0101


	//----- nvinfo : EIATTR_INT_WARP_WIDE_INSTR_OFFSETS
	.align		4
        /*0064*/ 	.byte	0x04, 0x31
        /*0066*/ 	.short	(.L_194 - .L_193)


	//   ....[0]....
.L_193:
        /*0068*/ 	.word	0x000001e0


	//   ....[1]....
        /*006c*/ 	.word	0x000002a0


	//----- nvinfo : EIATTR_COOP_GROUP_MASK_REGIDS
	.align		4
.L_194:
        /*0070*/ 	.byte	0x04, 0x29
        /*0072*/ 	.short	(.L_196 - .L_195)


	//   ....[0]....
.L_195:
        /*0074*/ 	.word	0xffffffff


	//   ....[1]....
        /*0078*/ 	.word	0xffffffff


	//   ....[2]....
        /*007c*/ 	.word	0xffffffff


	//   ....[3]....
        /*0080*/ 	.word	0xffffffff


	//   ....[4]....
        /*0084*/ 	.word	0xffffffff


	//   ....[5]....
        /*0088*/ 	.word	0xffffffff


	//   ....[6]....
        /*008c*/ 	.word	0xffffffff


	//   ....[7]....
        /*0090*/ 	.word	0xffffffff


	//   ....[8]....
        /*0094*/ 	.word	0x0500000f


	//----- nvinfo : EIATTR_COOP_GROUP_INSTR_OFFSETS
	.align		4
.L_196:
        /*0098*/ 	.byte	0x04, 0x28
        /*009a*/ 	.short	(.L_198 - .L_197)


	//   ....[0]....
.L_197:
        /*009c*/ 	.word	0x00000060


	//   ....[1]....
        /*00a0*/ 	.word	0x000001f0


	//   ....[2]....
        /*00a4*/ 	.word	0x00000280


	//   ....[3]....
        /*00a8*/ 	.word	0x00000400


	//   ....[4]....
        /*00ac*/ 	.word	0x00000610


	//   ....[5]....
        /*00b0*/ 	.word	0x00000b80


	//   ....[6]....
        /*00b4*/ 	.word	0x00004350


	//   ....[7]....
        /*00b8*/ 	.word	0x000047f0


	//   ....[8]....
        /*00bc*/ 	.word	0x000078b0


	//----- nvinfo : EIATTR_REG_RECONFIG
	.align		4
.L_198:
        /*00c0*/ 	.byte	0x01, 0x54
	.zero		2


	//----- nvinfo : EIATTR_SYSCALL_OFFSETS
	.align		4
        /*00c4*/ 	.byte	0x04, 0x46
        /*00c6*/ 	.short	(.L_200 - .L_199)


	//   ....[0]....
.L_199:
        /*00c8*/ 	.word	0x000007e0


	//   ....[1]....
        /*00cc*/ 	.word	0x000008d0


	//   ....[2]....
        /*00d0*/ 	.word	0x00000a10


	//   ....[3]....
        /*00d4*/ 	.word	0x00000b00


	//   ....[4]....
        /*00d8*/ 	.word	0x00003b80


	//   ....[5]....
        /*00dc*/ 	.word	0x00003cc0


	//   ....[6]....
        /*00e0*/ 	.word	0x00003de0


	//   ....[7]....
        /*00e4*/ 	.word	0x00003f00


	//----- nvinfo : EIATTR_MBARRIER_INSTR_OFFSETS
	.align		4
.L_200:
        /*00e8*/ 	.byte	0x04, 0x39
        /*00ea*/ 	.short	(.L_202 - .L_201)


	//   ....[0]....
.L_201:
        /*00ec*/ 	.word	0x000002c0
        /*00f0*/ 	.word	0x000000ff
        /*00f4*/ 	.word	0x00036400
        /*00f8*/ 	.short	0x0100
        /*00fa*/ 	.byte	0x06
	.zero		1


	//   ....[1]....
        /*00fc*/ 	.word	0x000003b0
        /*0100*/ 	.word	0x000000ff
        /*0104*/ 	.word	0x00036410
        /*0108*/ 	.short	0x0100
        /*010a*/ 	.byte	0x08
	.zero		1


	//   ....[2]....
        /*010c*/ 	.word	0x000003c0
        /*0110*/ 	.word	0x000000ff
        /*0114*/ 	.word	0x00036420
        /*0118*/ 	.short	0x0100
        /*011a*/ 	.byte	0x08
	.zero		1


	//   ....[3]....
        /*011c*/ 	.word	0x000003d0
        /*0120*/ 	.word	0x000000ff
        /*0124*/ 	.word	0x00036418
        /*0128*/ 	.short	0x0100
        /*012a*/ 	.byte	0x08
	.zero		1


	//   ....[4]....
        /*012c*/ 	.word	0x000003e0
        /*0130*/ 	.word	0x000000ff
        /*0134*/ 	.word	0x00036428
        /*0138*/ 	.short	0x0100
        /*013a*/ 	.byte	0x08
	.zero		1


	//   ....[5]....
        /*013c*/ 	.word	0x00000510
        /*0140*/ 	.word	0x000000ff
        /*0144*/ 	.word	0x00036430
        /*0148*/ 	.short	0x0100
        /*014a*/ 	.byte	0x08
	.zero		1


	//   ....[6]....
        /*014c*/ 	.word	0x00000520
        /*0150*/ 	.word	0x000000ff
        /*0154*/ 	.word	0x00036438
        /*0158*/ 	.short	0x0100
        /*015a*/ 	.byte	0x08
	.zero		1


	//   ....[7]....
        /*015c*/ 	.word	0x00000bd0
        /*0160*/ 	.word	0x000000ff
        /*0164*/ 	.word	0x00036400
        /*0168*/ 	.short	0x010a
        /*016a*/ 	.byte	0x25
	.zero		1


	//   ....[8]....
        /*016c*/ 	.word	0x00000d70
        /*0170*/ 	.word	0x000000ff
        /*0174*/ 	.word	0x00036400
        /*0178*/ 	.short	0x010a
        /*017a*/ 	.byte	0x25
	.zero		1


	//   ....[9]....
        /*017c*/ 	.word	0x00001480
        /*0180*/ 	.word	0x00000004
        /*0184*/ 	.word	0x00036410
        /*0188*/ 	.short	0x010a
        /*018a*/ 	.byte	0x3f
	.zero		1


	//   ....[10]....
        /*018c*/ 	.word	0x000014c0
        /*0190*/ 	.word	0x00000004
        /*0194*/ 	.word	0x00036410
        /*0198*/ 	.short	0x010a
        /*019a*/ 	.byte	0x3f
	.zero		1


	//   ....[11]....
        /*019c*/ 	.word	0x00001b60
        /*01a0*/ 	.word	0x000000ff
        /*01a4*/ 	.word	0x00036430
        /*01a8*/ 	.short	0x010a
        /*01aa*/ 	.byte	0x25
	.zero		1


	//   ....[12]....
        /*01ac*/ 	.word	0x00001ba0
        /*01b0*/ 	.word	0x000000ff
        /*01b4*/ 	.word	0x00036430
        /*01b8*/ 	.short	0x010a
        /*01ba*/ 	.byte	0x25
	.zero		1


	//   ....[13]....
        /*01bc*/ 	.word	0x00003380
        /*01c0*/ 	.word	0x000000ff
        /*01c4*/ 	.word	0x00000000
        /*01c8*/ 	.short	0x0101
        /*01ca*/ 	.byte	0x04
	.zero		1


	//   ....[14]....
        /*01cc*/ 	.word	0x00003710
        /*01d0*/ 	.word	0x00000004
        /*01d4*/ 	.word	0x00000000
        /*01d8*/ 	.short	0x0101
        /*01da*/ 	.byte	0x3f
	.zero		1


	//   ....[15]....
        /*01dc*/ 	.word	0x00005a60
        /*01e0*/ 	.word	0x00000000
        /*01e4*/ 	.word	0x00036420
        /*01e8*/ 	.short	0x010a
        /*01ea*/ 	.byte	0x3f
	.zero		1


	//   ....[16]....
        /*01ec*/ 	.word	0x000061a0
        /*01f0*/ 	.word	0x00000000
        /*01f4*/ 	.word	0x00036438
        /*01f8*/ 	.short	0x010a
        /*01fa*/ 	.byte	0x3f
	.zero		1


	//   ....[17]....
        /*01fc*/ 	.word	0x000064f0
        /*0200*/ 	.word	0x00000000
        /*0204*/ 	.word	0x00036428
        /*0208*/ 	.short	0x010a
        /*020a*/ 	.byte	0x3f
	.zero		1


	//   ....[18]....
        /*020c*/ 	.word	0x00006780
        /*0210*/ 	.word	0x00000000
        /*0214*/ 	.word	0x00036438
        /*0218*/ 	.short	0x010a
        /*021a*/ 	.byte	0x3f
	.zero		1


	//   ....[19]....
        /*021c*/ 	.word	0x00006a60
        /*0220*/ 	.word	0x00000000
        /*0224*/ 	.word	0x00036420
        /*0228*/ 	.short	0x010a
        /*022a*/ 	.byte	0x3f
	.zero		1


	//   ....[20]....
        /*022c*/ 	.word	0x00006d50
        /*0230*/ 	.word	0x00000000
        /*0234*/ 	.word	0x00036438
        /*0238*/ 	.short	0x010a
        /*023a*/ 	.byte	0x3f
	.zero		1


	//   ....[21]....
        /*023c*/ 	.word	0x00007040
        /*0240*/ 	.word	0x00000000
        /*0244*/ 	.word	0x00036428
        /*0248*/ 	.short	0x010a
        /*024a*/ 	.byte	0x3f
	.zero		1


	//   ....[22]....
        /*024c*/ 	.word	0x000072f0
        /*0250*/ 	.word	0x00000000
        /*0254*/ 	.word	0x00036438
        /*0258*/ 	.short	0x010a
        /*025a*/ 	.byte	0x3f
	.zero		1


	//   ....[23]....
        /*025c*/ 	.word	0x00007740
        /*0260*/ 	.word	0x00000007
        /*0264*/ 	.word	0x00000000
        /*0268*/ 	.short	0x010a
        /*026a*/ 	.byte	0x3f
	.zero		1


	//   ....[24]....
        /*026c*/ 	.word	0x000077c0
        /*0270*/ 	.word	0x00000003
        /*0274*/ 	.word	0x00000000
        /*0278*/ 	.short	0x010a
        /*027a*/ 	.byte	0x3f
	.zero		1


	//   ....[25]....
        /*027c*/ 	.word	0x00007810
        /*0280*/ 	.word	0x00000009
        /*0284*/ 	.word	0x00036438
        /*0288*/ 	.short	0x010a
        /*028a*/ 	.byte	0x3f
	.zero		1


	//   ....[26]....
        /*028c*/ 	.word	0x000078e0
        /*0290*/ 	.word	0x0000009d
        /*0294*/ 	.word	0x00036400
        /*0298*/ 	.short	0x010a
        /*029a*/ 	.byte	0x3f
	.zero		1


	//   ....[27]....
        /*029c*/ 	.word	0x00007930
        /*02a0*/ 	.word	0x00000004
        /*02a4*/ 	.word	0x00036410
        /*02a8*/ 	.short	0x010a
        /*02aa*/ 	.byte	0x3f
	.zero		1


	//   ....[28]....
        /*02ac*/ 	.word	0x00007980
        /*02b0*/ 	.word	0x0000009d
        /*02b4*/ 	.word	0x00036430
        /*02b8*/ 	.short	0x010a
        /*02ba*/ 	.byte	0x3f
	.zero		1


	//   ....[29]....
        /*02bc*/ 	.word	0x000079d0
        /*02c0*/ 	.word	0x00000000
        /*02c4*/ 	.word	0x00036420
        /*02c8*/ 	.short	0x010a
        /*02ca*/ 	.byte	0x3f
	.zero		1


	//   ....[30]....
        /*02cc*/ 	.word	0x00007a20
        /*02d0*/ 	.word	0x00000000
        /*02d4*/ 	.word	0x00036438
        /*02d8*/ 	.short	0x010a
        /*02da*/ 	.byte	0x3f
	.zero		1


	//   ....[31]....
        /*02dc*/ 	.word	0x00007a70
        /*02e0*/ 	.word	0x00000000
        /*02e4*/ 	.word	0x00036428
        /*02e8*/ 	.short	0x010a
        /*02ea*/ 	.byte	0x3f
	.zero		1


	//   ....[32]....
        /*02ec*/ 	.word	0x00007ac0
        /*02f0*/ 	.word	0x00000000
        /*02f4*/ 	.word	0x00036438
        /*02f8*/ 	.short	0x010a
        /*02fa*/ 	.byte	0x3f
	.zero		1


	//   ....[33]....
        /*02fc*/ 	.word	0x00007b20
        /*0300*/ 	.word	0x00000000
        /*0304*/ 	.word	0x00036420
        /*0308*/ 	.short	0x010a
        /*030a*/ 	.byte	0x3f
	.zero		1


	//   ....[34]....
        /*030c*/ 	.word	0x00007b70
        /*0310*/ 	.word	0x00000000
        /*0314*/ 	.word	0x00036438
        /*0318*/ 	.short	0x010a
        /*031a*/ 	.byte	0x3f
	.zero		1


	//   ....[35]....
        /*031c*/ 	.word	0x00007bc0
        /*0320*/ 	.word	0x00000000
        /*0324*/ 	.word	0x00036428
        /*0328*/ 	.short	0x010a
        /*032a*/ 	.byte	0x3f
	.zero		1


	//   ....[36]....
        /*032c*/ 	.word	0x00007c10
        /*0330*/ 	.word	0x00000000
        /*0334*/ 	.word	0x00036438
        /*0338*/ 	.short	0x010a
        /*033a*/ 	.byte	0x3f
	.zero		1


	//   ....[37]....
        /*033c*/ 	.word	0x00007cf0
        /*0340*/ 	.word	0x00000007
        /*0344*/ 	.word	0x00000000
        /*0348*/ 	.short	0x010a
        /*034a*/ 	.byte	0x3f
	.zero		1


	//   ....[38]....
        /*034c*/ 	.word	0x00007d40
        /*0350*/ 	.word	0x00000003
        /*0354*/ 	.word	0x00000000
        /*0358*/ 	.short	0x010a
        /*035a*/ 	.byte	0x3f
	.zero		1


	//----- nvinfo : EIATTR_NUM_MBARRIERS
	.align		4
.L_202:
        /*035c*/ 	.byte	0x03, 0x38
        /*035e*/ 	.short	0x0007


	//----- nvinfo : EIATTR_EXIT_INSTR_OFFSETS
	.align		4
        /*0360*/ 	.byte	0x04, 0x1c
        /*0362*/ 	.short	(.L_204 - .L_203)


	//   ....[0]....
.L_203:
        /*0364*/ 	.word	0x00000670


	//   ....[1]....
        /*0368*/ 	.word	0x000047a0


	//   ....[2]....
        /*036c*/ 	.word	0x00004830


	//   ....[3]....
        /*0370*/ 	.word	0x00004860


	//   ....[4]....
        /*0374*/ 	.word	0x00004960


	//   ....[5]....
        /*0378*/ 	.word	0x000052a0


	//   ....[6]....
        /*037c*/ 	.word	0x000056f0


	//   ....[7]....
        /*0380*/ 	.word	0x00007860


	//----- nvinfo : EIATTR_MAX_THREADS
	.align		4
.L_204:
        /*0384*/ 	.byte	0x04, 0x05
        /*0386*/ 	.short	(.L_206 - .L_205)
.L_205:
        /*0388*/ 	.word	0x00000200
        /*038c*/ 	.word	0x00000001
        /*0390*/ 	.word	0x00000001


	//----- nvinfo : EIATTR_CRS_STACK_SIZE
	.align		4
.L_206:
        /*0394*/ 	.byte	0x04, 0x1e
        /*0396*/ 	.short	(.L_208 - .L_207)
.L_207:
        /*0398*/ 	.word	0x00000000


	//----- nvinfo : EIATTR_CBANK_PARAM_SIZE
	.align		4
.L_208:
        /*039c*/ 	.byte	0x03, 0x19
        /*039e*/ 	.short	0x0970


	//----- nvinfo : EIATTR_PARAM_CBANK
	.align		4
        /*03a0*/ 	.byte	0x04, 0x0a
        /*03a2*/ 	.short	(.L_210 - .L_209)
	.align		4
.L_209:
        /*03a4*/ 	.word	index@(.nv.constant0._ZN7cutlass13device_kernelIN5flash11enable_sm90INS1_16FlashAttnBwdSm90INS1_25CollectiveMainloopBwdSm90ILi2ELi1ELi1EN4cute5tupleIJNS5_1CILi1EEES8_S8_EEENS6_IJNS7_ILi64EEENS7_ILi96EEENS7_ILi192EEEEEENS_6half_tEfNS_4arch4Sm90ELb0ELb0ELb1ELb0ELb0ELb0ELb1ELb0ELi3ELi1ELi1ELi1ELb0EEENS1_21CollectiveEpilogueBwdISD_SE_SG_Li384ELb0ELb1ELi3EEENS1_19SingleTileSchedulerILb0ELb0ELb0ELi96EEEEEEEEEvNT_6ParamsE)
        /*03a8*/ 	.short	0x0210
        /*03aa*/ 	.short	0x0970


	//----- nvinfo : EIATTR_SW_WAR
	.align		4
.L_210:
        /*03ac*/ 	.byte	0x04, 0x36
        /*03ae*/ 	.short	(.L_212 - .L_211)
.L_211:
        /*03b0*/ 	.word	0x00000008
.L_212:


//--------------------- .nv.info._ZN7cutlass13device_kernelIN5flash11enable_sm90INS1_16FlashAttnBwdSm90INS1_25CollectiveMainloopBwdSm90ILi2ELi1ELi1EN4cute5tupleIJNS5_1CILi1EEES8_S8_EEENS6_IJNS7_ILi64EEENS7_ILi96EEENS7_ILi192EEEEEENS_6half_tEfNS_4arch4Sm90ELb0ELb0ELb1ELb0ELb1ELb0ELb1ELb0ELi3ELi1ELi1ELi1ELb0EEENS1_21CollectiveEpilogueBwdISD_SE_SG_Li384ELb0ELb1ELi3EEENS1_19SingleTileSchedulerILb0ELb0ELb0ELi96EEEEEEEEEvNT_6ParamsE --------------------------
	.section	.nv.info._ZN7cutlass13device_kernelIN5flash11enable_sm90INS1_16FlashAttnBwdSm90INS1_25CollectiveMainloopBwdSm90ILi2ELi1ELi1EN4cute5tupleIJNS5_1CILi1EEES8_S8_EEENS6_IJNS7_ILi64EEENS7_ILi96EEENS7_ILi192EEEEEENS_6half_tEfNS_4arch4Sm90ELb0ELb0ELb1ELb0ELb1ELb0ELb1ELb0ELi3ELi1ELi1ELi1ELb0EEENS1_21CollectiveEpilogueBwdISD_SE_SG_Li384ELb0ELb1ELi3EEENS1_19SingleTileSchedulerILb0ELb0ELb0ELi96EEEEEEEEEvNT_6ParamsE,"",@"SHT_CUDA_INFO"
	.sectionflags	@""
	.align	4


	//----- nvinfo : EIATTR_CUDA_API_VERSION
	.align		4
        /*0000*/ 	.byte	0x04, 0x37
        /*0002*/ 	.short	(.L_214 - .L_213)
.L_213:
        /*0004*/ 	.word	0x00000082


	//----- nvinfo : EIATTR_KPARAM_INFO
	.align		4
.L_214:
        /*0008*/ 	.byte	0x04, 0x17
        /*000a*/ 	.short	(.L_216 - .L_215)
.L_215:
        /*000c*/ 	.word	0x00000000
        /*0010*/ 	.short	0x0000
        /*0012*/ 	.short	0x0070
        /*0014*/ 	.byte	0x00, 0xf0, 0x01, 0x24


	//----- nvinfo : EIATTR_SPARSE_MMA_MASK
	.align		4
.L_216:
        /*0018*/ 	.byte	0x03, 0x50
        /*001a*/ 	.short	0x0000


	//----- nvinfo : EIATTR_MAXREG_COUNT
	.align		4
        /*001c*/ 	.byte	0x03, 0x1b
        /*001e*/ 	.short	0x0080


	//----- nvinfo : EIATTR_NUM_BARRIERS
	.align		4
        /*0020*/ 	.byte	0x02, 0x4c
        /*0022*/ 	.byte	0x10
	.zero		1


	//----- nvinfo : EIATTR_EXTERNS
	.align		4
        /*0024*/ 	.byte	0x04, 0x0f
        /*0026*/ 	.short	(.L_218 - .L_217)


	//   ....[0]....
	.align		4
.L_217:
        /*0028*/ 	.word	index@(__assertfail)


	//----- nvinfo : EIATTR_ANNOTATIONS
	.align		4
.L_218:
        /*002c*/ 	.byte	0x04, 0x55
        /*002e*/ 	.short	(.L_220 - .L_219)


	//   ....[0]....
.L_219:
        /*0030*/ 	.word	0x00000001
        /*0034*/ 	.byte	0xd0, 0x0c, 0x00, 0x00, 0x01, 0x00, 0x00, 0x00, 0x00, 0x0d, 0x00, 0x00, 0x01, 0x00, 0x00, 0x00
        /*0044*/ 	.byte	0xd0, 0x10, 0x00, 0x00, 0x01, 0x00, 0x00, 0x00, 0xe0, 0x10, 0x00, 0x00, 0x01, 0x00, 0x00, 0x00
        /*0054*/ 	.byte	0x10, 0x3f, 0x00, 0x00, 0x01, 0x00, 0x00, 0x00, 0x20, 0x3f, 0x00, 0x00


	//----- nvinfo : EIATTR_MERCURY_ISA_VERSION
	.align		4
.L_220:
        /*0060*/ 	.byte	0x03, 0x5f
        /*0062*/ 	.short	0x0101


	//----- nvinfo : EIATTR_INT_WARP_WIDE_INSTR_OFFSETS
	.align		4
        /*0064*/ 	.byte	0x04, 0x31
        /*0066*/ 	.short	(.L_222 - .L_221)


	//   ....[0]....
.L_221:
        /*0068*/ 	.word	0x000001e0


	//   ....[1]....
        /*006c*/ 	.word	0x000002a0


	//   ....[2]....
        /*0070*/ 	.word	0x00005140


	//   ....[3]....
        /*0074*/ 	.word	0x00005730


	//   ....[4]....
        /*0078*/ 	.word	0x00005ea0


	//----- nvinfo : EIATTR_COOP_GROUP_MASK_REGIDS
	.align		4
.L_222:
        /*007c*/ 	.byte	0x04, 0x29
        /*007e*/ 	.short	(.L_224 - .L_223)


	//   ....[0]....
.L_223:
        /*0080*/ 	.word	0xffffffff


	//   ....[1]....
        /*0084*/ 	.word	0xffffffff


	//   ....[2]....
        /*0088*/ 	.word	0xffffffff


	//   ....[3]....
        /*008c*/ 	.word	0xffffffff


	//   ....[4]....
        /*0090*/ 	.word	0xffffffff


	//   ....[5]....
        /*0094*/ 	.word	0xffffffff


	//   ....[6]....
        /*0098*/ 	.word	0xffffffff


	//   ....[7]....
        /*009c*/ 	.word	0xffffffff


	//   ....[8]....
        /*00a0*/ 	.word	0xffffffff


	//   ....[9]....
        /*00a4*/ 	.word	0xffffffff


	//   ....[10]....
        /*00a8*/ 	.word	0xffffffff


	//   ....[11]....
        /*00ac*/ 	.word	0xffffffff


	//   ....[12]....
        /*00b0*/ 	.word	0xffffffff


	//   ....[13]....
        /*00b4*/ 	.word	0xffffffff


	//   ....[14]....
        /*00b8*/ 	.word	0x0500000f


	//   ....[15]....
        /*00bc*/ 	.word	0x0500000f


	//   ....[16]....
        /*00c0*/ 	.word	0x0500000f


	//   ....[17]....
        /*00c4*/ 	.word	0x0500000f


	//----- nvinfo : EIATTR_COOP_GROUP_INSTR_OFFSETS
	.align		4
.L_224:
        /*00c8*/ 	.byte	0x04, 0x28
        /*00ca*/ 	.short	(.L_226 - .L_225)


	//   ....[0]....
.L_225:
        /*00cc*/ 	.word	0x00000060


	//   ....[1]....
        /*00d0*/ 	.word	0x000001f0


	//   ....[2]....
        /*00d4*/ 	.word	0x00000280


	//   ....[3]....
        /*00d8*/ 	.word	0x00000400


	//   ....[4]....
        /*00dc*/ 	.word	0x00000610


	//   ....[5]....
        /*00e0*/ 	.word	0x00000b80


	//   ....[6]....
        /*00e4*/ 	.word	0x00004350


	//   ....[7]....
        /*00e8*/ 	.word	0x000047f0


	//   ....[8]....
        /*00ec*/ 	.word	0x00004c80


	//   ....[9]....
        /*00f0*/ 	.word	0x00005070


	//   ....[10]....
        /*00f4*/ 	.word	0x000052b0


	//   ....[11]....
        /*00f8*/ 	.word	0x00005660


	//   ....[12]....
        /*00fc*/ 	.word	0x00005910


	//   ....[13]....
        /*0100*/ 	.word	0x00005dd0


	//   ....[14]....
        /*0104*/ 	.word	0x000080c0


	//   ....[15]....
        /*0108*/ 	.word	0x00008210


	//   ....[16]....
        /*010c*/ 	.word	0x00008280


	//   ....[17]....
        /*0110*/ 	.word	0x000082f0


	//----- nvinfo : EIATTR_REG_RECONFIG
	.align		4
.L_226:
        /*0114*/ 	.byte	0x01, 0x54
	.zero		2


	//----- nvinfo : EIATTR_SYSCALL_OFFSETS
	.align		4
        /*0118*/ 	.byte	0x04, 0x46
        /*011a*/ 	.short	(.L_228 - .L_227)


	//   ....[0]....
.L_227:
        /*011c*/ 	.word	0x000007e0


	//   ....[1]....
        /*0120*/ 	.word	0x000008d0


	//   ....[2]....
        /*0124*/ 	.word	0x00000a10


	//   ....[3]....
        /*0128*/ 	.word	0x00000b00


	//   ....[4]....
        /*012c*/ 	.word	0x00003b80


	//   ....[5]....
        /*0130*/ 	.word	0x00003cc0


	//   ....[6]....
        /*0134*/ 	.word	0x00003de0


	//   ....[7]....
        /*0138*/ 	.word	0x00003f00


	//----- nvinfo : EIATTR_MBARRIER_INSTR_OFFSETS
	.align		4
.L_228:
        /*013c*/ 	.byte	0x04, 0x39
        /*013e*/ 	.short	(.L_230 - .L_229)


	//   ....[0]....
.L_229:
        /*0140*/ 	.word	0x000002c0
        /*0144*/ 	.word	0x000000ff
        /*0148*/ 	.word	0x00036400
        /*014c*/ 	.short	0x0100
        /*014e*/ 	.byte	0x06
	.zero		1


	//   ....[1]....
        /*0150*/ 	.word	0x000003b0
        /*0154*/ 	.word	0x000000ff
        /*0158*/ 	.word	0x00036410
        /*015c*/ 	.short	0x0100
        /*015e*/ 	.byte	0x08
	.zero		1


	//   ....[2]....
        /*0160*/ 	.word	0x000003c0
        /*0164*/ 	.word	0x000000ff
        /*0168*/ 	.word	0x00036420
        /*016c*/ 	.short	0x0100
        /*016e*/ 	.byte	0x08
	.zero		1


	//   ....[3]....
        /*0170*/ 	.word	0x000003d0
        /*0174*/ 	.word	0x000000ff
        /*0178*/ 	.word	0x00036418
        /*017c*/ 	.short	0x0100
        /*017e*/ 	.byte	0x08
	.zero		1


	//   ....[4]....
        /*0180*/ 	.word	0x000003e0
        /*0184*/ 	.word	0x000000ff
        /*0188*/ 	.word	0x00036428
        /*018c*/ 	.short	0x0100
        /*018e*/ 	.byte	0x08
	.zero		1


	//   ....[5]....
        /*0190*/ 	.word	0x00000510
        /*0194*/ 	.word	0x000000ff
        /*0198*/ 	.word	0x00036430
        /*019c*/ 	.short	0x0100
        /*019e*/ 	.byte	0x08
	.zero		1


	//   ....[6]....
        /*01a0*/ 	.word	0x00000520
        /*01a4*/ 	.word	0x000000ff
        /*01a8*/ 	.word	0x00036438
        /*01ac*/ 	.short	0x0100
        /*01ae*/ 	.byte	0x08
	.zero		1


	//   ....[7]....
        /*01b0*/ 	.word	0x00000bd0
        /*01b4*/ 	.word	0x000000ff
        /*01b8*/ 	.word	0x00036400
        /*01bc*/ 	.short	0x010a
        /*01be*/ 	.byte	0x25
	.zero		1


	//   ....[8]....
        /*01c0*/ 	.word	0x00000d70
        /*01c4*/ 	.word	0x000000ff
        /*01c8*/ 	.word	0x00036400
        /*01cc*/ 	.short	0x010a
        /*01ce*/ 	.byte	0x25
	.zero		1


	//   ....[9]....
        /*01d0*/ 	.word	0x00001480
        /*01d4*/ 	.word	0x00000004
        /*01d8*/ 	.word	0x00036410
        /*01dc*/ 	.short	0x010a
        /*01de*/ 	.byte	0x3f
	.zero		1


	//   ....[10]....
        /*01e0*/ 	.word	0x000014c0
        /*01e4*/ 	.word	0x00000004
        /*01e8*/ 	.word	0x00036410
        /*01ec*/ 	.short	0x010a
        /*01ee*/ 	.byte	0x3f
	.zero		1


	//   ....[11]....
        /*01f0*/ 	.word	0x00001b60
        /*01f4*/ 	.word	0x000000ff
        /*01f8*/ 	.word	0x00036430
        /*01fc*/ 	.short	0x010a
        /*01fe*/ 	.byte	0x25
	.zero		1


	//   ....[12]....
        /*0200*/ 	.word	0x00001ba0
        /*0204*/ 	.word	0x000000ff
        /*0208*/ 	.word	0x00036430
        /*020c*/ 	.short	0x010a
        /*020e*/ 	.byte	0x25
	.zero		1


	//   ....[13]....
        /*0210*/ 	.word	0x00003380
        /*0214*/ 	.word	0x000000ff
        /*0218*/ 	.word	0x00000000
        /*021c*/ 	.short	0x0101
        /*021e*/ 	.byte	0x04
	.zero		1


	//   ....[14]....
        /*0220*/ 	.word	0x00003710
        /*0224*/ 	.word	0x00000004
        /*0228*/ 	.word	0x00000000
        /*022c*/ 	.short	0x0101
        /*022e*/ 	.byte	0x3f
	.zero		1


	//   ....[15]....
        /*0230*/ 	.word	0x00006270
        /*0234*/ 	.word	0x00000000
        /*0238*/ 	.word	0x00036420
        /*023c*/ 	.short	0x010a
        /*023e*/ 	.byte	0x3f
	.zero		1


	//   ....[16]....
        /*0240*/ 	.word	0x000069b0
        /*0244*/ 	.word	0x00000000
        /*0248*/ 	.word	0x00036438
        /*024c*/ 	.short	0x010a
        /*024e*/ 	.byte	0x3f
	.zero		1


	//   ....[17]....
        /*0250*/ 	.word	0x00006d00
        /*0254*/ 	.word	0x00000000
        /*0258*/ 	.word	0x00036428
        /*025c*/ 	.short	0x010a
        /*025e*/ 	.byte	0x3f
	.zero		1


	//   ....[18]....
        /*0260*/ 	.word	0x00006f90
        /*0264*/ 	.word	0x00000000
        /*0268*/ 	.word	0x00036438
        /*026c*/ 	.short	0x010a
        /*026e*/ 	.byte	0x3f
	.zero		1


	//   ....[19]....
        /*0270*/ 	.word	0x00007270
        /*0274*/ 	.word	0x00000000
        /*0278*/ 	.word	0x00036420
        /*027c*/ 	.short	0x010a
        /*027e*/ 	.byte	0x3f
	.zero		1


	//   ....[20]....
        /*0280*/ 	.word	0x00007560
        /*0284*/ 	.word	0x00000000
        /*0288*/ 	.word	0x00036438
        /*028c*/ 	.short	0x010a
        /*028e*/ 	.byte	0x3f
	.zero		1


	//   ....[21]....
        /*0290*/ 	.word	0x00007850
        /*0294*/ 	.word	0x00000000
        /*0298*/ 	.word	0x00036428
        /*029c*/ 	.short	0x010a
        /*029e*/ 	.byte	0x3f
	.zero		1


	//   ....[22]....
        /*02a0*/ 	.word	0x00007b00
        /*02a4*/ 	.word	0x00000000
        /*02a8*/ 	.word	0x00036438
        /*02ac*/ 	.short	0x010a
        /*02ae*/ 	.byte	0x3f
	.zero		1


	//   ....[23]....
        /*02b0*/ 	.word	0x00007f50
        /*02b4*/ 	.word	0x00000007
        /*02b8*/ 	.word	0x00000000
        /*02bc*/ 	.short	0x010a
        /*02be*/ 	.byte	0x3f
	.zero		1


	//   ....[24]....
        /*02c0*/ 	.word	0x00007fd0
        /*02c4*/ 	.word	0x00000003
        /*02c8*/ 	.word	0x00000000
        /*02cc*/ 	.short	0x010a
        /*02ce*/ 	.byte	0x3f
	.zero		1


	//   ....[25]....
        /*02d0*/ 	.word	0x00008020
        /*02d4*/ 	.word	0x00000009
        /*02d8*/ 	.word	0x00036438
        /*02dc*/ 	.short	0x010a
        /*02de*/ 	.byte	0x3f
	.zero		1


	//   ....[26]....
        /*02e0*/ 	.word	0x000080f0
        /*02e4*/ 	.word	0x0000009d
        /*02e8*/ 	.word	0x00036400
        /*02ec*/ 	.short	0x010a
        /*02ee*/ 	.byte	0x3f
	.zero		1


	//   ....[27]....
        /*02f0*/ 	.word	0x00008140
        /*02f4*/ 	.word	0x00000004
        /*02f8*/ 	.word	0x00036410
        /*02fc*/ 	.short	0x010a
        /*02fe*/ 	.byte	0x3f
	.zero		1


	//   ....[28]....
        /*0300*/ 	.word	0x00008190
        /*0304*/ 	.word	0x0000009d
        /*0308*/ 	.word	0x00036430
        /*030c*/ 	.short	0x010a
        /*030e*/ 	.byte	0x3f
	.zero		1


	//   ....[29]....
        /*0310*/ 	.word	0x00008330
        /*0314*/ 	.word	0x00000000
        /*0318*/ 	.word	0x00036420
        /*031c*/ 	.short	0x010a
        /*031e*/ 	.byte	0x3f
	.zero		1


	//   ....[30]....
        /*0320*/ 	.word	0x00008380
        /*0324*/ 	.word	0x00000000
        /*0328*/ 	.word	0x00036438
        /*032c*/ 	.short	0x010a
        /*032e*/ 	.byte	0x3f
	.zero		1


	//   ....[31]....
        /*0330*/ 	.word	0x000083d0
        /*0334*/ 	.word	0x00000000
        /*0338*/ 	.word	0x00036428
        /*033c*/ 	.short	0x010a
        /*033e*/ 	.byte	0x3f
	.zero		1


	//   ....[32]....
        /*0340*/ 	.word	0x00008420
        /*0344*/ 	.word	0x00000000
        /*0348*/ 	.word	0x00036438
        /*034c*/ 	.short	0x010a
        /*034e*/ 	.byte	0x3f
	.zero		1


	//   ....[33]....
        /*0350*/ 	.word	0x00008480
        /*0354*/ 	.word	0x00000000
        /*0358*/ 	.word	0x00036420
        /*035c*/ 	.short	0x010a
        /*035e*/ 	.byte	0x3f
	.zero		1


	//   ....[34]....
        /*0360*/ 	.word	0x000084d0
        /*0364*/ 	.word	0x00000000
        /*0368*/ 	.word	0x00036438
        /*036c*/ 	.short	0x010a
        /*036e*/ 	.byte	0x3f
	.zero		1


	//   ....[35]....
        /*0370*/ 	.word	0x00008520
        /*0374*/ 	.word	0x00000000
        /*0378*/ 	.word	0x00036428
        /*037c*/ 	.short	0x010a
        /*037e*/ 	.byte	0x3f
	.zero		1


	//   ....[36]....
        /*0380*/ 	.word	0x00008570
        /*0384*/ 	.word	0x00000000
        /*0388*/ 	.word	0x00036438
        /*038c*/ 	.short	0x010a
        /*038e*/ 	.byte	0x3f
	.zero		1


	//   ....[37]....
        /*0390*/ 	.word	0x00008650
        /*0394*/ 	.word	0x00000007
        /*0398*/ 	.word	0x00000000
        /*039c*/ 	.short	0x010a
        /*039e*/ 	.byte	0x3f
	.zero		1


	//   ....[38]....
        /*03a0*/ 	.word	0x000086a0
        /*03a4*/ 	.word	0x00000003
        /*03a8*/ 	.word	0x00000000
        /*03ac*/ 	.short	0x010a
        /*03ae*/ 	.byte	0x3f
	.zero		1


	//----- nvinfo : EIATTR_NUM_MBARRIERS
	.align		4
.L_230:
        /*03b0*/ 	.byte	0x03, 0x38
        /*03b2*/ 	.short	0x0007


	//----- nvinfo : EIATTR_EXIT_INSTR_OFFSETS
	.align		4
        /*03b4*/ 	.byte	0x04, 0x1c
        /*03b6*/ 	.short	(.L_232 - .L_231)


	//   ....[0]....
.L_231:
        /*03b8*/ 	.word	0x00000670


	//   ....[1]....
        /*03bc*/ 	.word	0x000047a0


	//   ....[2]....
        /*03c0*/ 	.word	0x00004830


	//   ....[3]....
        /*03c4*/ 	.word	0x00004860


	//   ....[4]....
        /*03c8*/ 	.word	0x000049a0


	//   ....[5]....
        /*03cc*/ 	.word	0x000057d0


	//   ....[6]....
        /*03d0*/ 	.word	0x00005f00


	//   ....[7]....
        /*03d4*/ 	.word	0x00008070


	//----- nvinfo : EIATTR_MAX_THREADS
	.align		4
.L_232:
        /*03d8*/ 	.byte	0x04, 0x05
        /*03da*/ 	.short	(.L_234 - .L_233)
.L_233:
        /*03dc*/ 	.word	0x00000200
        /*03e0*/ 	.word	0x00000001
        /*03e4*/ 	.word	0x00000001


	//----- nvinfo : EIATTR_CRS_STACK_SIZE
	.align		4
.L_234:
        /*03e8*/ 	.byte	0x04, 0x1e
        /*03ea*/ 	.short	(.L_236 - .L_235)
.L_235:
        /*03ec*/ 	.word	0x00000000


	//----- nvinfo : EIATTR_CBANK_PARAM_SIZE
	.align		4
.L_236:
        /*03f0*/ 	.byte	0x03, 0x19
        /*03f2*/ 	.short	0x0970


	//----- nvinfo : EIATTR_PARAM_CBANK
	.align		4
        /*03f4*/ 	.byte	0x04, 0x0a
        /*03f6*/ 	.short	(.L_238 - .L_237)
	.align		4
.L_237:
        /*03f8*/ 	.word	index@(.nv.constant0._ZN7cutlass13device_kernelIN5flash11enable_sm90INS1_16FlashAttnBwdSm90INS1_25CollectiveMainloopBwdSm90ILi2ELi1ELi1EN4cute5tupleIJNS5_1CILi1EEES8_S8_EEENS6_IJNS7_ILi64EEENS7_ILi96EEENS7_ILi192EEEEEENS_6half_tEfNS_4arch4Sm90ELb0ELb0ELb1ELb0ELb1ELb0ELb1ELb0ELi3ELi1ELi1ELi1ELb0EEENS1_21CollectiveEpilogueBwdISD_SE_SG_Li384ELb0ELb1ELi3EEENS1_19SingleTileSchedulerILb0ELb0ELb0ELi96EEEEEEEEEvNT_6ParamsE)
        /*03fc*/ 	.short	0x0210
        /*03fe*/ 	.short	0x0970


	//----- nvinfo : EIATTR_SW_WAR
	.align		4
.L_238:
        /*0400*/ 	.byte	0x04, 0x36
        /*0402*/ 	.short	(.L_240 - .L_239)
.L_239:
        /*0404*/ 	.word	0x00000008
.L_240:


//--------------------- .nv.info._ZN7cutlass13device_kernelIN5flash11enable_sm90INS1_16FlashAttnBwdSm90INS1_25CollectiveMainloopBwdSm90ILi2ELi1ELi1EN4cute5tupleIJNS5_1CILi1EEES8_S8_EEENS6_IJNS7_ILi64EEENS7_ILi96EEENS7_ILi192EEEEEENS_6half_tEfNS_4arch4Sm90ELb0ELb0ELb1ELb0ELb0ELb0ELb1ELb0ELi3ELi1ELi1ELi1ELb0EEENS1_24CollectiveEpilogueBwdGQAISD_fSG_Li384ELb0ELb0EEENS1_19SingleTileSchedulerILb0ELb0ELb0ELi96EEEEEEEEEvNT_6ParamsE --------------------------
	.section	.nv.info._ZN7cutlass13device_kernelIN5flash11enable_sm90INS1_16FlashAttnBwdSm90INS1_25CollectiveMainloopBwdSm90ILi2ELi1ELi1EN4cute5tupleIJNS5_1CILi1EEES8_S8_EEENS6_IJNS7_ILi64EEENS7_ILi96EEENS7_ILi192EEEEEENS_6half_tEfNS_4arch4Sm90ELb0ELb0ELb1ELb0ELb0ELb0ELb1ELb0ELi3ELi1ELi1ELi1ELb0EEENS1_24CollectiveEpilogueBwdGQAISD_fSG_Li384ELb0ELb0EEENS1_19SingleTileSchedulerILb0ELb0ELb0ELi96EEEEEEEEEvNT_6ParamsE,"",@"SHT_CUDA_INFO"
	.sectionflags	@""
	.align	4


	//----- nvinfo : EIATTR_CUDA_API_VERSION
	.align		4
        /*0000*/ 	.byte	0x04, 0x37
        /*0002*/ 	.short	(.L_242 - .L_241)
.L_241:
        /*0004*/ 	.word	0x00000082


	//----- nvinfo : EIATTR_KPARAM_INFO
	.align		4
.L_242:
        /*0008*/ 	.byte	0x04, 0x17
        /*000a*/ 	.short	(.L_244 - .L_243)
.L_243:
        /*000c*/ 	.word	0x00000000
        /*0010*/ 	.short	0x0000
        /*0012*/ 	.short	0x0070
        /*0014*/ 	.byte	0x00, 0xf0, 0x01, 0x1a


	//----- nvinfo : EIATTR_SPARSE_MMA_MASK
	.align		4
.L_244:
        /*0018*/ 	.byte	0x03, 0x50
        /*001a*/ 	.short	0x0000


	//----- nvinfo : EIATTR_MAXREG_COUNT
	.align		4
        /*001c*/ 	.byte	0x03, 0x1b
        /*001e*/ 	.short	0x0080


	//----- nvinfo : EIATTR_NUM_BARRIERS
	.align		4
        /*0020*/ 	.byte	0x02, 0x4c
        /*0022*/ 	.byte	0x10
	.zero		1


	//----- nvinfo : EIATTR_EXTERNS
	.align		4
        /*0024*/ 	.byte	0x04, 0x0f
        /*0026*/ 	.short	(.L_246 - .L_245)


	//   ....[0]....
	.align		4
.L_245:
        /*0028*/ 	.word	index@(__assertfail)


	//----- nvinfo : EIATTR_MERCURY_ISA_VERSION
	.align		4
.L_246:
        /*002c*/ 	.byte	0x03, 0x5f
        /*002e*/ 	.short	0x0101


	//----- nvinfo : EIATTR_INT_WARP_WIDE_INSTR_OFFSETS
	.align		4
        /*0030*/ 	.byte	0x04, 0x31
        /*0032*/ 	.short	(.L_248 - .L_247)


	//   ....[0]....
.L_247:
        /*0034*/ 	.word	0x00000170


	//   ....[1]....
        /*0038*/ 	.word	0x00000230


	//----- nvinfo : EIATTR_COOP_GROUP_MASK_REGIDS
	.align		4
.L_248:
        /*003c*/ 	.byte	0x04, 0x29
        /*003e*/ 	.short	(.L_250 - .L_249)


	//   ....[0]....
.L_249:
        /*0040*/ 	.word	0xffffffff


	//   ....[1]....
        /*0044*/ 	.word	0xffffffff


	//   ....[2]....
        /*0048*/ 	.word	0xffffffff


	//   ....[3]....
        /*004c*/ 	.word	0xffffffff


	//   ....[4]....
        /*0050*/ 	.word	0xffffffff


	//   ....[5]....
        /*0054*/ 	.word	0xffffffff


	//   ....[6]....
        /*0058*/ 	.word	0xffffffff


	//   ....[7]....
        /*005c*/ 	.word	0x0500000f


	//----- nvinfo : EIATTR_COOP_GROUP_INSTR_OFFSETS
	.align		4
.L_250:
        /*0060*/ 	.byte	0x04, 0x28
        /*0062*/ 	.short	(.L_252 - .L_251)


	//   ....[0]....
.L_251:
        /*0064*/ 	.word	0x00000050


	//   ....[1]....
        /*0068*/ 	.word	0x00000180


	//   ....[2]....
        /*006c*/ 	.word	0x00000210


	//   ....[3]....
        /*0070*/ 	.word	0x00000390


	//   ....[4]....
        /*0074*/ 	.word	0x000005b0


	//   ....[5]....
        /*0078*/ 	.word	0x00000b20


	//   ....[6]....
        /*007c*/ 	.word	0x00004440


	//   ....[7]....
        /*0080*/ 	.word	0x00007500


	//----- nvinfo : EIATTR_REG_RECONFIG
	.align		4
.L_252:
        /*0084*/ 	.byte	0x01, 0x54
	.zero		2


	//----- nvinfo : EIATTR_SYSCALL_OFFSETS
	.align		4
        /*0088*/ 	.byte	0x04, 0x46
        /*008a*/ 	.short	(.L_254 - .L_253)


	//   ....[0]....
.L_253:
        /*008c*/ 	.word	0x00000780


	//   ....[1]....
        /*0090*/ 	.word	0x00000870


	//   ....[2]....
        /*0094*/ 	.word	0x000009b0


	//   ....[3]....
        /*0098*/ 	.word	0x00000aa0


	//----- nvinfo : EIATTR_MBARRIER_INSTR_OFFSETS
	.align		4
.L_254:
        /*009c*/ 	.byte	0x04, 0x39
        /*009e*/ 	.short	(.L_256 - .L_255)


	//   ....[0]....
.L_255:
        /*00a0*/ 	.word	0x00000250
        /*00a4*/ 	.word	0x000000ff
        /*00a8*/ 	.word	0x00036400
        /*00ac*/ 	.short	0x0100
        /*00ae*/ 	.byte	0x06
	.zero		1


	//   ....[1]....
        /*00b0*/ 	.word	0x00000340
        /*00b4*/ 	.word	0x000000ff
        /*00b8*/ 	.word	0x00036410
        /*00bc*/ 	.short	0x0100
        /*00be*/ 	.byte	0x08
	.zero		1


	//   ....[2]....
        /*00c0*/ 	.word	0x00000350
        /*00c4*/ 	.word	0x000000ff
        /*00c8*/ 	.word	0x00036420
        /*00cc*/ 	.short	0x0100
        /*00ce*/ 	.byte	0x08
	.zero		1


	//   ....[3]....
        /*00d0*/ 	.word	0x00000360
        /*00d4*/ 	.word	0x000000ff
        /*00d8*/ 	.word	0x00036418
        /*00dc*/ 	.short	0x0100
        /*00de*/ 	.byte	0x08
	.zero		1


	//   ....[4]....
        /*00e0*/ 	.word	0x00000370
        /*00e4*/ 	.word	0x000000ff
        /*00e8*/ 	.word	0x00036428
        /*00ec*/ 	.short	0x0100
        /*00ee*/ 	.byte	0x08
	.zero		1


	//   ....[5]....
        /*00f0*/ 	.word	0x000004a0
        /*00f4*/ 	.word	0x000000ff
        /*00f8*/ 	.word	0x00036430
        /*00fc*/ 	.short	0x0100
        /*00fe*/ 	.byte	0x08
	.zero		1


	//   ....[6]....
        /*0100*/ 	.word	0x000004b0
        /*0104*/ 	.word	0x000000ff
        /*0108*/ 	.word	0x00036438
        /*010c*/ 	.short	0x0100
        /*010e*/ 	.byte	0x08
	.zero		1


	//   ....[7]....
        /*0110*/ 	.word	0x00000b60
        /*0114*/ 	.word	0x000000ff
        /*0118*/ 	.word	0x00036400
        /*011c*/ 	.short	0x010a
        /*011e*/ 	.byte	0x24
	.zero		1


	//   ....[8]....
        /*0120*/ 	.word	0x00000c40
        /*0124*/ 	.word	0x000000ff
        /*0128*/ 	.word	0x00036400
        /*012c*/ 	.short	0x010a
        /*012e*/ 	.byte	0x24
	.zero		1


	//   ....[9]....
        /*0130*/ 	.word	0x00001670
        /*0134*/ 	.word	0x00000003
        /*0138*/ 	.word	0x00036410
        /*013c*/ 	.short	0x010a
        /*013e*/ 	.byte	0x3f
	.zero		1


	//   ....[10]....
        /*0140*/ 	.word	0x000016b0
        /*0144*/ 	.word	0x00000003
        /*0148*/ 	.word	0x00036410
        /*014c*/ 	.short	0x010a
        /*014e*/ 	.byte	0x3f
	.zero		1


	//   ....[11]....
        /*0150*/ 	.word	0x00001d50
        /*0154*/ 	.word	0x000000ff
        /*0158*/ 	.word	0x00036430
        /*015c*/ 	.short	0x010a
        /*015e*/ 	.byte	0x24
	.zero		1


	//   ....[12]....
        /*0160*/ 	.word	0x00001d90
        /*0164*/ 	.word	0x000000ff
        /*0168*/ 	.word	0x00036430
        /*016c*/ 	.short	0x010a
        /*016e*/ 	.byte	0x24
	.zero		1


	//   ....[13]....
        /*0170*/ 	.word	0x00003570
        /*0174*/ 	.word	0x000000ff
        /*0178*/ 	.word	0x00000000
        /*017c*/ 	.short	0x0101
        /*017e*/ 	.byte	0x04
	.zero		1


	//   ....[14]....
        /*0180*/ 	.word	0x00003920
        /*0184*/ 	.word	0x00000003
        /*0188*/ 	.word	0x00000000
        /*018c*/ 	.short	0x0101
        /*018e*/ 	.byte	0x3f
	.zero		1


	//   ....[15]....
        /*0190*/ 	.word	0x000056b0
        /*0194*/ 	.word	0x00000000
        /*0198*/ 	.word	0x00036420
        /*019c*/ 	.short	0x010a
        /*019e*/ 	.byte	0x3f
	.zero		1


	//   ....[16]....
        /*01a0*/ 	.word	0x00005df0
        /*01a4*/ 	.word	0x00000000
        /*01a8*/ 	.word	0x00036438
        /*01ac*/ 	.short	0x010a
        /*01ae*/ 	.byte	0x3f
	.zero		1


	//   ....[17]....
        /*01b0*/ 	.word	0x00006140
        /*01b4*/ 	.word	0x00000000
        /*01b8*/ 	.word	0x00036428
        /*01bc*/ 	.short	0x010a
        /*01be*/ 	.byte	0x3f
	.zero		1


	//   ....[18]....
        /*01c0*/ 	.word	0x000063d0
        /*01c4*/ 	.word	0x00000000
        /*01c8*/ 	.word	0x00036438
        /*01cc*/ 	.short	0x010a
        /*01ce*/ 	.byte	0x3f
	.zero		1


	//   ....[19]....
        /*01d0*/ 	.word	0x000066b0
        /*01d4*/ 	.word	0x00000000
        /*01d8*/ 	.word	0x00036420
        /*01dc*/ 	.short	0x010a
        /*01de*/ 	.byte	0x3f
	.zero		1


	//   ....[20]....
        /*01e0*/ 	.word	0x000069a0
        /*01e4*/ 	.word	0x00000000
        /*01e8*/ 	.word	0x00036438
        /*01ec*/ 	.short	0x010a
        /*01ee*/ 	.byte	0x3f
	.zero		1


	//   ....[21]....
        /*01f0*/ 	.word	0x00006c90
        /*01f4*/ 	.word	0x00000000
        /*01f8*/ 	.word	0x00036428
        /*01fc*/ 	.short	0x010a
        /*01fe*/ 	.byte	0x3f
	.zero		1


	//   ....[22]....
        /*0200*/ 	.word	0x00006f40
        /*0204*/ 	.word	0x00000000
        /*0208*/ 	.word	0x00036438
        /*020c*/ 	.short	0x010a
        /*020e*/ 	.byte	0x3f
	.zero		1


	//   ....[23]....
        /*0210*/ 	.word	0x00007380
        /*0214*/ 	.word	0x00000007
        /*0218*/ 	.word	0x00000000
        /*021c*/ 	.short	0x010a
        /*021e*/ 	.byte	0x3f
	.zero		1


	//   ....[24]....
        /*0220*/ 	.word	0x00007400
        /*0224*/ 	.word	0x00000003
        /*0228*/ 	.word	0x00000000
        /*022c*/ 	.short	0x010a
        /*022e*/ 	.byte	0x3f
	.zero		1


	//   ....[25]....
        /*0230*/ 	.word	0x00007450
        /*0234*/ 	.word	0x00000009
        /*0238*/ 	.word	0x00036438
        /*023c*/ 	.short	0x010a
        /*023e*/ 	.byte	0x3f
	.zero		1


	//   ....[26]....
        /*0240*/ 	.word	0x00007540
        /*0244*/ 	.word	0x00000005
        /*0248*/ 	.word	0x00036400
        /*024c*/ 	.short	0x010a
        /*024e*/ 	.byte	0x3f
	.zero		1


	//   ....[27]....
        /*0250*/ 	.word	0x00007590
        /*0254*/ 	.word	0x00000003
        /*0258*/ 	.word	0x00036410
        /*025c*/ 	.short	0x010a
        /*025e*/ 	.byte	0x3f
	.zero		1


	//   ....[28]....
        /*0260*/ 	.word	0x000075f0
        /*0264*/ 	.word	0x0000000f
        /*0268*/ 	.word	0x00036430
        /*026c*/ 	.short	0x010a
        /*026e*/ 	.byte	0x3f
	.zero		1


	//   ....[29]....
        /*0270*/ 	.word	0x00007640
        /*0274*/ 	.word	0x00000000
        /*0278*/ 	.word	0x00036420
        /*027c*/ 	.short	0x010a
        /*027e*/ 	.byte	0x3f
	.zero		1


	//   ....[30]....
        /*0280*/ 	.word	0x00007690
        /*0284*/ 	.word	0x00000000
        /*0288*/ 	.word	0x00036438
        /*028c*/ 	.short	0x010a
        /*028e*/ 	.byte	0x3f
	.zero		1


	//   ....[31]....
        /*0290*/ 	.word	0x000076e0
        /*0294*/ 	.word	0x00000000
        /*0298*/ 	.word	0x00036428
        /*029c*/ 	.short	0x010a
        /*029e*/ 	.byte	0x3f
	.zero		1


	//   ....[32]....
        /*02a0*/ 	.word	0x00007730
        /*02a4*/ 	.word	0x00000000
        /*02a8*/ 	.word	0x00036438
        /*02ac*/ 	.short	0x010a
        /*02ae*/ 	.byte	0x3f
	.zero		1


	//   ....[33]....
        /*02b0*/ 	.word	0x00007790
        /*02b4*/ 	.word	0x00000000
        /*02b8*/ 	.word	0x00036420
        /*02bc*/ 	.short	0x010a
        /*02be*/ 	.byte	0x3f
	.zero		1


	//   ....[34]....
        /*02c0*/ 	.word	0x000077e0
        /*02c4*/ 	.word	0x00000000
        /*02c8*/ 	.word	0x00036438
        /*02cc*/ 	.short	0x010a
        /*02ce*/ 	.byte	0x3f
	.zero		1


	//   ....[35]....
        /*02d0*/ 	.word	0x00007830
        /*02d4*/ 	.word	0x00000000
        /*02d8*/ 	.word	0x00036428
        /*02dc*/ 	.short	0x010a
        /*02de*/ 	.byte	0x3f
	.zero		1


	//   ....[36]....
        /*02e0*/ 	.word	0x00007880
        /*02e4*/ 	.word	0x00000000
        /*02e8*/ 	.word	0x00036438
        /*02ec*/ 	.short	0x010a
        /*02ee*/ 	.byte	0x3f
	.zero		1


	//   ....[37]....
        /*02f0*/ 	.word	0x00007960
        /*02f4*/ 	.word	0x00000007
        /*02f8*/ 	.word	0x00000000
        /*02fc*/ 	.short	0x010a
        /*02fe*/ 	.byte	0x3f
	.zero		1


	//   ....[38]....
        /*0300*/ 	.word	0x000079b0
        /*0304*/ 	.word	0x00000003
        /*0308*/ 	.word	0x00000000
        /*030c*/ 	.short	0x010a
        /*030e*/ 	.byte	0x3f
	.zero		1


	//----- nvinfo : EIATTR_NUM_MBARRIERS
	.align		4
.L_256:
        /*0310*/ 	.byte	0x03, 0x38
        /*0312*/ 	.short	0x0007


	//----- nvinfo : EIATTR_EXIT_INSTR_OFFSETS
	.align		4
        /*0314*/ 	.byte	0x04, 0x1c
        /*0316*/ 	.short	(.L_258 - .L_257)


	//   ....[0]....
.L_257:
        /*0318*/ 	.word	0x000074a0


	//----- nvinfo : EIATTR_MAX_THREADS
	.align		4
.L_258:
        /*031c*/ 	.byte	0x04, 0x05
        /*031e*/ 	.short	(.L_260 - .L_259)
.L_259:
        /*0320*/ 	.word	0x00000200
        /*0324*/ 	.word	0x00000001
        /*0328*/ 	.word	0x00000001


	//----- nvinfo : EIATTR_CRS_STACK_SIZE
	.align		4
.L_260:
        /*032c*/ 	.byte	0x04, 0x1e
        /*032e*/ 	.short	(.L_262 - .L_261)
.L_261:
        /*0330*/ 	.word	0x00000000


	//----- nvinfo : EIATTR_CBANK_PARAM_SIZE
	.align		4
.L_262:
        /*0334*/ 	.byte	0x03, 0x19
        /*0336*/ 	.short	0x06f0


	//----- nvinfo : EIATTR_PARAM_CBANK
	.align		4
        /*0338*/ 	.byte	0x04, 0x0a
        /*033a*/ 	.short	(.L_264 - .L_263)
	.align		4
.L_263:
        /*033c*/ 	.word	index@(.nv.constant0._ZN7cutlass13device_kernelIN5flash11enable_sm90INS1_16FlashAttnBwdSm90INS1_25CollectiveMainloopBwdSm90ILi2ELi1ELi1EN4cute5tupleIJNS5_1CILi1EEES8_S8_EEENS6_IJNS7_ILi64EEENS7_ILi96EEENS7_ILi192EEEEEENS_6half_tEfNS_4arch4Sm90ELb0ELb0ELb1ELb0ELb0ELb0ELb1ELb0ELi3ELi1ELi1ELi1ELb0EEENS1_24CollectiveEpilogueBwdGQAISD_fSG_Li384ELb0ELb0EEENS1_19SingleTileSchedulerILb0ELb0ELb0ELi96EEEEEEEEEvNT_6ParamsE)
        /*0340*/ 	.short	0x0210
        /*0342*/ 	.short	0x06f0


	//----- nvinfo : EIATTR_SW_WAR
	.align		4
.L_264:
        /*0344*/ 	.byte	0x04, 0x36
        /*0346*/ 	.short	(.L_266 - .L_265)
.L_265:
        /*0348*/ 	.word	0x00000008
.L_266:


//--------------------- .nv.info._ZN7cutlass13device_kernelIN5flash11enable_sm90INS1_16FlashAttnBwdSm90INS1_25CollectiveMainloopBwdSm90ILi2ELi1ELi1EN4cute5tupleIJNS5_1CILi1EEES8_S8_EEENS6_IJNS7_ILi64EEENS7_ILi96EEENS7_ILi192EEEEEENS_6half_tEfNS_4arch4Sm90ELb0ELb0ELb1ELb0ELb1ELb0ELb1ELb0ELi3ELi1ELi1ELi1ELb0EEENS1_24CollectiveEpilogueBwdGQAISD_fSG_Li384ELb0ELb1EEENS1_19SingleTileSchedulerILb0ELb0ELb0ELi96EEEEEEEEEvNT_6ParamsE --------------------------
	.section	.nv.info._ZN7cutlass13device_kernelIN5flash11enable_sm90INS1_16FlashAttnBwdSm90INS1_25CollectiveMainloopBwdSm90ILi2ELi1ELi1EN4cute5tupleIJNS5_1CILi1EEES8_S8_EEENS6_IJNS7_ILi64EEENS7_ILi96EEENS7_ILi192EEEEEENS_6half_tEfNS_4arch4Sm90ELb0ELb0ELb1ELb0ELb1ELb0ELb1ELb0ELi3ELi1ELi1ELi1ELb0EEENS1_24CollectiveEpilogueBwdGQAISD_fSG_Li384ELb0ELb1EEENS1_19SingleTileSchedulerILb0ELb0ELb0ELi96EEEEEEEEEvNT_6ParamsE,"",@"SHT_CUDA_INFO"
	.sectionflags	@""
	.align	4


	//----- nvinfo : EIATTR_CUDA_API_VERSION
	.align		4
        /*0000*/ 	.byte	0x04, 0x37
        /*0002*/ 	.short	(.L_268 - .L_267)
.L_267:
        /*0004*/ 	.word	0x00000082


	//----- nvinfo : EIATTR_KPARAM_INFO
	.align		4
.L_268:
        /*0008*/ 	.byte	0x04, 0x17
        /*000a*/ 	.short	(.L_270 - .L_269)
.L_269:
        /*000c*/ 	.word	0x00000000
        /*0010*/ 	.short	0x0000
        /*0012*/ 	.short	0x0070
        /*0014*/ 	.byte	0x00, 0xf0, 0x01, 0x1a


	//----- nvinfo : EIATTR_SPARSE_MMA_MASK
	.align		4
.L_270:
        /*0018*/ 	.byte	0x03, 0x50
        /*001a*/ 	.short	0x0000


	//----- nvinfo : EIATTR_MAXREG_COUNT
	.align		4
        /*001c*/ 	.byte	0x03, 0x1b
        /*001e*/ 	.short	0x0080


	//----- nvinfo : EIATTR_NUM_BARRIERS
	.align		4
        /*0020*/ 	.byte	0x02, 0x4c
        /*0022*/ 	.byte	0x10
	.zero		1


	//----- nvinfo : EIATTR_EXTERNS
	.align		4
        /*0024*/ 	.byte	0x04, 0x0f
        /*0026*/ 	.short	(.L_272 - .L_271)


	//   ....[0]....
	.align		4
.L_271:
        /*0028*/ 	.word	index@(__assertfail)


	//----- nvinfo : EIATTR_MERCURY_ISA_VERSION
	.align		4
.L_272:
        /*002c*/ 	.byte	0x03, 0x5f
        /*002e*/ 	.short	0x0101


	//----- nvinfo : EIATTR_INT_WARP_WIDE_INSTR_OFFSETS
	.align		4
        /*0030*/ 	.byte	0x04, 0x31
        /*0032*/ 	.short	(.L_274 - .L_273)


	//   ....[0]....
.L_273:
        /*0034*/ 	.word	0x00000170


	//   ....[1]....
        /*0038*/ 	.word	0x00000230


	//   ....[2]....
        /*003c*/ 	.word	0x000051e0


	//   ....[3]....
        /*0040*/ 	.word	0x000057d0


	//   ....[4]....
        /*0044*/ 	.word	0x00005f30


	//----- nvinfo : EIATTR_COOP_GROUP_MASK_REGIDS
	.align		4
.L_274:
        /*0048*/ 	.byte	0x04, 0x29
        /*004a*/ 	.short	(.L_276 - .L_275)


	//   ....[0]....
.L_275:
        /*004c*/ 	.word	0xffffffff


	//   ....[1]....
        /*0050*/ 	.word	0xffffffff


	//   ....[2]....
        /*0054*/ 	.word	0xffffffff


	//   ....[3]....
        /*0058*/ 	.word	0xffffffff


	//   ....[4]....
        /*005c*/ 	.word	0xffffffff


	//   ....[5]....
        /*0060*/ 	.word	0xffffffff


	//   ....[6]....
        /*0064*/ 	.word	0xffffffff


	//   ....[7]....
        /*0068*/ 	.word	0xffffffff


	//   ....[8]....
        /*006c*/ 	.word	0xffffffff


	//   ....[9]....
        /*0070*/ 	.word	0xffffffff


	//   ....[10]....
        /*0074*/ 	.word	0xffffffff


	//   ....[11]....
        /*0078*/ 	.word	0xffffffff


	//   ....[12]....
        /*007c*/ 	.word	0xffffffff


	//   ....[13]....
        /*0080*/ 	.word	0xffffffff


	//   ....[14]....
        /*0084*/ 	.word	0xffffffff


	//   ....[15]....
        /*0088*/ 	.word	0xffffffff


	//   ....[16]....
        /*008c*/ 	.word	0xffffffff


	//   ....[17]....
        /*0090*/ 	.word	0x0500000f


	//   ....[18]....
        /*0094*/ 	.word	0x0500000f


	//   ....[19]....
        /*0098*/ 	.word	0x0500000f


	//   ....[20]....
        /*009c*/ 	.word	0x0500000f


	//   ....[21]....
        /*00a0*/ 	.word	0x0500000f


	//   ....[22]....
        /*00a4*/ 	.word	0x0500000f


	//----- nvinfo : EIATTR_COOP_GROUP_INSTR_OFFSETS
	.align		4
.L_276:
        /*00a8*/ 	.byte	0x04, 0x28
        /*00aa*/ 	.short	(.L_278 - .L_277)


	//   ....[0]....
.L_277:
        /*00ac*/ 	.word	0x00000050


	//   ....[1]....
        /*00b0*/ 	.word	0x00000180


	//   ....[2]....
        /*00b4*/ 	.word	0x00000210


	//   ....[3]....
        /*00b8*/ 	.word	0x00000390


	//   ....[4]....
        /*00bc*/ 	.word	0x000005c0


	//   ....[5]....
        /*00c0*/ 	.word	0x00000b30


	//   ....[6]....
        /*00c4*/ 	.word	0x000041d0


	//   ....[7]....
        /*00c8*/ 	.word	0x00004360


	//   ....[8]....
        /*00cc*/ 	.word	0x000045f0


	//   ....[9]....
        /*00d0*/ 	.word	0x00004780


	//   ....[10]....
        /*00d4*/ 	.word	0x000048a0


	//   ....[11]....
        /*00d8*/ 	.word	0x00004d20


	//   ....[12]....
        /*00dc*/ 	.word	0x00005110


	//   ....[13]....
        /*00e0*/ 	.word	0x00005350


	//   ....[14]....
        /*00e4*/ 	.word	0x00005700


	//   ....[15]....
        /*00e8*/ 	.word	0x000059b0


	//   ....[16]....
        /*00ec*/ 	.word	0x00005e70


	//   ....[17]....
        /*00f0*/ 	.word	0x00008140


	//   ....[18]....
        /*00f4*/ 	.word	0x000082b0


	//   ....[19]....
        /*00f8*/ 	.word	0x00008320


	//   ....[20]....
        /*00fc*/ 	.word	0x00008390


	//   ....[21]....
        /*0100*/ 	.word	0x00008400


	//   ....[22]....
        /*0104*/ 	.word	0x00008470


	//----- nvinfo : EIATTR_REG_RECONFIG
	.align		4
.L_278:
        /*0108*/ 	.byte	0x01, 0x54
	.zero		2


	//----- nvinfo : EIATTR_SYSCALL_OFFSETS
	.align		4
        /*010c*/ 	.byte	0x04, 0x46
        /*010e*/ 	.short	(.L_280 - .L_279)


	//   ....[0]....
.L_279:
        /*0110*/ 	.word	0x00000790


	//   ....[1]....
        /*0114*/ 	.word	0x00000880


	//   ....[2]....
        /*0118*/ 	.word	0x000009c0


	//   ....[3]....
        /*011c*/ 	.word	0x00000ab0


	//----- nvinfo : EIATTR_MBARRIER_INSTR_OFFSETS
	.align		4
.L_280:
        /*0120*/ 	.byte	0x04, 0x39
        /*0122*/ 	.short	(.L_282 - .L_281)


	//   ....[0]....
.L_281:
        /*0124*/ 	.word	0x00000250
        /*0128*/ 	.word	0x000000ff
        /*012c*/ 	.word	0x00036400
        /*0130*/ 	.short	0x0100
        /*0132*/ 	.byte	0x06
	.zero		1


	//   ....[1]....
        /*0134*/ 	.word	0x00000340
        /*0138*/ 	.word	0x000000ff
        /*013c*/ 	.word	0x00036410
        /*0140*/ 	.short	0x0100
        /*0142*/ 	.byte	0x08
	.zero		1


	//   ....[2]....
        /*0144*/ 	.word	0x00000350
        /*0148*/ 	.word	0x000000ff
        /*014c*/ 	.word	0x00036420
        /*0150*/ 	.short	0x0100
        /*0152*/ 	.byte	0x08
	.zero		1


	//   ....[3]....
        /*0154*/ 	.word	0x00000360
        /*0158*/ 	.word	0x000000ff
        /*015c*/ 	.word	0x00036418
        /*0160*/ 	.short	0x0100
        /*0162*/ 	.byte	0x08
	.zero		1


	//   ....[4]....
        /*0164*/ 	.word	0x00000370
        /*0168*/ 	.word	0x000000ff
        /*016c*/ 	.word	0x00036428
        /*0170*/ 	.short	0x0100
        /*0172*/ 	.byte	0x08
	.zero		1


	//   ....[5]....
        /*0174*/ 	.word	0x000004a0
        /*0178*/ 	.word	0x000000ff
        /*017c*/ 	.word	0x00036430
        /*0180*/ 	.short	0x0100
        /*0182*/ 	.byte	0x08
	.zero		1


	//   ....[6]....
        /*0184*/ 	.word	0x000004b0
        /*0188*/ 	.word	0x000000ff
        /*018c*/ 	.word	0x00036438
        /*0190*/ 	.short	0x0100
        /*0192*/ 	.byte	0x08
	.zero		1


	//   ....[7]....
        /*0194*/ 	.word	0x00000b70
        /*0198*/ 	.word	0x000000ff
        /*019c*/ 	.word	0x00036400
        /*01a0*/ 	.short	0x010a
        /*01a2*/ 	.byte	0x24
	.zero		1


	//   ....[8]....
        /*01a4*/ 	.word	0x00000c50
        /*01a8*/ 	.word	0x000000ff
        /*01ac*/ 	.word	0x00036400
        /*01b0*/ 	.short	0x010a
        /*01b2*/ 	.byte	0x24
	.zero		1


	//   ....[9]....
        /*01b4*/ 	.word	0x00001680
        /*01b8*/ 	.word	0x00000003
        /*01bc*/ 	.word	0x00036410
        /*01c0*/ 	.short	0x010a
        /*01c2*/ 	.byte	0x3f
	.zero		1


	//   ....[10]....
        /*01c4*/ 	.word	0x000016c0
        /*01c8*/ 	.word	0x00000003
        /*01cc*/ 	.word	0x00036410
        /*01d0*/ 	.short	0x010a
        /*01d2*/ 	.byte	0x3f
	.zero		1


	//   ....[11]....
        /*01d4*/ 	.word	0x00001d60
        /*01d8*/ 	.word	0x000000ff
        /*01dc*/ 	.word	0x00036430
        /*01e0*/ 	.short	0x010a
        /*01e2*/ 	.byte	0x24
	.zero		1


	//   ....[12]....
        /*01e4*/ 	.word	0x00001da0
        /*01e8*/ 	.word	0x000000ff
        /*01ec*/ 	.word	0x00036430
        /*01f0*/ 	.short	0x010a
        /*01f2*/ 	.byte	0x24
	.zero		1


	//   ....[13]....
        /*01f4*/ 	.word	0x00003580
        /*01f8*/ 	.word	0x000000ff
        /*01fc*/ 	.word	0x00000000
        /*0200*/ 	.short	0x0101
        /*0202*/ 	.byte	0x04
	.zero		1


	//   ....[14]....
        /*0204*/ 	.word	0x00003930
        /*0208*/ 	.word	0x00000003
        /*020c*/ 	.word	0x00000000
        /*0210*/ 	.short	0x0101
        /*0212*/ 	.byte	0x3f
	.zero		1


	//   ....[15]....
        /*0214*/ 	.word	0x000062f0
        /*0218*/ 	.word	0x00000000
        /*021c*/ 	.word	0x00036420
        /*0220*/ 	.short	0x010a
        /*0222*/ 	.byte	0x3f
	.zero		1


	//   ....[16]....
        /*0224*/ 	.word	0x00006a30
        /*0228*/ 	.word	0x00000000
        /*022c*/ 	.word	0x00036438
        /*0230*/ 	.short	0x010a
        /*0232*/ 	.byte	0x3f
	.zero		1


	//   ....[17]....
        /*0234*/ 	.word	0x00006d80
        /*0238*/ 	.word	0x00000000
        /*023c*/ 	.word	0x00036428
        /*0240*/ 	.short	0x010a
        /*0242*/ 	.byte	0x3f
	.zero		1


	//   ....[18]....
        /*0244*/ 	.word	0x00007010
        /*0248*/ 	.word	0x00000000
        /*024c*/ 	.word	0x00036438
        /*0250*/ 	.short	0x010a
        /*0252*/ 	.byte	0x3f
	.zero		1


	//   ....[19]....
        /*0254*/ 	.word	0x000072f0
        /*0258*/ 	.word	0x00000000
        /*025c*/ 	.word	0x00036420
        /*0260*/ 	.short	0x010a
        /*0262*/ 	.byte	0x3f
	.zero		1


	//   ....[20]....
        /*0264*/ 	.word	0x000075e0
        /*0268*/ 	.word	0x00000000
        /*026c*/ 	.word	0x00036438
        /*0270*/ 	.short	0x010a
        /*0272*/ 	.byte	0x3f
	.zero		1


	//   ....[21]....
        /*0274*/ 	.word	0x000078d0
        /*0278*/ 	.word	0x00000000
        /*027c*/ 	.word	0x00036428
        /*0280*/ 	.short	0x010a
        /*0282*/ 	.byte	0x3f
	.zero		1


	//   ....[22]....
        /*0284*/ 	.word	0x00007b80
        /*0288*/ 	.word	0x00000000
        /*028c*/ 	.word	0x00036438
        /*0290*/ 	.short	0x010a
        /*0292*/ 	.byte	0x3f
	.zero		1


	//   ....[23]....
        /*0294*/ 	.word	0x00007fc0
        /*0298*/ 	.word	0x00000007
        /*029c*/ 	.word	0x00000000
        /*02a0*/ 	.short	0x010a
        /*02a2*/ 	.byte	0x3f
	.zero		1


	//   ....[24]....
        /*02a4*/ 	.word	0x00008040
        /*02a8*/ 	.word	0x00000003
        /*02ac*/ 	.word	0x00000000
        /*02b0*/ 	.short	0x010a
        /*02b2*/ 	.byte	0x3f
	.zero		1


	//   ....[25]....
        /*02b4*/ 	.word	0x00008090
        /*02b8*/ 	.word	0x00000009
        /*02bc*/ 	.word	0x00036438
        /*02c0*/ 	.short	0x010a
        /*02c2*/ 	.byte	0x3f
	.zero		1


	//   ....[26]....
        /*02c4*/ 	.word	0x00008180
        /*02c8*/ 	.word	0x00000005
        /*02cc*/ 	.word	0x00036400
        /*02d0*/ 	.short	0x010a
        /*02d2*/ 	.byte	0x3f
	.zero		1


	//   ....[27]....
        /*02d4*/ 	.word	0x000081d0
        /*02d8*/ 	.word	0x00000003
        /*02dc*/ 	.word	0x00036410
        /*02e0*/ 	.short	0x010a
        /*02e2*/ 	.byte	0x3f
	.zero		1


	//   ....[28]....
        /*02e4*/ 	.word	0x00008230
        /*02e8*/ 	.word	0x0000000f
        /*02ec*/ 	.word	0x00036430
        /*02f0*/ 	.short	0x010a
        /*02f2*/ 	.byte	0x3f
	.zero		1


	//   ....[29]....
        /*02f4*/ 	.word	0x000084b0
        /*02f8*/ 	.word	0x00000000
        /*02fc*/ 	.word	0x00036420
        /*0300*/ 	.short	0x010a
        /*0302*/ 	.byte	0x3f
	.zero		1


	//   ....[30]....
        /*0304*/ 	.word	0x00008500
        /*0308*/ 	.word	0x00000000
        /*030c*/ 	.word	0x00036438
        /*0310*/ 	.short	0x010a
        /*0312*/ 	.byte	0x3f
	.zero		1


	//   ....[31]....
        /*0314*/ 	.word	0x00008550
        /*0318*/ 	.word	0x00000000
        /*031c*/ 	.word	0x00036428
        /*0320*/ 	.short	0x010a
        /*0322*/ 	.byte	0x3f
	.zero		1


	//   ....[32]....
        /*0324*/ 	.word	0x000085a0
        /*0328*/ 	.word	0x00000000
        /*032c*/ 	.word	0x00036438
        /*0330*/ 	.short	0x010a
        /*0332*/ 	.byte	0x3f
	.zero		1


	//   ....[33]....
        /*0334*/ 	.word	0x00008600
        /*0338*/ 	.word	0x00000000
        /*033c*/ 	.word	0x00036420
        /*0340*/ 	.short	0x010a
        /*0342*/ 	.byte	0x3f
	.zero		1


	//   ....[34]....
        /*0344*/ 	.word	0x00008650
        /*0348*/ 	.word	0x00000000
        /*034c*/ 	.word	0x00036438
        /*0350*/ 	.short	0x010a
        /*0352*/ 	.byte	0x3f
	.zero		1


	//   ....[35]....
        /*0354*/ 	.word	0x000086a0
        /*0358*/ 	.word	0x00000000
        /*035c*/ 	.word	0x00036428
        /*0360*/ 	.short	0x010a
        /*0362*/ 	.byte	0x3f
	.zero		1


	//   ....[36]....
        /*0364*/ 	.word	0x000086f0
        /*0368*/ 	.word	0x00000000
        /*036c*/ 	.word	0x00036438
        /*0370*/ 	.short	0x010a
        /*0372*/ 	.byte	0x3f
	.zero		1


	//   ....[37]....
        /*0374*/ 	.word	0x000087d0
        /*0378*/ 	.word	0x00000007
        /*037c*/ 	.word	0x00000000
        /*0380*/ 	.short	0x010a
        /*0382*/ 	.byte	0x3f
	.zero		1


	//   ....[38]....
        /*0384*/ 	.word	0x00008820
        /*0388*/ 	.word	0x00000003
        /*038c*/ 	.word	0x00000000
        /*0390*/ 	.short	0x010a
        /*0392*/ 	.byte	0x3f
	.zero		1


	//----- nvinfo : EIATTR_NUM_MBARRIERS
	.align		4
.L_282:
        /*0394*/ 	.byte	0x03, 0x38
        /*0396*/ 	.short	0x0007


	//----- nvinfo : EIATTR_EXIT_INSTR_OFFSETS
	.align		4
        /*0398*/ 	.byte	0x04, 0x1c
        /*039a*/ 	.short	(.L_284 - .L_283)


	//   ....[0]....
.L_283:
        /*039c*/ 	.word	0x000080e0


	//----- nvinfo : EIATTR_MAX_THREADS
	.align		4
.L_284:
        /*03a0*/ 	.byte	0x04, 0x05
        /*03a2*/ 	.short	(.L_286 - .L_285)
.L_285:
        /*03a4*/ 	.word	0x00000200
        /*03a8*/ 	.word	0x00000001
        /*03ac*/ 	.word	0x00000001


	//----- nvinfo : EIATTR_CRS_STACK_SIZE
	.align		4
.L_286:
        /*03b0*/ 	.byte	0x04, 0x1e
        /*03b2*/ 	.short	(.L_288 - .L_287)
.L_287:
        /*03b4*/ 	.word	0x00000000


	//----- nvinfo : EIATTR_CBANK_PARAM_SIZE
	.align		4
.L_288:
        /*03b8*/ 	.byte	0x03, 0x19
        /*03ba*/ 	.short	0x06f0


	//----- nvinfo : EIATTR_PARAM_CBANK
	.align		4
        /*03bc*/ 	.byte	0x04, 0x0a
        /*03be*/ 	.short	(.L_290 - .L_289)
	.align		4
.L_289:
        /*03c0*/ 	.word	index@(.nv.constant0._ZN7cutlass13device_kernelIN5flash11enable_sm90INS1_16FlashAttnBwdSm90INS1_25CollectiveMainloopBwdSm90ILi2ELi1ELi1EN4cute5tupleIJNS5_1CILi1EEES8_S8_EEENS6_IJNS7_ILi64EEENS7_ILi96EEENS7_ILi192EEEEEENS_6half_tEfNS_4arch4Sm90ELb0ELb0ELb1ELb0ELb1ELb0ELb1ELb0ELi3ELi1ELi1ELi1ELb0EEENS1_24CollectiveEpilogueBwdGQAISD_fSG_Li384ELb0ELb1EEENS1_19SingleTileSchedulerILb0ELb0ELb0ELi96EEEEEEEEEvNT_6ParamsE)
        /*03c4*/ 	.short	0x0210
        /*03c6*/ 	.short	0x06f0


	//----- nvinfo : EIATTR_SW_WAR
	.align		4
.L_290:
        /*03c8*/ 	.byte	0x04, 0x36
        /*03ca*/ 	.short	(.L_292 - .L_291)
.L_291:
        /*03cc*/ 	.word	0x00000008
.L_292:


//--------------------- .nv.info._ZN7cutlass13device_kernelIN5flash11enable_sm90INS1_16FlashAttnBwdSm90INS1_25CollectiveMainloopBwdSm90ILi2ELi1ELi1EN4cute5tupleIJNS5_1CILi1EEES8_S8_EEENS6_IJNS7_ILi64EEENS7_ILi96EEENS7_ILi192EEEEEENS_6half_tEfNS_4arch4Sm90ELb0ELb0ELb1ELb1ELb0ELb0ELb1ELb0ELi3ELi1ELi1ELi1ELb0EEENS1_21CollectiveEpilogueBwdISD_SE_SG_Li384ELb1ELb1ELi3EEENS1_19SingleTileSchedulerILb1ELb0ELb0ELi96EEEEEEEEEvNT_6ParamsE --------------------------
	.section	.nv.info._ZN7cutlass13device_kernelIN5flash11enable_sm90INS1_16FlashAttnBwdSm90INS1_25CollectiveMainloopBwdSm90ILi2ELi1ELi1EN4cute5tupleIJNS5_1CILi1EEES8_S8_EEENS6_IJNS7_ILi64EEENS7_ILi96EEENS7_ILi192EEEEEENS_6half_tEfNS_4arch4Sm90ELb0ELb0ELb1ELb1ELb0ELb0ELb1ELb0ELi3ELi1ELi1ELi1ELb0EEENS1_21CollectiveEpilogueBwdISD_SE_SG_Li384ELb1ELb1ELi3EEENS1_19SingleTileSchedulerILb1ELb0ELb0ELi96EEEEEEEEEvNT_6ParamsE,"",@"SHT_CUDA_INFO"
	.sectionflags	@""
	.align	4


	//----- nvinfo : EIATTR_CUDA_API_VERSION
	.align		4
        /*0000*/ 	.byte	0x04, 0x37
        /*0002*/ 	.short	(.L_294 - .L_293)
.L_293:
        /*0004*/ 	.word	0x00000082


	//----- nvinfo : EIATTR_KPARAM_INFO
	.align		4
.L_294:
        /*0008*/ 	.byte	0x04, 0x17
        /*000a*/ 	.short	(.L_296 - .L_295)
.L_295:
        /*000c*/ 	.word	0x00000000
        /*0010*/ 	.short	0x0000
        /*0012*/ 	.short	0x0070
        /*0014*/ 	.byte	0x00, 0xf0, 0x01, 0x1a


	//----- nvinfo : EIATTR_SPARSE_MMA_MASK
	.align		4
.L_296:
        /*0018*/ 	.byte	0x03, 0x50
        /*001a*/ 	.short	0x0000


	//----- nvinfo : EIATTR_MAXREG_COUNT
	.align		4
        /*001c*/ 	.byte	0x03, 0x1b
        /*001e*/ 	.short	0x0080


	//----- nvinfo : EIATTR_NUM_BARRIERS
	.align		4
        /*0020*/ 	.byte	0x02, 0x4c
        /*0022*/ 	.byte	0x10
	.zero		1


	//----- nvinfo : EIATTR_EXTERNS
	.align		4
        /*0024*/ 	.byte	0x04, 0x0f
        /*0026*/ 	.short	(.L_298 - .L_297)


	//   ....[0]....
	.align		4
.L_297:
        /*0028*/ 	.word	index@(__assertfail)


	//----- nvinfo : EIATTR_ANNOTATIONS
	.align		4
.L_298:
        /*002c*/ 	.byte	0x04, 0x55
        /*002e*/ 	.short	(.L_300 - .L_299)


	//   ....[0]....
.L_299:
        /*0030*/ 	.word	0x00000001
        /*0034*/ 	.byte	0xa0, 0x07, 0x00, 0x00, 0x01, 0x00, 0x00, 0x00, 0x80, 0x17, 0x00, 0x00, 0x01, 0x00, 0x00, 0x00
        /*0044*/ 	.byte	0xc0, 0x17, 0x00, 0x00, 0x01, 0x00, 0x00, 0x00, 0x30, 0x1b, 0x00, 0x00, 0x01, 0x00, 0x00, 0x00
        /*0054*/ 	.byte	0xe0, 0x23, 0x00, 0x00, 0x01, 0x00, 0x00, 0x00, 0xc0, 0x3c, 0x00, 0x00, 0x01, 0x00, 0x00, 0x00
        /*0064*/ 	.byte	0xc0, 0x40, 0x00, 0x00, 0x01, 0x00, 0x00, 0x00, 0xa0, 0x58, 0x00, 0x00


	//----- nvinfo : EIATTR_MERCURY_ISA_VERSION
	.align		4
.L_300:
        /*0070*/ 	.byte	0x03, 0x5f
        /*0072*/ 	.short	0x0101


	//----- nvinfo : EIATTR_INT_WARP_WIDE_INSTR_OFFSETS
	.align		4
        /*0074*/ 	.byte	0x04, 0x31
        /*0076*/ 	.short	(.L_302 - .L_301)


	//   ....[0]....
.L_301:
        /*0078*/ 	.word	0x00000180


	//   ....[1]....
        /*007c*/ 	.word	0x00000240


	//   ....[2]....
        /*0080*/ 	.word	0x000080a0


	//----- nvinfo : EIATTR_COOP_GROUP_MASK_REGIDS
	.align		4
.L_302:
        /*0084*/ 	.byte	0x04, 0x29
        /*0086*/ 	.short	(.L_304 - .L_303)


	//   ....[0]....
.L_303:
        /*0088*/ 	.word	0xffffffff


	//   ....[1]....
        /*008c*/ 	.word	0xffffffff


	//   ....[2]....
        /*0090*/ 	.word	0xffffffff


	//   ....[3]....
        /*0094*/ 	.word	0xffffffff


	//   ....[4]....
        /*0098*/ 	.word	0xffffffff


	//   ....[5]....
        /*009c*/ 	.word	0xffffffff


	//   ....[6]....
        /*00a0*/ 	.word	0xffffffff


	//   ....[7]....
        /*00a4*/ 	.word	0x0500000f


	//----- nvinfo : EIATTR_COOP_GROUP_INSTR_OFFSETS
	.align		4
.L_304:
        /*00a8*/ 	.byte	0x04, 0x28
        /*00aa*/ 	.short	(.L_306 - .L_305)


	//   ....[0]....
.L_305:
        /*00ac*/ 	.word	0x00000060


	//   ....[1]....
        /*00b0*/ 	.word	0x00000190


	//   ....[2]....
        /*00b4*/ 	.word	0x00000220


	//   ....[3]....
        /*00b8*/ 	.word	0x000003a0


	//   ....[4]....
        /*00bc*/ 	.word	0x000005e0


	//   ....[5]....
        /*00c0*/ 	.word	0x00001250


	//   ....[6]....
        /*00c4*/ 	.word	0x000069c0


	//   ....[7]....
        /*00c8*/ 	.word	0x0000a3e0


	//----- nvinfo : EIATTR_REG_RECONFIG
	.align		4
.L_306:
        /*00cc*/ 	.byte	0x01, 0x54
	.zero		2


	//----- nvinfo : EIATTR_SYSCALL_OFFSETS
	.align		4
        /*00d0*/ 	.byte	0x04, 0x46
        /*00d2*/ 	.short	(.L_308 - .L_307)


	//   ....[0]....
.L_307:
        /*00d4*/ 	.word	0x00000eb0


	//   ....[1]....
        /*00d8*/ 	.word	0x00000fa0


	//   ....[2]....
        /*00dc*/ 	.word	0x000010e0


	//   ....[3]....
        /*00e0*/ 	.word	0x000011d0


	//----- nvinfo : EIATTR_MBARRIER_INSTR_OFFSETS
	.align		4
.L_308:
        /*00e4*/ 	.byte	0x04, 0x39
        /*00e6*/ 	.short	(.L_310 - .L_309)


	//   ....[0]....
.L_309:
        /*00e8*/ 	.word	0x00000260
        /*00ec*/ 	.word	0x000000ff
        /*00f0*/ 	.word	0x00036400
        /*00f4*/ 	.short	0x0100
        /*00f6*/ 	.byte	0x06
	.zero		1


	//   ....[1]....
        /*00f8*/ 	.word	0x00000350
        /*00fc*/ 	.word	0x000000ff
        /*0100*/ 	.word	0x00036410
        /*0104*/ 	.short	0x0100
        /*0106*/ 	.byte	0x08
	.zero		1


	//   ....[2]....
        /*0108*/ 	.word	0x00000360
        /*010c*/ 	.word	0x000000ff
        /*0110*/ 	.word	0x00036420
        /*0114*/ 	.short	0x0100
        /*0116*/ 	.byte	0x08
	.zero		1


	//   ....[3]....
        /*0118*/ 	.word	0x00000370
        /*011c*/ 	.word	0x000000ff
        /*0120*/ 	.word	0x00036418
        /*0124*/ 	.short	0x0100
        /*0126*/ 	.byte	0x08
	.zero		1


	//   ....[4]....
        /*0128*/ 	.word	0x00000380
        /*012c*/ 	.word	0x000000ff
        /*0130*/ 	.word	0x00036428
        /*0134*/ 	.short	0x0100
        /*0136*/ 	.byte	0x08
	.zero		1


	//   ....[5]....
        /*0138*/ 	.word	0x000004b0
        /*013c*/ 	.word	0x000000ff
        /*0140*/ 	.word	0x00036430
        /*0144*/ 	.short	0x0100
        /*0146*/ 	.byte	0x08
	.zero		1


	//   ....[6]....
        /*0148*/ 	.word	0x000004c0
        /*014c*/ 	.word	0x000000ff
        /*0150*/ 	.word	0x00036438
        /*0154*/ 	.short	0x0100
        /*0156*/ 	.byte	0x08
	.zero		1


	//   ....[7]....
        /*0158*/ 	.word	0x00001290
        /*015c*/ 	.word	0x000000ff
        /*0160*/ 	.word	0x00036400
        /*0164*/ 	.short	0x010a
        /*0166*/ 	.byte	0x24
	.zero		1


	//   ....[8]....
        /*0168*/ 	.word	0x000013e0
        /*016c*/ 	.word	0x000000ff
        /*0170*/ 	.word	0x00036400
        /*0174*/ 	.short	0x010a
        /*0176*/ 	.byte	0x24
	.zero		1


	//   ....[9]....
        /*0178*/ 	.word	0x00001a90
        /*017c*/ 	.word	0x00000004
        /*0180*/ 	.word	0x00036410
        /*0184*/ 	.short	0x010a
        /*0186*/ 	.byte	0x3f
	.zero		1


	//   ....[10]....
        /*0188*/ 	.word	0x00001ad0
        /*018c*/ 	.word	0x00000004
        /*0190*/ 	.word	0x00036410
        /*0194*/ 	.short	0x010a
        /*0196*/ 	.byte	0x3f
	.zero		1


	//   ....[11]....
        /*0198*/ 	.word	0x00002180
        /*019c*/ 	.word	0x000000ff
        /*01a0*/ 	.word	0x00036430
        /*01a4*/ 	.short	0x010a
        /*01a6*/ 	.byte	0x24
	.zero		1


	//   ....[12]....
        /*01a8*/ 	.word	0x000023a0
        /*01ac*/ 	.word	0x000000ff
        /*01b0*/ 	.word	0x00036430
        /*01b4*/ 	.short	0x010a
        /*01b6*/ 	.byte	0x24
	.zero		1


	//   ....[13]....
        /*01b8*/ 	.word	0x000039b0
        /*01bc*/ 	.word	0x000000ff
        /*01c0*/ 	.word	0x00000000
        /*01c4*/ 	.short	0x0101
        /*01c6*/ 	.byte	0x04
	.zero		1


	//   ....[14]....
        /*01c8*/ 	.word	0x00003d30
        /*01cc*/ 	.word	0x00000004
        /*01d0*/ 	.word	0x00000000
        /*01d4*/ 	.short	0x0101
        /*01d6*/ 	.byte	0x3f
	.zero		1


	//   ....[15]....
        /*01d8*/ 	.word	0x00008580
        /*01dc*/ 	.word	0x0000000c
        /*01e0*/ 	.word	0x00036420
        /*01e4*/ 	.short	0x010a
        /*01e6*/ 	.byte	0x3f
	.zero		1


	//   ....[16]....
        /*01e8*/ 	.word	0x00008c80
        /*01ec*/ 	.word	0x0000000c
        /*01f0*/ 	.word	0x00036438
        /*01f4*/ 	.short	0x010a
        /*01f6*/ 	.byte	0x3f
	.zero		1


	//   ....[17]....
        /*01f8*/ 	.word	0x00008ff0
        /*01fc*/ 	.word	0x0000000c
        /*0200*/ 	.word	0x00036428
        /*0204*/ 	.short	0x010a
        /*0206*/ 	.byte	0x3f
	.zero		1


	//   ....[18]....
        /*0208*/ 	.word	0x000092a0
        /*020c*/ 	.word	0x0000000c
        /*0210*/ 	.word	0x00036438
        /*0214*/ 	.short	0x010a
        /*0216*/ 	.byte	0x3f
	.zero		1


	//   ....[19]....
        /*0218*/ 	.word	0x00009560
        /*021c*/ 	.word	0x0000000c
        /*0220*/ 	.word	0x00036420
        /*0224*/ 	.short	0x010a
        /*0226*/ 	.byte	0x3f
	.zero		1


	//   ....[20]....
        /*0228*/ 	.word	0x00009860
        /*022c*/ 	.word	0x0000000c
        /*0230*/ 	.word	0x00036438
        /*0234*/ 	.short	0x010a
        /*0236*/ 	.byte	0x3f
	.zero		1


	//   ....[21]....
        /*0238*/ 	.word	0x00009b60
        /*023c*/ 	.word	0x0000000c
        /*0240*/ 	.word	0x00036428
        /*0244*/ 	.short	0x010a
        /*0246*/ 	.byte	0x3f
	.zero		1


	//   ....[22]....
        /*0248*/ 	.word	0x00009e20
        /*024c*/ 	.word	0x0000000c
        /*0250*/ 	.word	0x00036438
        /*0254*/ 	.short	0x010a
        /*0256*/ 	.byte	0x3f
	.zero		1


	//   ....[23]....
        /*0258*/ 	.word	0x0000a270
        /*025c*/ 	.word	0x00000007
        /*0260*/ 	.word	0x00000000
        /*0264*/ 	.short	0x010a
        /*0266*/ 	.byte	0x3f
	.zero		1


	//   ....[24]....
        /*0268*/ 	.word	0x0000a2f0
        /*026c*/ 	.word	0x00000005
        /*0270*/ 	.word	0x00000000
        /*0274*/ 	.short	0x010a
        /*0276*/ 	.byte	0x3f
	.zero		1


	//   ....[25]....
        /*0278*/ 	.word	0x0000a340
        /*027c*/ 	.word	0x00000009
        /*0280*/ 	.word	0x00036438
        /*0284*/ 	.short	0x010a
        /*0286*/ 	.byte	0x3f
	.zero		1


	//   ....[26]....
        /*0288*/ 	.word	0x0000a420
        /*028c*/ 	.word	0x00000007
        /*0290*/ 	.word	0x00036400
        /*0294*/ 	.short	0x010a
        /*0296*/ 	.byte	0x3f
	.zero		1


	//   ....[27]....
        /*0298*/ 	.word	0x0000a470
        /*029c*/ 	.word	0x00000004
        /*02a0*/ 	.word	0x00036410
        /*02a4*/ 	.short	0x010a
        /*02a6*/ 	.byte	0x3f
	.zero		1


	//   ....[28]....
        /*02a8*/ 	.word	0x0000a4d0
        /*02ac*/ 	.word	0x00000078
        /*02b0*/ 	.word	0x00036430
        /*02b4*/ 	.short	0x010a
        /*02b6*/ 	.byte	0x3f
	.zero		1


	//   ....[29]....
        /*02b8*/ 	.word	0x0000a520
        /*02bc*/ 	.word	0x0000000c
        /*02c0*/ 	.word	0x00036420
        /*02c4*/ 	.short	0x010a
        /*02c6*/ 	.byte	0x3f
	.zero		1


	//   ....[30]....
        /*02c8*/ 	.word	0x0000a570
        /*02cc*/ 	.word	0x0000000c
        /*02d0*/ 	.word	0x00036438
        /*02d4*/ 	.short	0x010a
        /*02d6*/ 	.byte	0x3f
	.zero		1


	//   ....[31]....
        /*02d8*/ 	.word	0x0000a5c0
        /*02dc*/ 	.word	0x0000000c
        /*02e0*/ 	.word	0x00036428
        /*02e4*/ 	.short	0x010a
        /*02e6*/ 	.byte	0x3f
	.zero		1


	//   ....[32]....
        /*02e8*/ 	.word	0x0000a610
        /*02ec*/ 	.word	0x0000000c
        /*02f0*/ 	.word	0x00036438
        /*02f4*/ 	.short	0x010a
        /*02f6*/ 	.byte	0x3f
	.zero		1


	//   ....[33]....
        /*02f8*/ 	.word	0x0000a670
        /*02fc*/ 	.word	0x0000000c
        /*0300*/ 	.word	0x00036420
        /*0304*/ 	.short	0x010a
        /*0306*/ 	.byte	0x3f
	.zero		1


	//   ....[34]....
        /*0308*/ 	.word	0x0000a6c0
        /*030c*/ 	.word	0x0000000c
        /*0310*/ 	.word	0x00036438
        /*0314*/ 	.short	0x010a
        /*0316*/ 	.byte	0x3f
	.zero		1


	//   ....[35]....
        /*0318*/ 	.word	0x0000a710
        /*031c*/ 	.word	0x0000000c
        /*0320*/ 	.word	0x00036428
        /*0324*/ 	.short	0x010a
        /*0326*/ 	.byte	0x3f
	.zero		1


	//   ....[36]....
        /*0328*/ 	.word	0x0000a760
        /*032c*/ 	.word	0x0000000c
        /*0330*/ 	.word	0x00036438
        /*0334*/ 	.short	0x010a
        /*0336*/ 	.byte	0x3f
	.zero		1


	//   ....[37]....
        /*0338*/ 	.word	0x0000a830
        /*033c*/ 	.word	0x00000007
        /*0340*/ 	.word	0x00000000
        /*0344*/ 	.short	0x010a
        /*0346*/ 	.byte	0x3f
	.zero		1


	//   ....[38]....
        /*0348*/ 	.word	0x0000a880
        /*034c*/ 	.word	0x00000005
        /*0350*/ 	.word	0x00000000
        /*0354*/ 	.short	0x010a
        /*0356*/ 	.byte	0x3f
	.zero		1


	//----- nvinfo : EIATTR_NUM_MBARRIERS
	.align		4
.L_310:
        /*0358*/ 	.byte	0x03, 0x38
        /*035a*/ 	.short	0x0007


	//----- nvinfo : EIATTR_EXIT_INSTR_OFFSETS
	.align		4
        /*035c*/ 	.byte	0x04, 0x1c
        /*035e*/ 	.short	(.L_312 - .L_311)


	//   ....[0]....
.L_311:
        /*0360*/ 	.word	0x0000a390


	//----- nvinfo : EIATTR_MAX_THREADS
	.align		4
.L_312:
        /*0364*/ 	.byte	0x04, 0x05
        /*0366*/ 	.short	(.L_314 - .L_313)
.L_313:
        /*0368*/ 	.word	0x00000200
        /*036c*/ 	.word	0x00000001
        /*0370*/ 	.word	0x00000001


	//----- nvinfo : EIATTR_CRS_STACK_SIZE
	.align		4
.L_314:
        /*0374*/ 	.byte	0x04, 0x1e
        /*0376*/ 	.short	(.L_316 - .L_315)
.L_315:
        /*0378*/ 	.word	0x00000000


	//----- nvinfo : EIATTR_CBANK_PARAM_SIZE
	.align		4
.L_316:
        /*037c*/ 	.byte	0x03, 0x19
        /*037e*/ 	.short	0x06f0


	//----- nvinfo : EIATTR_PARAM_CBANK
	.align		4
        /*0380*/ 	.byte	0x04, 0x0a
        /*0382*/ 	.short	(.L_318 - .L_317)
	.align		4
.L_317:
        /*0384*/ 	.word	index@(.nv.constant0._ZN7cutlass13device_kernelIN5flash11enable_sm90INS1_16FlashAttnBwdSm90INS1_25CollectiveMainloopBwdSm90ILi2ELi1ELi1EN4cute5tupleIJNS5_1CILi1EEES8_S8_EEENS6_IJNS7_ILi64EEENS7_ILi96EEENS7_ILi192EEEEEENS_6half_tEfNS_4arch4Sm90ELb0ELb0ELb1ELb1ELb0ELb0ELb1ELb0ELi3ELi1ELi1ELi1ELb0EEENS1_21CollectiveEpilogueBwdISD_SE_SG_Li384ELb1ELb1ELi3EEENS1_19SingleTileSchedulerILb1ELb0ELb0ELi96EEEEEEEEEvNT_6ParamsE)
        /*0388*/ 	.short	0x0210
        /*038a*/ 	.short	0x06f0


	//----- nvinfo : EIATTR_SW_WAR
	.align		4
.L_318:
        /*038c*/ 	.byte	0x04, 0x36
        /*038e*/ 	.short	(.L_320 - .L_319)
.L_319:
        /*0390*/ 	.word	0x00000008
.L_320:


//--------------------- .nv.info._ZN7cutlass13device_kernelIN5flash11enable_sm90INS1_16FlashAttnBwdSm90INS1_25CollectiveMainloopBwdSm90ILi2ELi1ELi1EN4cute5tupleIJNS5_1CILi1EEES8_S8_EEENS6_IJNS7_ILi64EEENS7_ILi96EEENS7_ILi192EEEEEENS_6half_tEfNS_4arch4Sm90ELb0ELb0ELb1ELb1ELb1ELb0ELb1ELb0ELi3ELi1ELi1ELi1ELb0EEENS1_21CollectiveEpilogueBwdISD_SE_SG_Li384ELb1ELb1ELi3EEENS1_19SingleTileSchedulerILb1ELb0ELb0ELi96EEEEEEEEEvNT_6ParamsE --------------------------
	.section	.nv.info._ZN7cutlass13device_kernelIN5flash11enable_sm90INS1_16FlashAttnBwdSm90INS1_25CollectiveMainloopBwdSm90ILi2ELi1ELi1EN4cute5tupleIJNS5_1CILi1EEES8_S8_EEENS6_IJNS7_ILi64EEENS7_ILi96EEENS7_ILi192EEEEEENS_6half_tEfNS_4arch4Sm90ELb0ELb0ELb1ELb1ELb1ELb0ELb1ELb0ELi3ELi1ELi1ELi1ELb0EEENS1_21CollectiveEpilogueBwdISD_SE_SG_Li384ELb1ELb1ELi3EEENS1_19SingleTileSchedulerILb1ELb0ELb0ELi96EEEEEEEEEvNT_6ParamsE,"",@"SHT_CUDA_INFO"
	.sectionflags	@""
	.align	4


	//----- nvinfo : EIATTR_CUDA_API_VERSION
	.align		4
        /*0000*/ 	.byte	0x04, 0x37
        /*0002*/ 	.short	(.L_322 - .L_321)
.L_321:
        /*0004*/ 	.word	0x00000082


	//----- nvinfo : EIATTR_KPARAM_INFO
	.align		4
.L_322:
        /*0008*/ 	.byte	0x04, 0x17
        /*000a*/ 	.short	(.L_324 - .L_323)
.L_323:
        /*000c*/ 	.word	0x00000000
        /*0010*/ 	.short	0x0000
        /*0012*/ 	.short	0x0070
        /*0014*/ 	.byte	0x00, 0xf0, 0x01, 0x1a


	//----- nvinfo : EIATTR_SPARSE_MMA_MASK
	.align		4
.L_324:
        /*0018*/ 	.byte	0x03, 0x50
        /*001a*/ 	.short	0x0000


	//----- nvinfo : EIATTR_MAXREG_COUNT
	.align		4
        /*001c*/ 	.byte	0x03, 0x1b
        /*001e*/ 	.short	0x0080


	//----- nvinfo : EIATTR_NUM_BARRIERS
	.align		4
        /*0020*/ 	.byte	0x02, 0x4c
        /*0022*/ 	.byte	0x10
	.zero		1


	//----- nvinfo : EIATTR_EXTERNS
	.align		4
        /*0024*/ 	.byte	0x04, 0x0f
        /*0026*/ 	.short	(.L_326 - .L_325)


	//   ....[0]....
	.align		4
.L_325:
        /*0028*/ 	.word	index@(__assertfail)


	//----- nvinfo : EIATTR_ANNOTATIONS
	.align		4
.L_326:
        /*002c*/ 	.byte	0x04, 0x55
        /*002e*/ 	.short	(.L_328 - .L_327)


	//   ....[0]....
.L_327:
        /*0030*/ 	.word	0x00000001
        /*0034*/ 	.byte	0xa0, 0x07, 0x00, 0x00, 0x01, 0x00, 0x00, 0x00, 0x80, 0x17, 0x00, 0x00, 0x01, 0x00, 0x00, 0x00
        /*0044*/ 	.byte	0xc0, 0x17, 0x00, 0x00, 0x01, 0x00, 0x00, 0x00, 0x30, 0x1b, 0x00, 0x00, 0x01, 0x00, 0x00, 0x00
        /*0054*/ 	.byte	0xe0, 0x23, 0x00, 0x00, 0x01, 0x00, 0x00, 0x00, 0xc0, 0x3c, 0x00, 0x00, 0x01, 0x00, 0x00, 0x00
        /*0064*/ 	.byte	0xc0, 0x40, 0x00, 0x00, 0x01, 0x00, 0x00, 0x00, 0xa0, 0x58, 0x00, 0x00


	//----- nvinfo : EIATTR_MERCURY_ISA_VERSION
	.align		4
.L_328:
        /*0070*/ 	.byte	0x03, 0x5f
        /*0072*/ 	.short	0x0101


	//----- nvinfo : EIATTR_INT_WARP_WIDE_INSTR_OFFSETS
	.align		4
        /*0074*/ 	.byte	0x04, 0x31
        /*0076*/ 	.short	(.L_330 - .L_329)


	//   ....[0]....
.L_329:
        /*0078*/ 	.word	0x00000180


	//   ....[1]....
        /*007c*/ 	.word	0x00000240


	//   ....[2]....
        /*0080*/ 	.word	0x00007780


	//   ....[3]....
        /*0084*/ 	.word	0x00007d70


	//   ....[4]....
        /*0088*/ 	.word	0x000084d0


	//   ....[5]....
        /*008c*/ 	.word	0x00008870


	//----- nvinfo : EIATTR_COOP_GROUP_MASK_REGIDS
	.align		4
.L_330:
        /*0090*/ 	.byte	0x04, 0x29
        /*0092*/ 	.short	(.L_332 - .L_331)


	//   ....[0]....
.L_331:
        /*0094*/ 	.word	0xffffffff


	//   ....[1]....
        /*0098*/ 	.word	0xffffffff


	//   ....[2]....
        /*009c*/ 	.word	0xffffffff


	//   ....[3]....
        /*00a0*/ 	.word	0xffffffff


	//   ....[4]....
        /*00a4*/ 	.word	0xffffffff


	//   ....[5]....
        /*00a8*/ 	.word	0xffffffff


	//   ....[6]....
        /*00ac*/ 	.word	0xffffffff


	//   ....[7]....
        /*00b0*/ 	.word	0xffffffff


	//   ....[8]....
        /*00b4*/ 	.word	0xffffffff


	//   ....[9]....
        /*00b8*/ 	.word	0xffffffff


	//   ....[10]....
        /*00bc*/ 	.word	0xffffffff


	//   ....[11]....
        /*00c0*/ 	.word	0xffffffff


	//   ....[12]....
        /*00c4*/ 	.word	0xffffffff


	//   ....[13]....
        /*00c8*/ 	.word	0x0500000f


	//   ....[14]....
        /*00cc*/ 	.word	0x0500000f


	//   ....[15]....
        /*00d0*/ 	.word	0x0500000f


	//   ....[16]....
        /*00d4*/ 	.word	0x0500000f


	//----- nvinfo : EIATTR_COOP_GROUP_INSTR_OFFSETS
	.align		4
.L_332:
        /*00d8*/ 	.byte	0x04, 0x28
        /*00da*/ 	.short	(.L_334 - .L_333)


	//   ....[0]....
.L_333:
        /*00dc*/ 	.word	0x00000060


	//   ....[1]....
        /*00e0*/ 	.word	0x00000190


	//   ....[2]....
        /*00e4*/ 	.word	0x00000220


	//   ....[3]....
        /*00e8*/ 	.word	0x000003a0


	//   ....[4]....
        /*00ec*/ 	.word	0x000005e0


	//   ....[5]....
        /*00f0*/ 	.word	0x00001250


	//   ....[6]....
        /*00f4*/ 	.word	0x000069c0


	//   ....[7]....
        /*00f8*/ 	.word	0x000072c0


	//   ....[8]....
        /*00fc*/ 	.word	0x000076b0


	//   ....[9]....
        /*0100*/ 	.word	0x000078f0


	//   ....[10]....
        /*0104*/ 	.word	0x00007ca0


	//   ....[11]....
        /*0108*/ 	.word	0x00007f50


	//   ....[12]....
        /*010c*/ 	.word	0x00008410


	//   ....[13]....
        /*0110*/ 	.word	0x0000abb0


	//   ....[14]....
        /*0114*/ 	.word	0x0000ad20


	//   ....[15]....
        /*0118*/ 	.word	0x0000ad90


	//   ....[16]....
        /*011c*/ 	.word	0x0000ae00


	//----- nvinfo : EIATTR_REG_RECONFIG
	.align		4
.L_334:
        /*0120*/ 	.byte	0x01, 0x54
	.zero		2


	//----- nvinfo : EIATTR_SYSCALL_OFFSETS
	.align		4
        /*0124*/ 	.byte	0x04, 0x46
        /*0126*/ 	.short	(.L_336 - .L_335)


	//   ....[0]....
.L_335:
        /*0128*/ 	.word	0x00000eb0


	//   ....[1]....
        /*012c*/ 	.word	0x00000fa0


	//   ....[2]....
        /*0130*/ 	.word	0x000010e0


	//   ....[3]....
        /*0134*/ 	.word	0x000011d0


	//----- nvinfo : EIATTR_MBARRIER_INSTR_OFFSETS
	.align		4
.L_336:
        /*0138*/ 	.byte	0x04, 0x39
        /*013a*/ 	.short	(.L_338 - .L_337)


	//   ....[0]....
.L_337:
        /*013c*/ 	.word	0x00000260
        /*0140*/ 	.word	0x000000ff
        /*0144*/ 	.word	0x00036400
        /*0148*/ 	.short	0x0100
        /*014a*/ 	.byte	0x06
	.zero		1


	//   ....[1]....
        /*014c*/ 	.word	0x00000350
        /*0150*/ 	.word	0x000000ff
        /*0154*/ 	.word	0x00036410
        /*0158*/ 	.short	0x0100
        /*015a*/ 	.byte	0x08
	.zero		1


	//   ....[2]....
        /*015c*/ 	.word	0x00000360
        /*0160*/ 	.word	0x000000ff
        /*0164*/ 	.word	0x00036420
        /*0168*/ 	.short	0x0100
        /*016a*/ 	.byte	0x08
	.zero		1


	//   ....[3]....
        /*016c*/ 	.word	0x00000370
        /*0170*/ 	.word	0x000000ff
        /*0174*/ 	.word	0x00036418
        /*0178*/ 	.short	0x0100
        /*017a*/ 	.byte	0x08
	.zero		1


	//   ....[4]....
        /*017c*/ 	.word	0x00000380
        /*0180*/ 	.word	0x000000ff
        /*0184*/ 	.word	0x00036428
        /*0188*/ 	.short	0x0100
        /*018a*/ 	.byte	0x08
	.zero		1


	//   ....[5]....
        /*018c*/ 	.word	0x000004b0
        /*0190*/ 	.word	0x000000ff
        /*0194*/ 	.word	0x00036430
        /*0198*/ 	.short	0x0100
        /*019a*/ 	.byte	0x08
	.zero		1


	//   ....[6]....
        /*019c*/ 	.word	0x000004c0
        /*01a0*/ 	.word	0x000000ff
        /*01a4*/ 	.word	0x00036438
        /*01a8*/ 	.short	0x0100
        /*01aa*/ 	.byte	0x08
	.zero		1


	//   ....[7]....
        /*01ac*/ 	.word	0x00001290
        /*01b0*/ 	.word	0x000000ff
        /*01b4*/ 	.word	0x00036400
        /*01b8*/ 	.short	0x010a
        /*01ba*/ 	.byte	0x24
	.zero		1


	//   ....[8]....
        /*01bc*/ 	.word	0x000013e0
        /*01c0*/ 	.word	0x000000ff
        /*01c4*/ 	.word	0x00036400
        /*01c8*/ 	.short	0x010a
        /*01ca*/ 	.byte	0x24
	.zero		1


	//   ....[9]....
        /*01cc*/ 	.word	0x00001a90
        /*01d0*/ 	.word	0x00000004
        /*01d4*/ 	.word	0x00036410
        /*01d8*/ 	.short	0x010a
        /*01da*/ 	.byte	0x3f
	.zero		1


	//   ....[10]....
        /*01dc*/ 	.word	0x00001ad0
        /*01e0*/ 	.word	0x00000004
        /*01e4*/ 	.word	0x00036410
        /*01e8*/ 	.short	0x010a
        /*01ea*/ 	.byte	0x3f
	.zero		1


	//   ....[11]....
        /*01ec*/ 	.word	0x00002180
        /*01f0*/ 	.word	0x000000ff
        /*01f4*/ 	.word	0x00036430
        /*01f8*/ 	.short	0x010a
        /*01fa*/ 	.byte	0x24
	.zero		1


	//   ....[12]....
        /*01fc*/ 	.word	0x000023a0
        /*0200*/ 	.word	0x000000ff
        /*0204*/ 	.word	0x00036430
        /*0208*/ 	.short	0x010a
        /*020a*/ 	.byte	0x24
	.zero		1


	//   ....[13]....
        /*020c*/ 	.word	0x000039b0
        /*0210*/ 	.word	0x000000ff
        /*0214*/ 	.word	0x00000000
        /*0218*/ 	.short	0x0101
        /*021a*/ 	.byte	0x04
	.zero		1


	//   ....[14]....
        /*021c*/ 	.word	0x00003d30
        /*0220*/ 	.word	0x00000004
        /*0224*/ 	.word	0x00000000
        /*0228*/ 	.short	0x0101
        /*022a*/ 	.byte	0x3f
	.zero		1


	//   ....[15]....
        /*022c*/ 	.word	0x00008d50
        /*0230*/ 	.word	0x0000000c
        /*0234*/ 	.word	0x00036420
        /*0238*/ 	.short	0x010a
        /*023a*/ 	.byte	0x3f
	.zero		1


	//   ....[16]....
        /*023c*/ 	.word	0x00009450
        /*0240*/ 	.word	0x0000000c
        /*0244*/ 	.word	0x00036438
        /*0248*/ 	.short	0x010a
        /*024a*/ 	.byte	0x3f
	.zero		1


	//   ....[17]....
        /*024c*/ 	.word	0x000097c0
        /*0250*/ 	.word	0x0000000c
        /*0254*/ 	.word	0x00036428
        /*0258*/ 	.short	0x010a
        /*025a*/ 	.byte	0x3f
	.zero		1


	//   ....[18]....
        /*025c*/ 	.word	0x00009a70
        /*0260*/ 	.word	0x0000000c
        /*0264*/ 	.word	0x00036438
        /*0268*/ 	.short	0x010a
        /*026a*/ 	.byte	0x3f
	.zero		1


	//   ....[19]....
        /*026c*/ 	.word	0x00009d30
        /*0270*/ 	.word	0x0000000c
        /*0274*/ 	.word	0x00036420
        /*0278*/ 	.short	0x010a
        /*027a*/ 	.byte	0x3f
	.zero		1


	//   ....[20]....
        /*027c*/ 	.word	0x0000a030
        /*0280*/ 	.word	0x0000000c
        /*0284*/ 	.word	0x00036438
        /*0288*/ 	.short	0x010a
        /*028a*/ 	.byte	0x3f
	.zero		1


	//   ....[21]....
        /*028c*/ 	.word	0x0000a330
        /*0290*/ 	.word	0x0000000c
        /*0294*/ 	.word	0x00036428
        /*0298*/ 	.short	0x010a
        /*029a*/ 	.byte	0x3f
	.zero		1


	//   ....[22]....
        /*029c*/ 	.word	0x0000a5f0
        /*02a0*/ 	.word	0x0000000c
        /*02a4*/ 	.word	0x00036438
        /*02a8*/ 	.short	0x010a
        /*02aa*/ 	.byte	0x3f
	.zero		1


	//   ....[23]....
        /*02ac*/ 	.word	0x0000aa40
        /*02b0*/ 	.word	0x00000007
        /*02b4*/ 	.word	0x00000000
        /*02b8*/ 	.short	0x010a
        /*02ba*/ 	.byte	0x3f
	.zero		1


	//   ....[24]....
        /*02bc*/ 	.word	0x0000aac0
        /*02c0*/ 	.word	0x00000005
        /*02c4*/ 	.word	0x00000000
        /*02c8*/ 	.short	0x010a
        /*02ca*/ 	.byte	0x3f
	.zero		1


	//   ....[25]....
        /*02cc*/ 	.word	0x0000ab10
        /*02d0*/ 	.word	0x00000009
        /*02d4*/ 	.word	0x00036438
        /*02d8*/ 	.short	0x010a
        /*02da*/ 	.byte	0x3f
	.zero		1


	//   ....[26]....
        /*02dc*/ 	.word	0x0000abf0
        /*02e0*/ 	.word	0x00000007
        /*02e4*/ 	.word	0x00036400
        /*02e8*/ 	.short	0x010a
        /*02ea*/ 	.byte	0x3f
	.zero		1


	//   ....[27]....
        /*02ec*/ 	.word	0x0000ac40
        /*02f0*/ 	.word	0x00000004
        /*02f4*/ 	.word	0x00036410
        /*02f8*/ 	.short	0x010a
        /*02fa*/ 	.byte	0x3f
	.zero		1


	//   ....[28]....
        /*02fc*/ 	.word	0x0000aca0
        /*0300*/ 	.word	0x00000078
        /*0304*/ 	.word	0x00036430
        /*0308*/ 	.short	0x010a
        /*030a*/ 	.byte	0x3f
	.zero		1


	//   ....[29]....
        /*030c*/ 	.word	0x0000ae40
        /*0310*/ 	.word	0x0000000c
        /*0314*/ 	.word	0x00036420
        /*0318*/ 	.short	0x010a
        /*031a*/ 	.byte	0x3f
	.zero		1


	//   ....[30]....
        /*031c*/ 	.word	0x0000ae90
        /*0320*/ 	.word	0x0000000c
        /*0324*/ 	.word	0x00036438
        /*0328*/ 	.short	0x010a
        /*032a*/ 	.byte	0x3f
	.zero		1


	//   ....[31]....
        /*032c*/ 	.word	0x0000aee0
        /*0330*/ 	.word	0x0000000c
        /*0334*/ 	.word	0x00036428
        /*0338*/ 	.short	0x010a
        /*033a*/ 	.byte	0x3f
	.zero		1


	//   ....[32]....
        /*033c*/ 	.word	0x0000af30
        /*0340*/ 	.word	0x0000000c
        /*0344*/ 	.word	0x00036438
        /*0348*/ 	.short	0x010a
        /*034a*/ 	.byte	0x3f
	.zero		1


	//   ....[33]....
        /*034c*/ 	.word	0x0000af90
        /*0350*/ 	.word	0x0000000c
        /*0354*/ 	.word	0x00036420
        /*0358*/ 	.short	0x010a
        /*035a*/ 	.byte	0x3f
	.zero		1


	//   ....[34]....
        /*035c*/ 	.word	0x0000afe0
        /*0360*/ 	.word	0x0000000c
        /*0364*/ 	.word	0x00036438
        /*0368*/ 	.short	0x010a
        /*036a*/ 	.byte	0x3f
	.zero		1


	//   ....[35]....
        /*036c*/ 	.word	0x0000b030
        /*0370*/ 	.word	0x0000000c
        /*0374*/ 	.word	0x00036428
        /*0378*/ 	.short	0x010a
        /*037a*/ 	.byte	0x3f
	.zero		1


	//   ....[36]....
        /*037c*/ 	.word	0x0000b080
        /*0380*/ 	.word	0x0000000c
        /*0384*/ 	.word	0x00036438
        /*0388*/ 	.short	0x010a
        /*038a*/ 	.byte	0x3f
	.zero		1


	//   ....[37]....
        /*038c*/ 	.word	0x0000b150
        /*0390*/ 	.word	0x00000007
        /*0394*/ 	.word	0x00000000
        /*0398*/ 	.short	0x010a
        /*039a*/ 	.byte	0x3f
	.zero		1


	//   ....[38]....
        /*039c*/ 	.word	0x0000b1a0
        /*03a0*/ 	.word	0x00000005
        /*03a4*/ 	.word	0x00000000
        /*03a8*/ 	.short	0x010a
        /*03aa*/ 	.byte	0x3f
	.zero		1


	//----- nvinfo : EIATTR_NUM_MBARRIERS
	.align		4
.L_338:
        /*03ac*/ 	.byte	0x03, 0x38
        /*03ae*/ 	.short	0x0007


	//----- nvinfo : EIATTR_EXIT_INSTR_OFFSETS
	.align		4
        /*03b0*/ 	.byte	0x04, 0x1c
        /*03b2*/ 	.short	(.L_340 - .L_339)


	//   ....[0]....
.L_339:
        /*03b4*/ 	.word	0x0000ab60


	//----- nvinfo : EIATTR_MAX_THREADS
	.align		4
.L_340:
        /*03b8*/ 	.byte	0x04, 0x05
        /*03ba*/ 	.short	(.L_342 - .L_341)
.L_341:
        /*03bc*/ 	.word	0x00000200
        /*03c0*/ 	.word	0x00000001
        /*03c4*/ 	.word	0x00000001


	//----- nvinfo : EIATTR_CRS_STACK_SIZE
	.align		4
.L_342:
        /*03c8*/ 	.byte	0x04, 0x1e
        /*03ca*/ 	.short	(.L_344 - .L_343)
.L_343:
        /*03cc*/ 	.word	0x00000000


	//----- nvinfo : EIATTR_CBANK_PARAM_SIZE
	.align		4
.L_344:
        /*03d0*/ 	.byte	0x03, 0x19
        /*03d2*/ 	.short	0x06f0


	//----- nvinfo : EIATTR_PARAM_CBANK
	.align		4
        /*03d4*/ 	.byte	0x04, 0x0a
        /*03d6*/ 	.short	(.L_346 - .L_345)
	.align		4
.L_345:
        /*03d8*/ 	.word	index@(.nv.constant0._ZN7cutlass13device_kernelIN5flash11enable_sm90INS1_16FlashAttnBwdSm90INS1_25CollectiveMainloopBwdSm90ILi2ELi1ELi1EN4cute5tupleIJNS5_1CILi1EEES8_S8_EEENS6_IJNS7_ILi64EEENS7_ILi96EEENS7_ILi192EEEEEENS_6half_tEfNS_4arch4Sm90ELb0ELb0ELb1ELb1ELb1ELb0ELb1ELb0ELi3ELi1ELi1ELi1ELb0EEENS1_21CollectiveEpilogueBwdISD_SE_SG_Li384ELb1ELb1ELi3EEENS1_19SingleTileSchedulerILb1ELb0ELb0ELi96EEEEEEEEEvNT_6ParamsE)
        /*03dc*/ 	.short	0x0210
        /*03de*/ 	.short	0x06f0


	//----- nvinfo : EIATTR_SW_WAR
	.align		4
.L_346:
        /*03e0*/ 	.byte	0x04, 0x36
        /*03e2*/ 	.short	(.L_348 - .L_347)
.L_347:
        /*03e4*/ 	.word	0x00000008
.L_348:


//--------------------- .nv.info._ZN7cutlass13device_kernelIN5flash11enable_sm90INS1_16FlashAttnBwdSm90INS1_25CollectiveMainloopBwdSm90ILi2ELi1ELi1EN4cute5tupleIJNS5_1CILi1EEES8_S8_EEENS6_IJNS7_ILi64EEENS7_ILi96EEENS7_ILi192EEEEEENS_6half_tEfNS_4arch4Sm90ELb0ELb0ELb1ELb1ELb0ELb0ELb1ELb0ELi3ELi1ELi1ELi1ELb0EEENS1_24CollectiveEpilogueBwdGQAISD_fSG_Li384ELb1ELb0EEENS1_19SingleTileSchedulerILb1ELb0ELb0ELi96EEEEEEEEEvNT_6ParamsE --------------------------
	.section	.nv.info._ZN7cutlass13device_kernelIN5flash11enable_sm90INS1_16FlashAttnBwdSm90INS1_25CollectiveMainloopBwdSm90ILi2ELi1ELi1EN4cute5tupleIJNS5_1CILi1EEES8_S8_EEENS6_IJNS7_ILi64EEENS7_ILi96EEENS7_ILi192EEEEEENS_6half_tEfNS_4arch4Sm90ELb0ELb0ELb1ELb1ELb0ELb0ELb1ELb0ELi3ELi1ELi1ELi1ELb0EEENS1_24CollectiveEpilogueBwdGQAISD_fSG_Li384ELb1ELb0EEENS1_19SingleTileSchedulerILb1ELb0ELb0ELi96EEEEEEEEEvNT_6ParamsE,"",@"SHT_CUDA_INFO"
	.sectionflags	@""
	.align	4


	//----- nvinfo : EIATTR_CUDA_API_VERSION
	.align		4
        /*0000*/ 	.byte	0x04, 0x37
        /*0002*/ 	.short	(.L_350 - .L_349)
.L_349:
        /*0004*/ 	.word	0x00000082


	//----- nvinfo : EIATTR_KPARAM_INFO
	.align		4
.L_350:
        /*0008*/ 	.byte	0x04, 0x17
        /*000a*/ 	.short	(.L_352 - .L_351)
.L_351:
        /*000c*/ 	.word	0x00000000
        /*0010*/ 	.short	0x0000
        /*0012*/ 	.short	0x0070
        /*0014*/ 	.byte	0x00, 0xf0, 0x01, 0x1a


	//----- nvinfo : EIATTR_SPARSE_MMA_MASK
	.align		4
.L_352:
        /*0018*/ 	.byte	0x03, 0x50
        /*001a*/ 	.short	0x0000


	//----- nvinfo : EIATTR_MAXREG_COUNT
	.align		4
        /*001c*/ 	.byte	0x03, 0x1b
        /*001e*/ 	.short	0x0080


	//----- nvinfo : EIATTR_NUM_BARRIERS
	.align		4
        /*0020*/ 	.byte	0x02, 0x4c
        /*0022*/ 	.byte	0x10
	.zero		1


	//----- nvinfo : EIATTR_EXTERNS
	.align		4
        /*0024*/ 	.byte	0x04, 0x0f
        /*0026*/ 	.short	(.L_354 - .L_353)


	//   ....[0]....
	.align		4
.L_353:
        /*0028*/ 	.word	index@(__assertfail)


	//----- nvinfo : EIATTR_ANNOTATIONS
	.align		4
.L_354:
        /*002c*/ 	.byte	0x04, 0x55
        /*002e*/ 	.short	(.L_356 - .L_355)


	//   ....[0]....
.L_355:
        /*0030*/ 	.word	0x00000001
        /*0034*/ 	.byte	0xa0, 0x07, 0x00, 0x00, 0x01, 0x00, 0x00, 0x00, 0x80, 0x17, 0x00, 0x00, 0x01, 0x00, 0x00, 0x00
        /*0044*/ 	.byte	0xc0, 0x17, 0x00, 0x00, 0x01, 0x00, 0x00, 0x00, 0x30, 0x1b, 0x00, 0x00, 0x01, 0x00, 0x00, 0x00
        /*0054*/ 	.byte	0xe0, 0x23, 0x00, 0x00, 0x01, 0x00, 0x00, 0x00, 0xc0, 0x3c, 0x00, 0x00, 0x01, 0x00, 0x00, 0x00
        /*0064*/ 	.byte	0xc0, 0x40, 0x00, 0x00


	//----- nvinfo : EIATTR_MERCURY_ISA_VERSION
	.align		4
.L_356:
        /*0068*/ 	.byte	0x03, 0x5f
        /*006a*/ 	.short	0x0101


	//----- nvinfo : EIATTR_INT_WARP_WIDE_INSTR_OFFSETS
	.align		4
        /*006c*/ 	.byte	0x04, 0x31
        /*006e*/ 	.short	(.L_358 - .L_357)


	//   ....[0]....
.L_357:
        /*0070*/ 	.word	0x00000180


	//   ....[1]....
        /*0074*/ 	.word	0x00000240


	//   ....[2]....
        /*0078*/ 	.word	0x000060b0


	//----- nvinfo : EIATTR_COOP_GROUP_MASK_REGIDS
	.align		4
.L_358:
        /*007c*/ 	.byte	0x04, 0x29
        /*007e*/ 	.short	(.L_360 - .L_359)


	//   ....[0]....
.L_359:
        /*0080*/ 	.word	0xffffffff


	//   ....[1]....
        /*0084*/ 	.word	0xffffffff


	//   ....[2]....
        /*0088*/ 	.word	0xffffffff


	//   ....[3]....
        /*008c*/ 	.word	0xffffffff


	//   ....[4]....
        /*0090*/ 	.word	0xffffffff


	//   ....[5]....
        /*0094*/ 	.word	0xffffffff


	//   ....[6]....
        /*0098*/ 	.word	0xffffffff


	//   ....[7]....
        /*009c*/ 	.word	0x0500000f


	//----- nvinfo : EIATTR_COOP_GROUP_INSTR_OFFSETS
	.align		4
.L_360:
        /*00a0*/ 	.byte	0x04, 0x28
        /*00a2*/ 	.short	(.L_362 - .L_361)


	//   ....[0]....
.L_361:
        /*00a4*/ 	.word	0x00000060


	//   ....[1]....
        /*00a8*/ 	.word	0x00000190


	//   ....[2]....
        /*00ac*/ 	.word	0x00000220


	//   ....[3]....
        /*00b0*/ 	.word	0x000003a0


	//   ....[4]....
        /*00b4*/ 	.word	0x000005e0


	//   ....[5]....
        /*00b8*/ 	.word	0x00001250


	//   ....[6]....
        /*00bc*/ 	.word	0x000049d0


	//   ....[7]....
        /*00c0*/ 	.word	0x000083f0


	//----- nvinfo : EIATTR_REG_RECONFIG
	.align		4
.L_362:
        /*00c4*/ 	.byte	0x01, 0x54
	.zero		2


	//----- nvinfo : EIATTR_SYSCALL_OFFSETS
	.align		4
        /*00c8*/ 	.byte	0x04, 0x46
        /*00ca*/ 	.short	(.L_364 - .L_363)


	//   ....[0]....
.L_363:
        /*00cc*/ 	.word	0x00000eb0


	//   ....[1]....
        /*00d0*/ 	.word	0x00000fa0


	//   ....[2]....
        /*00d4*/ 	.word	0x000010e0


	//   ....[3]....
        /*00d8*/ 	.word	0x000011d0


	//----- nvinfo : EIATTR_MBARRIER_INSTR_OFFSETS
	.align		4
.L_364:
        /*00dc*/ 	.byte	0x04, 0x39
        /*00de*/ 	.short	(.L_366 - .L_365)


	//   ....[0]....
.L_365:
        /*00e0*/ 	.word	0x00000260
        /*00e4*/ 	.word	0x000000ff
        /*00e8*/ 	.word	0x00036400
        /*00ec*/ 	.short	0x0100
        /*00ee*/ 	.byte	0x06
	.zero		1


	//   ....[1]....
        /*00f0*/ 	.word	0x00000350
        /*00f4*/ 	.word	0x000000ff
        /*00f8*/ 	.word	0x00036410
        /*00fc*/ 	.short	0x0100
        /*00fe*/ 	.byte	0x08
	.zero		1


	//   ....[2]....
        /*0100*/ 	.word	0x00000360
        /*0104*/ 	.word	0x000000ff
        /*0108*/ 	.word	0x00036420
        /*010c*/ 	.short	0x0100
        /*010e*/ 	.byte	0x08
	.zero		1


	//   ....[3]....
        /*0110*/ 	.word	0x00000370
        /*0114*/ 	.word	0x000000ff
        /*0118*/ 	.word	0x00036418
        /*011c*/ 	.short	0x0100
        /*011e*/ 	.byte	0x08
	.zero		1


	//   ....[4]....
        /*0120*/ 	.word	0x00000380
        /*0124*/ 	.word	0x000000ff
        /*0128*/ 	.word	0x00036428
        /*012c*/ 	.short	0x0100
        /*012e*/ 	.byte	0x08
	.zero		1


	//   ....[5]....
        /*0130*/ 	.word	0x000004b0
        /*0134*/ 	.word	0x000000ff
        /*0138*/ 	.word	0x00036430
        /*013c*/ 	.short	0x0100
        /*013e*/ 	.byte	0x08
	.zero		1


	//   ....[6]....
        /*0140*/ 	.word	0x000004c0
        /*0144*/ 	.word	0x000000ff
        /*0148*/ 	.word	0x00036438
        /*014c*/ 	.short	0x0100
        /*014e*/ 	.byte	0x08
	.zero		1


	//   ....[7]....
        /*0150*/ 	.word	0x00001290
        /*0154*/ 	.word	0x000000ff
        /*0158*/ 	.word	0x00036400
        /*015c*/ 	.short	0x010a
        /*015e*/ 	.byte	0x24
	.zero		1


	//   ....[8]....
        /*0160*/ 	.word	0x000013e0
        /*0164*/ 	.word	0x000000ff
        /*0168*/ 	.word	0x00036400
        /*016c*/ 	.short	0x010a
        /*016e*/ 	.byte	0x24
	.zero		1


	//   ....[9]....
        /*0170*/ 	.word	0x00001a90
        /*0174*/ 	.word	0x00000004
        /*0178*/ 	.word	0x00036410
        /*017c*/ 	.short	0x010a
        /*017e*/ 	.byte	0x3f
	.zero		1


	//   ....[10]....
        /*0180*/ 	.word	0x00001ad0
        /*0184*/ 	.word	0x00000004
        /*0188*/ 	.word	0x00036410
        /*018c*/ 	.short	0x010a
        /*018e*/ 	.byte	0x3f
	.zero		1


	//   ....[11]....
        /*0190*/ 	.word	0x00002180
        /*0194*/ 	.word	0x000000ff
        /*0198*/ 	.word	0x00036430
        /*019c*/ 	.short	0x010a
        /*019e*/ 	.byte	0x24
	.zero		1


	//   ....[12]....
        /*01a0*/ 	.word	0x000023a0
        /*01a4*/ 	.word	0x000000ff
        /*01a8*/ 	.word	0x00036430
        /*01ac*/ 	.short	0x010a
        /*01ae*/ 	.byte	0x24
	.zero		1


	//   ....[13]....
        /*01b0*/ 	.word	0x000039b0
        /*01b4*/ 	.word	0x000000ff
        /*01b8*/ 	.word	0x00000000
        /*01bc*/ 	.short	0x0101
        /*01be*/ 	.byte	0x04
	.zero		1


	//   ....[14]....
        /*01c0*/ 	.word	0x00003d30
        /*01c4*/ 	.word	0x00000004
        /*01c8*/ 	.word	0x00000000
        /*01cc*/ 	.short	0x0101
        /*01ce*/ 	.byte	0x3f
	.zero		1


	//   ....[15]....
        /*01d0*/ 	.word	0x00006590
        /*01d4*/ 	.word	0x0000000c
        /*01d8*/ 	.word	0x00036420
        /*01dc*/ 	.short	0x010a
        /*01de*/ 	.byte	0x3f
	.zero		1


	//   ....[16]....
        /*01e0*/ 	.word	0x00006c90
        /*01e4*/ 	.word	0x0000000c
        /*01e8*/ 	.word	0x00036438
        /*01ec*/ 	.short	0x010a
        /*01ee*/ 	.byte	0x3f
	.zero		1


	//   ....[17]....
        /*01f0*/ 	.word	0x00007000
        /*01f4*/ 	.word	0x0000000c
        /*01f8*/ 	.word	0x00036428
        /*01fc*/ 	.short	0x010a
        /*01fe*/ 	.byte	0x3f
	.zero		1


	//   ....[18]....
        /*0200*/ 	.word	0x000072b0
        /*0204*/ 	.word	0x0000000c
        /*0208*/ 	.word	0x00036438
        /*020c*/ 	.short	0x010a
        /*020e*/ 	.byte	0x3f
	.zero		1


	//   ....[19]....
        /*0210*/ 	.word	0x00007570
        /*0214*/ 	.word	0x0000000c
        /*0218*/ 	.word	0x00036420
        /*021c*/ 	.short	0x010a
        /*021e*/ 	.byte	0x3f
	.zero		1


	//   ....[20]....
        /*0220*/ 	.word	0x00007870
        /*0224*/ 	.word	0x0000000c
        /*0228*/ 	.word	0x00036438
        /*022c*/ 	.short	0x010a
        /*022e*/ 	.byte	0x3f
	.zero		1


	//   ....[21]....
        /*0230*/ 	.word	0x00007b70
        /*0234*/ 	.word	0x0000000c
        /*0238*/ 	.word	0x00036428
        /*023c*/ 	.short	0x010a
        /*023e*/ 	.byte	0x3f
	.zero		1


	//   ....[22]....
        /*0240*/ 	.word	0x00007e30
        /*0244*/ 	.word	0x0000000c
        /*0248*/ 	.word	0x00036438
        /*024c*/ 	.short	0x010a
        /*024e*/ 	.byte	0x3f
	.zero		1


	//   ....[23]....
        /*0250*/ 	.word	0x00008280
        /*0254*/ 	.word	0x00000007
        /*0258*/ 	.word	0x00000000
        /*025c*/ 	.short	0x010a
        /*025e*/ 	.byte	0x3f
	.zero		1


	//   ....[24]....
        /*0260*/ 	.word	0x00008300
        /*0264*/ 	.word	0x00000005
        /*0268*/ 	.word	0x00000000
        /*026c*/ 	.short	0x010a
        /*026e*/ 	.byte	0x3f
	.zero		1


	//   ....[25]....
        /*0270*/ 	.word	0x00008350
        /*0274*/ 	.word	0x00000009
        /*0278*/ 	.word	0x00036438
        /*027c*/ 	.short	0x010a
        /*027e*/ 	.byte	0x3f
	.zero		1


	//   ....[26]....
        /*0280*/ 	.word	0x00008430
        /*0284*/ 	.word	0x00000007
        /*0288*/ 	.word	0x00036400
        /*028c*/ 	.short	0x010a
        /*028e*/ 	.byte	0x3f
	.zero		1


	//   ....[27]....
        /*0290*/ 	.word	0x00008480
        /*0294*/ 	.word	0x00000004
        /*0298*/ 	.word	0x00036410
        /*029c*/ 	.short	0x010a
        /*029e*/ 	.byte	0x3f
	.zero		1


	//   ....[28]....
        /*02a0*/ 	.word	0x000084e0
        /*02a4*/ 	.word	0x00000078
        /*02a8*/ 	.word	0x00036430
        /*02ac*/ 	.short	0x010a
        /*02ae*/ 	.byte	0x3f
	.zero		1


	//   ....[29]....
        /*02b0*/ 	.word	0x00008530
        /*02b4*/ 	.word	0x0000000c
        /*02b8*/ 	.word	0x00036420
        /*02bc*/ 	.short	0x010a
        /*02be*/ 	.byte	0x3f
	.zero		1


	//   ....[30]....
        /*02c0*/ 	.word	0x00008580
        /*02c4*/ 	.word	0x0000000c
        /*02c8*/ 	.word	0x00036438
        /*02cc*/ 	.short	0x010a
        /*02ce*/ 	.byte	0x3f
	.zero		1


	//   ....[31]....
        /*02d0*/ 	.word	0x000085d0
        /*02d4*/ 	.word	0x0000000c
        /*02d8*/ 	.word	0x00036428
        /*02dc*/ 	.short	0x010a
        /*02de*/ 	.byte	0x3f
	.zero		1


	//   ....[32]....
        /*02e0*/ 	.word	0x00008620
        /*02e4*/ 	.word	0x0000000c
        /*02e8*/ 	.word	0x00036438
        /*02ec*/ 	.short	0x010a
        /*02ee*/ 	.byte	0x3f
	.zero		1


	//   ....[33]....
        /*02f0*/ 	.word	0x00008680
        /*02f4*/ 	.word	0x0000000c
        /*02f8*/ 	.word	0x00036420
        /*02fc*/ 	.short	0x010a
        /*02fe*/ 	.byte	0x3f
	.zero		1


	//   ....[34]....
        /*0300*/ 	.word	0x000086d0
        /*0304*/ 	.word	0x0000000c
        /*0308*/ 	.word	0x00036438
        /*030c*/ 	.short	0x010a
        /*030e*/ 	.byte	0x3f
	.zero		1


	//   ....[35]....
        /*0310*/ 	.word	0x00008720
        /*0314*/ 	.word	0x0000000c
        /*0318*/ 	.word	0x00036428
        /*031c*/ 	.short	0x010a
        /*031e*/ 	.byte	0x3f
	.zero		1


	//   ....[36]....
        /*0320*/ 	.word	0x00008770
        /*0324*/ 	.word	0x0000000c
        /*0328*/ 	.word	0x00036438
        /*032c*/ 	.short	0x010a
        /*032e*/ 	.byte	0x3f
	.zero		1


	//   ....[37]....
        /*0330*/ 	.word	0x00008840
        /*0334*/ 	.word	0x00000007
        /*0338*/ 	.word	0x00000000
        /*033c*/ 	.short	0x010a
        /*033e*/ 	.byte	0x3f
	.zero		1


	//   ....[38]....
        /*0340*/ 	.word	0x00008890
        /*0344*/ 	.word	0x00000005
        /*0348*/ 	.word	0x00000000
        /*034c*/ 	.short	0x010a
        /*034e*/ 	.byte	0x3f
	.zero		1


	//----- nvinfo : EIATTR_NUM_MBARRIERS
	.align		4
.L_366:
        /*0350*/ 	.byte	0x03, 0x38
        /*0352*/ 	.short	0x0007


	//----- nvinfo : EIATTR_EXIT_INSTR_OFFSETS
	.align		4
        /*0354*/ 	.byte	0x04, 0x1c
        /*0356*/ 	.short	(.L_368 - .L_367)


	//   ....[0]....
.L_367:
        /*0358*/ 	.word	0x000083a0


	//----- nvinfo : EIATTR_MAX_THREADS
	.align		4
.L_368:
        /*035c*/ 	.byte	0x04, 0x05
        /*035e*/ 	.short	(.L_370 - .L_369)
.L_369:
        /*0360*/ 	.word	0x00000200
        /*0364*/ 	.word	0x00000001
        /*0368*/ 	.word	0x00000001


	//----- nvinfo : EIATTR_CRS_STACK_SIZE
	.align		4
.L_370:
        /*036c*/ 	.byte	0x04, 0x1e
        /*036e*/ 	.short	(.L_372 - .L_371)
.L_371:
        /*0370*/ 	.word	0x00000000


	//----- nvinfo : EIATTR_CBANK_PARAM_SIZE
	.align		4
.L_372:
        /*0374*/ 	.byte	0x03, 0x19
        /*0376*/ 	.short	0x06f0


	//----- nvinfo : EIATTR_PARAM_CBANK
	.align		4
        /*0378*/ 	.byte	0x04, 0x0a
        /*037a*/ 	.short	(.L_374 - .L_373)
	.align		4
.L_373:
        /*037c*/ 	.word	index@(.nv.constant0._ZN7cutlass13device_kernelIN5flash11enable_sm90INS1_16FlashAttnBwdSm90INS1_25CollectiveMainloopBwdSm90ILi2ELi1ELi1EN4cute5tupleIJNS5_1CILi1EEES8_S8_EEENS6_IJNS7_ILi64EEENS7_ILi96EEENS7_ILi192EEEEEENS_6half_tEfNS_4arch4Sm90ELb0ELb0ELb1ELb1ELb0ELb0ELb1ELb0ELi3ELi1ELi1ELi1ELb0EEENS1_24CollectiveEpilogueBwdGQAISD_fSG_Li384ELb1ELb0EEENS1_19SingleTileSchedulerILb1ELb0ELb0ELi96EEEEEEEEEvNT_6ParamsE)
        /*0380*/ 	.short	0x0210
        /*0382*/ 	.short	0x06f0


	//----- nvinfo : EIATTR_SW_WAR
	.align		4
.L_374:
        /*0384*/ 	.byte	0x04, 0x36
        /*0386*/ 	.short	(.L_376 - .L_375)
.L_375:
        /*0388*/ 	.word	0x00000008
.L_376:


//--------------------- .nv.info._ZN7cutlass13device_kernelIN5flash11enable_sm90INS1_16FlashAttnBwdSm90INS1_25CollectiveMainloopBwdSm90ILi2ELi1ELi1EN4cute5tupleIJNS5_1CILi1EEES8_S8_EEENS6_IJNS7_ILi64EEENS7_ILi96EEENS7_ILi192EEEEEENS_6half_tEfNS_4arch4Sm90ELb0ELb0ELb1ELb1ELb1ELb0ELb1ELb0ELi3ELi1ELi1ELi1ELb0EEENS1_24CollectiveEpilogueBwdGQAISD_fSG_Li384ELb1ELb1EEENS1_19SingleTileSchedulerILb1ELb0ELb0ELi96EEEEEEEEEvNT_6ParamsE --------------------------
	.section	.nv.info._ZN7cutlass13device_kernelIN5flash11enable_sm90INS1_16FlashAttnBwdSm90INS1_25CollectiveMainloopBwdSm90ILi2ELi1ELi1EN4cute5tupleIJNS5_1CILi1EEES8_S8_EEENS6_IJNS7_ILi64EEENS7_ILi96EEENS7_ILi192EEEEEENS_6half_tEfNS_4arch4Sm90ELb0ELb0ELb1ELb1ELb1ELb0ELb1ELb0ELi3ELi1ELi1ELi1ELb0EEENS1_24CollectiveEpilogueBwdGQAISD_fSG_Li384ELb1ELb1EEENS1_19SingleTileSchedulerILb1ELb0ELb0ELi96EEEEEEEEEvNT_6ParamsE,"",@"SHT_CUDA_INFO"
	.sectionflags	@""
	.align	4


	//----- nvinfo : EIATTR_CUDA_API_VERSION
	.align		4
        /*0000*/ 	.byte	0x04, 0x37
        /*0002*/ 	.short	(.L_378 - .L_377)
.L_377:
        /*0004*/ 	.word	0x00000082


	//----- nvinfo : EIATTR_KPARAM_INFO
	.align		4
.L_378:
        /*0008*/ 	.byte	0x04, 0x17
        /*000a*/ 	.short	(.L_380 - .L_379)
.L_379:
        /*000c*/ 	.word	0x00000000
        /*0010*/ 	.short	0x0000
        /*0012*/ 	.short	0x0070
        /*0014*/ 	.byte	0x00, 0xf0, 0x01, 0x1a


	//----- nvinfo : EIATTR_SPARSE_MMA_MASK
	.align		4
.L_380:
        /*0018*/ 	.byte	0x03, 0x50
        /*001a*/ 	.short	0x0000


	//----- nvinfo : EIATTR_MAXREG_COUNT
	.align		4
        /*001c*/ 	.byte	0x03, 0x1b
        /*001e*/ 	.short	0x0080


	//----- nvinfo : EIATTR_NUM_BARRIERS
	.align		4
        /*0020*/ 	.byte	0x02, 0x4c
        /*0022*/ 	.byte	0x10
	.zero		1


	//----- nvinfo : EIATTR_EXTERNS
	.align		4
        /*0024*/ 	.byte	0x04, 0x0f
        /*0026*/ 	.short	(.L_382 - .L_381)


	//   ....[0]....
	.align		4
.L_381:
        /*0028*/ 	.word	index@(__assertfail)


	//----- nvinfo : EIATTR_ANNOTATIONS
	.align		4
.L_382:
        /*002c*/ 	.byte	0x04, 0x55
        /*002e*/ 	.short	(.L_384 - .L_383)


	//   ....[0]....
.L_383:
        /*0030*/ 	.word	0x00000001
        /*0034*/ 	.byte	0xa0, 0x07, 0x00, 0x00, 0x01, 0x00, 0x00, 0x00, 0x80, 0x17, 0x00, 0x00, 0x01, 0x00, 0x00, 0x00
        /*0044*/ 	.byte	0xc0, 0x17, 0x00, 0x00, 0x01, 0x00, 0x00, 0x00, 0x30, 0x1b, 0x00, 0x00, 0x01, 0x00, 0x00, 0x00
        /*0054*/ 	.byte	0xe0, 0x23, 0x00, 0x00, 0x01, 0x00, 0x00, 0x00, 0xc0, 0x3c, 0x00, 0x00, 0x01, 0x00, 0x00, 0x00
        /*0064*/ 	.byte	0xc0, 0x40, 0x00, 0x00


	//----- nvinfo : EIATTR_MERCURY_ISA_VERSION
	.align		4
.L_384:
        /*0068*/ 	.byte	0x03, 0x5f
        /*006a*/ 	.short	0x0101


	//----- nvinfo : EIATTR_INT_WARP_WIDE_INSTR_OFFSETS
	.align		4
        /*006c*/ 	.byte	0x04, 0x31
        /*006e*/ 	.short	(.L_386 - .L_385)


	//   ....[0]....
.L_385:
        /*0070*/ 	.word	0x00000180


	//   ....[1]....
        /*0074*/ 	.word	0x00000240


	//   ....[2]....
        /*0078*/ 	.word	0x00005c20


	//   ....[3]....
        /*007c*/ 	.word	0x00006210


	//   ....[4]....
        /*0080*/ 	.word	0x00006970


	//   ....[5]....
        /*0084*/ 	.word	0x00006d10


	//----- nvinfo : EIATTR_COOP_GROUP_MASK_REGIDS
	.align		4
.L_386:
        /*0088*/ 	.byte	0x04, 0x29
        /*008a*/ 	.short	(.L_388 - .L_387)


	//   ....[0]....
.L_387:
        /*008c*/ 	.word	0xffffffff


	//   ....[1]....
        /*0090*/ 	.word	0xffffffff


	//   ....[2]....
        /*0094*/ 	.word	0xffffffff


	//   ....[3]....
        /*0098*/ 	.word	0xffffffff


	//   ....[4]....
        /*009c*/ 	.word	0xffffffff


	//   ....[5]....
        /*00a0*/ 	.word	0xffffffff


	//   ....[6]....
        /*00a4*/ 	.word	0xffffffff


	//   ....[7]....
        /*00a8*/ 	.word	0xffffffff


	//   ....[8]....
        /*00ac*/ 	.word	0xffffffff


	//   ....[9]....
        /*00b0*/ 	.word	0xffffffff


	//   ....[10]....
        /*00b4*/ 	.word	0xffffffff


	//   ....[11]....
        /*00b8*/ 	.word	0xffffffff


	//   ....[12]....
        /*00bc*/ 	.word	0xffffffff


	//   ....[13]....
        /*00c0*/ 	.word	0xffffffff


	//   ....[14]....
        /*00c4*/ 	.word	0xffffffff


	//   ....[15]....
        /*00c8*/ 	.word	0xffffffff


	//   ....[16]....
        /*00cc*/ 	.word	0xffffffff


	//   ....[17]....
        /*00d0*/ 	.word	0x0500000f


	//   ....[18]....
        /*00d4*/ 	.word	0x0500000f


	//   ....[19]....
        /*00d8*/ 	.word	0x0500000f


	//   ....[20]....
        /*00dc*/ 	.word	0x0500000f


	//   ....[21]....
        /*00e0*/ 	.word	0x0500000f


	//   ....[22]....
        /*00e4*/ 	.word	0x0500000f


	//----- nvinfo : EIATTR_COOP_GROUP_INSTR_OFFSETS
	.align		4
.L_388:
        /*00e8*/ 	.byte	0x04, 0x28
        /*00ea*/ 	.short	(.L_390 - .L_389)


	//   ....[0]....
.L_389:
        /*00ec*/ 	.word	0x00000060


	//   ....[1]....
        /*00f0*/ 	.word	0x00000190


	//   ....[2]....
        /*00f4*/ 	.word	0x00000220


	//   ....[3]....
        /*00f8*/ 	.word	0x000003a0


	//   ....[4]....
        /*00fc*/ 	.word	0x000005e0


	//   ....[5]....
        /*0100*/ 	.word	0x00001250


	//   ....[6]....
        /*0104*/ 	.word	0x000047a0


	//   ....[7]....
        /*0108*/ 	.word	0x00004930


	//   ....[8]....
        /*010c*/ 	.word	0x00004bc0


	//   ....[9]....
        /*0110*/ 	.word	0x00004d50


	//   ....[10]....
        /*0114*/ 	.word	0x00004e60


	//   ....[11]....
        /*0118*/ 	.word	0x00005760


	//   ....[12]....
        /*011c*/ 	.word	0x00005b50


	//   ....[13]....
        /*0120*/ 	.word	0x00005d90


	//   ....[14]....
        /*0124*/ 	.word	0x00006140


	//   ....[15]....
        /*0128*/ 	.word	0x000063f0


	//   ....[16]....
        /*012c*/ 	.word	0x000068b0


	//   ....[17]....
        /*0130*/ 	.word	0x00009050


	//   ....[18]....
        /*0134*/ 	.word	0x000091c0


	//   ....[19]....
        /*0138*/ 	.word	0x00009230


	//   ....[20]....
        /*013c*/ 	.word	0x000092a0


	//   ....[21]....
        /*0140*/ 	.word	0x00009310


	//   ....[22]....
        /*0144*/ 	.word	0x00009380


	//----- nvinfo : EIATTR_REG_RECONFIG
	.align		4
.L_390:
        /*0148*/ 	.byte	0x01, 0x54
	.zero		2


	//----- nvinfo : EIATTR_SYSCALL_OFFSETS
	.align		4
        /*014c*/ 	.byte	0x04, 0x46
        /*014e*/ 	.short	(.L_392 - .L_391)


	//   ....[0]....
.L_391:
        /*0150*/ 	.word	0x00000eb0


	//   ....[1]....
        /*0154*/ 	.word	0x00000fa0


	//   ....[2]....
        /*0158*/ 	.word	0x000010e0


	//   ....[3]....
        /*015c*/ 	.word	0x000011d0


	//----- nvinfo : EIATTR_MBARRIER_INSTR_OFFSETS
	.align		4
.L_392:
        /*0160*/ 	.byte	0x04, 0x39
        /*0162*/ 	.short	(.L_394 - .L_393)


	//   ....[0]....
.L_393:
        /*0164*/ 	.word	0x00000260
        /*0168*/ 	.word	0x000000ff
        /*016c*/ 	.word	0x00036400
        /*0170*/ 	.short	0x0100
        /*0172*/ 	.byte	0x06
	.zero		1


	//   ....[1]....
        /*0174*/ 	.word	0x00000350
        /*0178*/ 	.word	0x000000ff
        /*017c*/ 	.word	0x00036410
        /*0180*/ 	.short	0x0100
        /*0182*/ 	.byte	0x08
	.zero		1


	//   ....[2]....
        /*0184*/ 	.word	0x00000360
        /*0188*/ 	.word	0x000000ff
        /*018c*/ 	.word	0x00036420
        /*0190*/ 	.short	0x0100
        /*0192*/ 	.byte	0x08
	.zero		1


	//   ....[3]....
        /*0194*/ 	.word	0x00000370
        /*0198*/ 	.word	0x000000ff
        /*019c*/ 	.word	0x00036418
        /*01a0*/ 	.short	0x0100
        /*01a2*/ 	.byte	0x08
	.zero		1


	//   ....[4]....
        /*01a4*/ 	.word	0x00000380
        /*01a8*/ 	.word	0x000000ff
        /*01ac*/ 	.word	0x00036428
        /*01b0*/ 	.short	0x0100
        /*01b2*/ 	.byte	0x08
	.zero		1


	//   ....[5]....
        /*01b4*/ 	.word	0x000004b0
        /*01b8*/ 	.word	0x000000ff
        /*01bc*/ 	.word	0x00036430
        /*01c0*/ 	.short	0x0100
        /*01c2*/ 	.byte	0x08
	.zero		1


	//   ....[6]....
        /*01c4*/ 	.word	0x000004c0
        /*01c8*/ 	.word	0x000000ff
        /*01cc*/ 	.word	0x00036438
        /*01d0*/ 	.short	0x0100
        /*01d2*/ 	.byte	0x08
	.zero		1


	//   ....[7]....
        /*01d4*/ 	.word	0x00001290
        /*01d8*/ 	.word	0x000000ff
        /*01dc*/ 	.word	0x00036400
        /*01e0*/ 	.short	0x010a
        /*01e2*/ 	.byte	0x24
	.zero		1


	//   ....[8]....
        /*01e4*/ 	.word	0x000013e0
        /*01e8*/ 	.word	0x000000ff
        /*01ec*/ 	.word	0x00036400
        /*01f0*/ 	.short	0x010a
        /*01f2*/ 	.byte	0x24
	.zero		1


	//   ....[9]....
        /*01f4*/ 	.word	0x00001a90
        /*01f8*/ 	.word	0x00000004
        /*01fc*/ 	.word	0x00036410
        /*0200*/ 	.short	0x010a
        /*0202*/ 	.byte	0x3f
	.zero		1


	//   ....[10]....
        /*0204*/ 	.word	0x00001ad0
        /*0208*/ 	.word	0x00000004
        /*020c*/ 	.word	0x00036410
        /*0210*/ 	.short	0x010a
        /*0212*/ 	.byte	0x3f
	.zero		1


	//   ....[11]....
        /*0214*/ 	.word	0x00002180
        /*0218*/ 	.word	0x000000ff
        /*021c*/ 	.word	0x00036430
        /*0220*/ 	.short	0x010a
        /*0222*/ 	.byte	0x24
	.zero		1


	//   ....[12]....
        /*0224*/ 	.word	0x000023a0
        /*0228*/ 	.word	0x000000ff
        /*022c*/ 	.word	0x00036430
        /*0230*/ 	.short	0x010a
        /*0232*/ 	.byte	0x24
	.zero		1


	//   ....[13]....
        /*0234*/ 	.word	0x000039b0
        /*0238*/ 	.word	0x000000ff
        /*023c*/ 	.word	0x00000000
        /*0240*/ 	.short	0x0101
        /*0242*/ 	.byte	0x04
	.zero		1


	//   ....[14]....
        /*0244*/ 	.word	0x00003d30
        /*0248*/ 	.word	0x00000004
        /*024c*/ 	.word	0x00000000
        /*0250*/ 	.short	0x0101
        /*0252*/ 	.byte	0x3f
	.zero		1


	//   ....[15]....
        /*0254*/ 	.word	0x000071f0
        /*0258*/ 	.word	0x0000000c
        /*025c*/ 	.word	0x00036420
        /*0260*/ 	.short	0x010a
        /*0262*/ 	.byte	0x3f
	.zero		1


	//   ....[16]....
        /*0264*/ 	.word	0x000078f0
        /*0268*/ 	.word	0x0000000c
        /*026c*/ 	.word	0x00036438
        /*0270*/ 	.short	0x010a
        /*0272*/ 	.byte	0x3f
	.zero		1


	//   ....[17]....
        /*0274*/ 	.word	0x00007c60
        /*0278*/ 	.word	0x0000000c
        /*027c*/ 	.word	0x00036428
        /*0280*/ 	.short	0x010a
        /*0282*/ 	.byte	0x3f
	.zero		1


	//   ....[18]....
        /*0284*/ 	.word	0x00007f10
        /*0288*/ 	.word	0x0000000c
        /*028c*/ 	.word	0x00036438
        /*0290*/ 	.short	0x010a
        /*0292*/ 	.byte	0x3f
	.zero		1


	//   ....[19]....
        /*0294*/ 	.word	0x000081d0
        /*0298*/ 	.word	0x0000000c
        /*029c*/ 	.word	0x00036420
        /*02a0*/ 	.short	0x010a
        /*02a2*/ 	.byte	0x3f
	.zero		1


	//   ....[20]....
        /*02a4*/ 	.word	0x000084d0
        /*02a8*/ 	.word	0x0000000c
        /*02ac*/ 	.word	0x00036438
        /*02b0*/ 	.short	0x010a
        /*02b2*/ 	.byte	0x3f
	.zero		1


	//   ....[21]....
        /*02b4*/ 	.word	0x000087d0
        /*02b8*/ 	.word	0x0000000c
        /*02bc*/ 	.word	0x00036428
        /*02c0*/ 	.short	0x010a
        /*02c2*/ 	.byte	0x3f
	.zero		1


	//   ....[22]....
        /*02c4*/ 	.word	0x00008a90
        /*02c8*/ 	.word	0x0000000c
        /*02cc*/ 	.word	0x00036438
        /*02d0*/ 	.short	0x010a
        /*02d2*/ 	.byte	0x3f
	.zero		1


	//   ....[23]....
        /*02d4*/ 	.word	0x00008ee0
        /*02d8*/ 	.word	0x00000007
        /*02dc*/ 	.word	0x00000000
        /*02e0*/ 	.short	0x010a
        /*02e2*/ 	.byte	0x3f
	.zero		1


	//   ....[24]....
        /*02e4*/ 	.word	0x00008f60
        /*02e8*/ 	.word	0x00000005
        /*02ec*/ 	.word	0x00000000
        /*02f0*/ 	.short	0x010a
        /*02f2*/ 	.byte	0x3f
	.zero		1


	//   ....[25]....
        /*02f4*/ 	.word	0x00008fb0
        /*02f8*/ 	.word	0x00000009
        /*02fc*/ 	.word	0x00036438
        /*0300*/ 	.short	0x010a
        /*0302*/ 	.byte	0x3f
	.zero		1


	//   ....[26]....
        /*0304*/ 	.word	0x00009090
        /*0308*/ 	.word	0x00000007
        /*030c*/ 	.word	0x00036400
        /*0310*/ 	.short	0x010a
        /*0312*/ 	.byte	0x3f
	.zero		1


	//   ....[27]....
        /*0314*/ 	.word	0x000090e0
        /*0318*/ 	.word	0x00000004
        /*031c*/ 	.word	0x00036410
        /*0320*/ 	.short	0x010a
        /*0322*/ 	.byte	0x3f
	.zero		1


	//   ....[28]....
        /*0324*/ 	.word	0x00009140
        /*0328*/ 	.word	0x00000078
        /*032c*/ 	.word	0x00036430
        /*0330*/ 	.short	0x010a
        /*0332*/ 	.byte	0x3f
	.zero		1


	//   ....[29]....
        /*0334*/ 	.word	0x000093c0
        /*0338*/ 	.word	0x0000000c
        /*033c*/ 	.word	0x00036420
        /*0340*/ 	.short	0x010a
        /*0342*/ 	.byte	0x3f
	.zero		1


	//   ....[30]....
        /*0344*/ 	.word	0x00009410
        /*0348*/ 	.word	0x0000000c
        /*034c*/ 	.word	0x00036438
        /*0350*/ 	.short	0x010a
        /*0352*/ 	.byte	0x3f
	.zero		1


	//   ....[31]....
        /*0354*/ 	.word	0x00009460
        /*0358*/ 	.word	0x0000000c
        /*035c*/ 	.word	0x00036428
        /*0360*/ 	.short	0x010a
        /*0362*/ 	.byte	0x3f
	.zero		1


	//   ....[32]....
        /*0364*/ 	.word	0x000094b0
        /*0368*/ 	.word	0x0000000c
        /*036c*/ 	.word	0x00036438
        /*0370*/ 	.short	0x010a
        /*0372*/ 	.byte	0x3f
	.zero		1


	//   ....[33]....
        /*0374*/ 	.word	0x00009510
        /*0378*/ 	.word	0x0000000c
        /*037c*/ 	.word	0x00036420
        /*0380*/ 	.short	0x010a
        /*0382*/ 	.byte	0x3f
	.zero		1


	//   ....[34]....
        /*0384*/ 	.word	0x00009560
        /*0388*/ 	.word	0x0000000c
        /*038c*/ 	.word	0x00036438
        /*0390*/ 	.short	0x010a
        /*0392*/ 	.byte	0x3f
	.zero		1


	//   ....[35]....
        /*0394*/ 	.word	0x000095b0
        /*0398*/ 	.word	0x0000000c
        /*039c*/ 	.word	0x00036428
        /*03a0*/ 	.short	0x010a
        /*03a2*/ 	.byte	0x3f
	.zero		1


	//   ....[36]....
        /*03a4*/ 	.word	0x00009600
        /*03a8*/ 	.word	0x0000000c
        /*03ac*/ 	.word	0x00036438
        /*03b0*/ 	.short	0x010a
        /*03b2*/ 	.byte	0x3f
	.zero		1


	//   ....[37]....
        /*03b4*/ 	.word	0x000096d0
        /*03b8*/ 	.word	0x00000007
        /*03bc*/ 	.word	0x00000000
        /*03c0*/ 	.short	0x010a
        /*03c2*/ 	.byte	0x3f
	.zero		1


	//   ....[38]....
        /*03c4*/ 	.word	0x00009720
        /*03c8*/ 	.word	0x00000005
        /*03cc*/ 	.word	0x00000000
        /*03d0*/ 	.short	0x010a
        /*03d2*/ 	.byte	0x3f
	.zero		1


	//----- nvinfo : EIATTR_NUM_MBARRIERS
	.align		4
.L_394:
        /*03d4*/ 	.byte	0x03, 0x38
        /*03d6*/ 	.short	0x0007


	//----- nvinfo : EIATTR_EXIT_INSTR_OFFSETS
	.align		4
        /*03d8*/ 	.byte	0x04, 0x1c
        /*03da*/ 	.short	(.L_396 - .L_395)


	//   ....[0]....
.L_395:
        /*03dc*/ 	.word	0x00009000


	//----- nvinfo : EIATTR_MAX_THREADS
	.align		4
.L_396:
        /*03e0*/ 	.byte	0x04, 0x05
        /*03e2*/ 	.short	(.L_398 - .L_397)
.L_397:
        /*03e4*/ 	.word	0x00000200
        /*03e8*/ 	.word	0x00000001
        /*03ec*/ 	.word	0x00000001


	//----- nvinfo : EIATTR_CRS_STACK_SIZE
	.align		4
.L_398:
        /*03f0*/ 	.byte	0x04, 0x1e
        /*03f2*/ 	.short	(.L_400 - .L_399)
.L_399:
        /*03f4*/ 	.word	0x00000000


	//----- nvinfo : EIATTR_CBANK_PARAM_SIZE
	.align		4
.L_400:
        /*03f8*/ 	.byte	0x03, 0x19
        /*03fa*/ 	.short	0x06f0


	//----- nvinfo : EIATTR_PARAM_CBANK
	.align		4
        /*03fc*/ 	.byte	0x04, 0x0a
        /*03fe*/ 	.short	(.L_402 - .L_401)
	.align		4
.L_401:
        /*0400*/ 	.word	index@(.nv.constant0._ZN7cutlass13device_kernelIN5flash11enable_sm90INS1_16FlashAttnBwdSm90INS1_25CollectiveMainloopBwdSm90ILi2ELi1ELi1EN4cute5tupleIJNS5_1CILi1EEES8_S8_EEENS6_IJNS7_ILi64EEENS7_ILi96EEENS7_ILi192EEEEEENS_6half_tEfNS_4arch4Sm90ELb0ELb0ELb1ELb1ELb1ELb0ELb1ELb0ELi3ELi1ELi1ELi1ELb0EEENS1_24CollectiveEpilogueBwdGQAISD_fSG_Li384ELb1ELb1EEENS1_19SingleTileSchedulerILb1ELb0ELb0ELi96EEEEEEEEEvNT_6ParamsE)
        /*0404*/ 	.short	0x0210
        /*0406*/ 	.short	0x06f0


	//----- nvinfo : EIATTR_SW_WAR
	.align		4
.L_402:
        /*0408*/ 	.byte	0x04, 0x36
        /*040a*/ 	.short	(.L_404 - .L_403)
.L_403:
        /*040c*/ 	.word	0x00000008
.L_404:


//--------------------- .nv.info._ZN7cutlass13device_kernelIN5flash11enable_sm90INS1_16FlashAttnBwdSm90INS1_25CollectiveMainloopBwdSm90ILi2ELi1ELi1EN4cute5tupleIJNS5_1CILi1EEES8_S8_EEENS6_IJNS7_ILi64EEENS7_ILi96EEENS7_ILi192EEEEEENS_6half_tEfNS_4arch4Sm90ELb0ELb1ELb1ELb0ELb0ELb0ELb1ELb0ELi3ELi1ELi1ELi1ELb0EEENS1_21CollectiveEpilogueBwdISD_SE_SG_Li384ELb0ELb1ELi3EEENS1_19SingleTileSchedulerILb0ELb0ELb0ELi96EEEEEEEEEvNT_6ParamsE --------------------------
	.section	.nv.info._ZN7cutlass13device_kernelIN5flash11enable_sm90INS1_16FlashAttnBwdSm90INS1_25CollectiveMainloopBwdSm90ILi2ELi1ELi1EN4cute5tupleIJNS5_1CILi1EEES8_S8_EEENS6_IJNS7_ILi64EEENS7_ILi96EEENS7_ILi192EEEEEENS_6half_tEfNS_4arch4Sm90ELb0ELb1ELb1ELb0ELb0ELb0ELb1ELb0ELi3ELi1ELi1ELi1ELb0EEENS1_21CollectiveEpilogueBwdISD_SE_SG_Li384ELb0ELb1ELi3EEENS1_19SingleTileSchedulerILb0ELb0ELb0ELi96EEEEEEEEEvNT_6ParamsE,"",@"SHT_CUDA_INFO"
	.sectionflags	@""
	.align	4


	//----- nvinfo : EIATTR_CUDA_API_VERSION
	.align		4
        /*0000*/ 	.byte	0x04, 0x37
        /*0002*/ 	.short	(.L_406 - .L_405)
.L_405:
        /*0004*/ 	.word	0x00000082


	//----- nvinfo : EIATTR_KPARAM_INFO
	.align		4
.L_406:
        /*0008*/ 	.byte	0x04, 0x17
        /*000a*/ 	.short	(.L_408 - .L_407)
.L_407:
        /*000c*/ 	.word	0x00000000
        /*0010*/ 	.short	0x0000
        /*0012*/ 	.short	0x0070
        /*0014*/ 	.byte	0x00, 0xf0, 0x01, 0x24


	//----- nvinfo : EIATTR_SPARSE_MMA_MASK
	.align		4
.L_408:
        /*0018*/ 	.byte	0x03, 0x50
        /*001a*/ 	.short	0x0000


	//----- nvinfo : EIATTR_MAXREG_COUNT
	.align		4
        /*001c*/ 	.byte	0x03, 0x1b
        /*001e*/ 	.short	0x0080


	//----- nvinfo : EIATTR_NUM_BARRIERS
	.align		4
        /*0020*/ 	.byte	0x02, 0x4c
        /*0022*/ 	.byte	0x10
	.zero		1


	//----- nvinfo : EIATTR_EXTERNS
	.align		4
        /*0024*/ 	.byte	0x04, 0x0f
        /*0026*/ 	.short	(.L_410 - .L_409)


	//   ....[0]....
	.align		4
.L_409:
        /*0028*/ 	.word	index@(__assertfail)


	//----- nvinfo : EIATTR_ANNOTATIONS
	.align		4
.L_410:
        /*002c*/ 	.byte	0x04, 0x55
        /*002e*/ 	.short	(.L_412 - .L_411)


	//   ....[0]....
.L_411:
        /*0030*/ 	.word	0x00000001
        /*0034*/ 	.byte	0x10, 0x18, 0x00, 0x00, 0x01, 0x00, 0x00, 0x00, 0x50, 0x18, 0x00, 0x00, 0x01, 0x00, 0x00, 0x00
        /*0044*/ 	.byte	0x90, 0x18, 0x00, 0x00, 0x01, 0x00, 0x00, 0x00, 0xe0, 0x20, 0x00, 0x00, 0x01, 0x00, 0x00, 0x00
        /*0054*/ 	.byte	0x70, 0x2a, 0x00, 0x00, 0x01, 0x00, 0x00, 0x00, 0x50, 0x2c, 0x00, 0x00, 0x01, 0x00, 0x00, 0x00
        /*0064*/ 	.byte	0xd0, 0x2d, 0x00, 0x00


	//----- nvinfo : EIATTR_MERCURY_ISA_VERSION
	.align		4
.L_412:
        /*0068*/ 	.byte	0x03, 0x5f
        /*006a*/ 	.short	0x0101


	//----- nvinfo : EIATTR_INT_WARP_WIDE_INSTR_OFFSETS
	.align		4
        /*006c*/ 	.byte	0x04, 0x31
        /*006e*/ 	.short	(.L_414 - .L_413)


	//   ....[0]....
.L_413:
        /*0070*/ 	.word	0x000001f0


	//   ....[1]....
        /*0074*/ 	.word	0x00000220


	//----- nvinfo : EIATTR_COOP_GROUP_MASK_REGIDS
	.align		4
.L_414:
        /*0078*/ 	.byte	0x04, 0x29
        /*007a*/ 	.short	(.L_416 - .L_415)


	//   ....[0]....
.L_415:
        /*007c*/ 	.word	0xffffffff


	//   ....[1]....
        /*0080*/ 	.word	0xffffffff


	//   ....[2]....
        /*0084*/ 	.word	0xffffffff


	//   ....[3]....
        /*0088*/ 	.word	0xffffffff


	//   ....[4]....
        /*008c*/ 	.word	0xffffffff


	//   ....[5]....
        /*0090*/ 	.word	0xffffffff


	//   ....[6]....
        /*0094*/ 	.word	0xffffffff


	//   ....[7]....
        /*0098*/ 	.word	0xffffffff


	//   ....[8]....
        /*009c*/ 	.word	0x0500000f


	//----- nvinfo : EIATTR_COOP_GROUP_INSTR_OFFSETS
	.align		4
.L_416:
        /*00a0*/ 	.byte	0x04, 0x28
        /*00a2*/ 	.short	(.L_418 - .L_417)


	//   ....[0]....
.L_417:
        /*00a4*/ 	.word	0x00000070


	//   ....[1]....
        /*00a8*/ 	.word	0x00000200


	//   ....[2]....
        /*00ac*/ 	.word	0x00000250


	//   ....[3]....
        /*00b0*/ 	.word	0x00000440


	//   ....[4]....
        /*00b4*/ 	.word	0x00000630


	//   ....[5]....
        /*00b8*/ 	.word	0x000010f0


	//   ....[6]....
        /*00bc*/ 	.word	0x00004d70


	//   ....[7]....
        /*00c0*/ 	.word	0x00006390


	//   ....[8]....
        /*00c4*/ 	.word	0x00009a20


	//----- nvinfo : EIATTR_REG_RECONFIG
	.align		4
.L_418:
        /*00c8*/ 	.byte	0x01, 0x54
	.zero		2


	//----- nvinfo : EIATTR_SYSCALL_OFFSETS
	.align		4
        /*00cc*/ 	.byte	0x04, 0x46
        /*00ce*/ 	.short	(.L_420 - .L_419)


	//   ....[0]....
.L_419:
        /*00d0*/ 	.word	0x00000d50


	//   ....[1]....
        /*00d4*/ 	.word	0x00000e40


	//   ....[2]....
        /*00d8*/ 	.word	0x00000f80


	//   ....[3]....
        /*00dc*/ 	.word	0x00001070


	//   ....[4]....
        /*00e0*/ 	.word	0x00004760


	//   ....[5]....
        /*00e4*/ 	.word	0x000048a0


	//   ....[6]....
        /*00e8*/ 	.word	0x000049c0


	//   ....[7]....
        /*00ec*/ 	.word	0x00004ae0


	//----- nvinfo : EIATTR_MBARRIER_INSTR_OFFSETS
	.align		4
.L_420:
        /*00f0*/ 	.byte	0x04, 0x39
        /*00f2*/ 	.short	(.L_422 - .L_421)


	//   ....[0]....
.L_421:
        /*00f4*/ 	.word	0x000002f0
        /*00f8*/ 	.word	0x000000ff
        /*00fc*/ 	.word	0x00036400
        /*0100*/ 	.short	0x0100
        /*0102*/ 	.byte	0x06
	.zero		1


	//   ....[1]....
        /*0104*/ 	.word	0x000003f0
        /*0108*/ 	.word	0x000000ff
        /*010c*/ 	.word	0x00036410
        /*0110*/ 	.short	0x0100
        /*0112*/ 	.byte	0x08
	.zero		1


	//   ....[2]....
        /*0114*/ 	.word	0x00000400
        /*0118*/ 	.word	0x000000ff
        /*011c*/ 	.word	0x00036420
        /*0120*/ 	.short	0x0100
        /*0122*/ 	.byte	0x08
	.zero		1


	//   ....[3]....
        /*0124*/ 	.word	0x00000410
        /*0128*/ 	.word	0x000000ff
        /*012c*/ 	.word	0x00036418
        /*0130*/ 	.short	0x0100
        /*0132*/ 	.byte	0x08
	.zero		1


	//   ....[4]....
        /*0134*/ 	.word	0x00000420
        /*0138*/ 	.word	0x000000ff
        /*013c*/ 	.word	0x00036428
        /*0140*/ 	.short	0x0100
        /*0142*/ 	.byte	0x08
	.zero		1


	//   ....[5]....
        /*0144*/ 	.word	0x00000550
        /*0148*/ 	.word	0x000000ff
        /*014c*/ 	.word	0x00036430
        /*0150*/ 	.short	0x0100
        /*0152*/ 	.byte	0x08
	.zero		1


	//   ....[6]....
        /*0154*/ 	.word	0x00000560
        /*0158*/ 	.word	0x000000ff
        /*015c*/ 	.word	0x00036438
        /*0160*/ 	.short	0x0100
        /*0162*/ 	.byte	0x08
	.zero		1


	//   ....[7]....
        /*0164*/ 	.word	0x00001120
        /*0168*/ 	.word	0x000000ff
        /*016c*/ 	.word	0x00036400
        /*0170*/ 	.short	0x010a
        /*0172*/ 	.byte	0x25
	.zero		1


	//   ....[8]....
        /*0174*/ 	.word	0x00001210
        /*0178*/ 	.word	0x000000ff
        /*017c*/ 	.word	0x00036400
        /*0180*/ 	.short	0x010a
        /*0182*/ 	.byte	0x25
	.zero		1


	//   ....[9]....
        /*0184*/ 	.word	0x00001990
        /*0188*/ 	.word	0x00000003
        /*018c*/ 	.word	0x00036410
        /*0190*/ 	.short	0x010a
        /*0192*/ 	.byte	0x3f
	.zero		1


	//   ....[10]....
        /*0194*/ 	.word	0x000019d0
        /*0198*/ 	.word	0x00000003
        /*019c*/ 	.word	0x00036410
        /*01a0*/ 	.short	0x010a
        /*01a2*/ 	.byte	0x3f
	.zero		1


	//   ....[11]....
        /*01a4*/ 	.word	0x00002070
        /*01a8*/ 	.word	0x000000ff
        /*01ac*/ 	.word	0x00036430
        /*01b0*/ 	.short	0x010a
        /*01b2*/ 	.byte	0x25
	.zero		1


	//   ....[12]....
        /*01b4*/ 	.word	0x000020b0
        /*01b8*/ 	.word	0x000000ff
        /*01bc*/ 	.word	0x00036430
        /*01c0*/ 	.short	0x010a
        /*01c2*/ 	.byte	0x25
	.zero		1


	//   ....[13]....
        /*01c4*/ 	.word	0x00003ee0
        /*01c8*/ 	.word	0x000000ff
        /*01cc*/ 	.word	0x00000000
        /*01d0*/ 	.short	0x0101
        /*01d2*/ 	.byte	0x04
	.zero		1


	//   ....[14]....
        /*01d4*/ 	.word	0x00004280
        /*01d8*/ 	.word	0x00000003
        /*01dc*/ 	.word	0x00000000
        /*01e0*/ 	.short	0x0101
        /*01e2*/ 	.byte	0x3f
	.zero		1


	//   ....[15]....
        /*01e4*/ 	.word	0x00007970
        /*01e8*/ 	.word	0x00000000
        /*01ec*/ 	.word	0x00036420
        /*01f0*/ 	.short	0x010a
        /*01f2*/ 	.byte	0x3f
	.zero		1


	//   ....[16]....
        /*01f4*/ 	.word	0x00008180
        /*01f8*/ 	.word	0x00000000
        /*01fc*/ 	.word	0x00036438
        /*0200*/ 	.short	0x010a
        /*0202*/ 	.byte	0x3f
	.zero		1


	//   ....[17]....
        /*0204*/ 	.word	0x000084e0
        /*0208*/ 	.word	0x00000000
        /*020c*/ 	.word	0x00036428
        /*0210*/ 	.short	0x010a
        /*0212*/ 	.byte	0x3f
	.zero		1


	//   ....[18]....
        /*0214*/ 	.word	0x00008800
        /*0218*/ 	.word	0x00000000
        /*021c*/ 	.word	0x00036438
        /*0220*/ 	.short	0x010a
        /*0222*/ 	.byte	0x3f
	.zero		1


	//   ....[19]....
        /*0224*/ 	.word	0x00008ab0
        /*0228*/ 	.word	0x00000000
        /*022c*/ 	.word	0x00036420
        /*0230*/ 	.short	0x010a
        /*0232*/ 	.byte	0x3f
	.zero		1


	//   ....[20]....
        /*0234*/ 	.word	0x00008e30
        /*0238*/ 	.word	0x00000000
        /*023c*/ 	.word	0x00036438
        /*0240*/ 	.short	0x010a
        /*0242*/ 	.byte	0x3f
	.zero		1


	//   ....[21]....
        /*0244*/ 	.word	0x00009120
        /*0248*/ 	.word	0x00000000
        /*024c*/ 	.word	0x00036428
        /*0250*/ 	.short	0x010a
        /*0252*/ 	.byte	0x3f
	.zero		1


	//   ....[22]....
        /*0254*/ 	.word	0x00009460
        /*0258*/ 	.word	0x00000000
        /*025c*/ 	.word	0x00036438
        /*0260*/ 	.short	0x010a
        /*0262*/ 	.byte	0x3f
	.zero		1


	//   ....[23]....
        /*0264*/ 	.word	0x000098b0
        /*0268*/ 	.word	0x00000009
        /*026c*/ 	.word	0x00000000
        /*0270*/ 	.short	0x010a
        /*0272*/ 	.byte	0x3f
	.zero		1


	//   ....[24]....
        /*0274*/ 	.word	0x00009930
        /*0278*/ 	.word	0x00000003
        /*027c*/ 	.word	0x00000000
        /*0280*/ 	.short	0x010a
        /*0282*/ 	.byte	0x3f
	.zero		1


	//   ....[25]....
        /*0284*/ 	.word	0x00009980
        /*0288*/ 	.word	0x00000004
        /*028c*/ 	.word	0x00036438
        /*0290*/ 	.short	0x010a
        /*0292*/ 	.byte	0x3f
	.zero		1


	//   ....[26]....
        /*0294*/ 	.word	0x00009a60
        /*0298*/ 	.word	0x00000003
        /*029c*/ 	.word	0x00036400
        /*02a0*/ 	.short	0x010a
        /*02a2*/ 	.byte	0x3f
	.zero		1


	//   ....[27]....
        /*02a4*/ 	.word	0x00009ab0
        /*02a8*/ 	.word	0x00000003
        /*02ac*/ 	.word	0x00036410
        /*02b0*/ 	.short	0x010a
        /*02b2*/ 	.byte	0x3f
	.zero		1


	//   ....[28]....
        /*02b4*/ 	.word	0x00009b10
        /*02b8*/ 	.word	0x0000000b
        /*02bc*/ 	.word	0x00036430
        /*02c0*/ 	.short	0x010a
        /*02c2*/ 	.byte	0x3f
	.zero		1


	//   ....[29]....
        /*02c4*/ 	.word	0x00009b60
        /*02c8*/ 	.word	0x00000000
        /*02cc*/ 	.word	0x00036420
        /*02d0*/ 	.short	0x010a
        /*02d2*/ 	.byte	0x3f
	.zero		1


	//   ....[30]....
        /*02d4*/ 	.word	0x00009bb0
        /*02d8*/ 	.word	0x00000000
        /*02dc*/ 	.word	0x00036438
        /*02e0*/ 	.short	0x010a
        /*02e2*/ 	.byte	0x3f
	.zero		1


	//   ....[31]....
        /*02e4*/ 	.word	0x00009c00
        /*02e8*/ 	.word	0x00000000
        /*02ec*/ 	.word	0x00036428
        /*02f0*/ 	.short	0x010a
        /*02f2*/ 	.byte	0x3f
	.zero		1


	//   ....[32]....
        /*02f4*/ 	.word	0x00009c50
        /*02f8*/ 	.word	0x00000000
        /*02fc*/ 	.word	0x00036438
        /*0300*/ 	.short	0x010a
        /*0302*/ 	.byte	0x3f
	.zero		1


	//   ....[33]....
        /*0304*/ 	.word	0x00009cb0
        /*0308*/ 	.word	0x00000000
        /*030c*/ 	.word	0x00036420
        /*0310*/ 	.short	0x010a
        /*0312*/ 	.byte	0x3f
	.zero		1


	//   ....[34]....
        /*0314*/ 	.word	0x00009d00
        /*0318*/ 	.word	0x00000000
        /*031c*/ 	.word	0x00036438
        /*0320*/ 	.short	0x010a
        /*0322*/ 	.byte	0x3f
	.zero		1


	//   ....[35]....
        /*0324*/ 	.word	0x00009d50
        /*0328*/ 	.word	0x00000000
        /*032c*/ 	.word	0x00036428
        /*0330*/ 	.short	0x010a
        /*0332*/ 	.byte	0x3f
	.zero		1


	//   ....[36]....
        /*0334*/ 	.word	0x00009da0
        /*0338*/ 	.word	0x00000000
        /*033c*/ 	.word	0x00036438
        /*0340*/ 	.short	0x010a
        /*0342*/ 	.byte	0x3f
	.zero		1


	//   ....[37]....
        /*0344*/ 	.word	0x00009e70
        /*0348*/ 	.word	0x00000009
        /*034c*/ 	.word	0x00000000
        /*0350*/ 	.short	0x010a
        /*0352*/ 	.byte	0x3f
	.zero		1


	//   ....[38]....
        /*0354*/ 	.word	0x00009ec0
        /*0358*/ 	.word	0x00000003
        /*035c*/ 	.word	0x00000000
        /*0360*/ 	.short	0x010a
        /*0362*/ 	.byte	0x3f
	.zero		1


	//----- nvinfo : EIATTR_NUM_MBARRIERS
	.align		4
.L_422:
        /*0364*/ 	.byte	0x03, 0x38
        /*0366*/ 	.short	0x0007


	//----- nvinfo : EIATTR_EXIT_INSTR_OFFSETS
	.align		4
        /*0368*/ 	.byte	0x04, 0x1c
        /*036a*/ 	.short	(.L_424 - .L_423)


	//   ....[0]....
.L_423:
        /*036c*/ 	.word	0x00000690


	//   ....[1]....
        /*0370*/ 	.word	0x000053a0


	//   ....[2]....
        /*0374*/ 	.word	0x00006330


	//   ....[3]....
        /*0378*/ 	.word	0x000099d0


	//----- nvinfo : EIATTR_MAX_THREADS
	.align		4
.L_424:
        /*037c*/ 	.byte	0x04, 0x05
        /*037e*/ 	.short	(.L_426 - .L_425)
.L_425:
        /*0380*/ 	.word	0x00000200
        /*0384*/ 	.word	0x00000001
        /*0388*/ 	.word	0x00000001


	//----- nvinfo : EIATTR_CRS_STACK_SIZE
	.align		4
.L_426:
        /*038c*/ 	.byte	0x04, 0x1e
        /*038e*/ 	.short	(.L_428 - .L_427)
.L_427:
        /*0390*/ 	.word	0x00000000


	//----- nvinfo : EIATTR_CBANK_PARAM_SIZE
	.align		4
.L_428:
        /*0394*/ 	.byte	0x03, 0x19
        /*0396*/ 	.short	0x0970


	//----- nvinfo : EIATTR_PARAM_CBANK
	.align		4
        /*0398*/ 	.byte	0x04, 0x0a
        /*039a*/ 	.short	(.L_430 - .L_429)
	.align		4
.L_429:
        /*039c*/ 	.word	index@(.nv.constant0._ZN7cutlass13device_kernelIN5flash11enable_sm90INS1_16FlashAttnBwdSm90INS1_25CollectiveMainloopBwdSm90ILi2ELi1ELi1EN4cute5tupleIJNS5_1CILi1EEES8_S8_EEENS6_IJNS7_ILi64EEENS7_ILi96EEENS7_ILi192EEEEEENS_6half_tEfNS_4arch4Sm90ELb0ELb1ELb1ELb0ELb0ELb0ELb1ELb0ELi3ELi1ELi1ELi1ELb0EEENS1_21CollectiveEpilogueBwdISD_SE_SG_Li384ELb0ELb1ELi3EEENS1_19SingleTileSchedulerILb0ELb0ELb0ELi96EEEEEEEEEvNT_6ParamsE)
        /*03a0*/ 	.short	0x0210
        /*03a2*/ 	.short	0x0970


	//----- nvinfo : EIATTR_SW_WAR
	.align		4
.L_430:
        /*03a4*/ 	.byte	0x04, 0x36
        /*03a6*/ 	.short	(.L_432 - .L_431)
.L_431:
        /*03a8*/ 	.word	0x00000008
.L_432:


//--------------------- .nv.info._ZN7cutlass13device_kernelIN5flash11enable_sm90INS1_16FlashAttnBwdSm90INS1_25CollectiveMainloopBwdSm90ILi2ELi1ELi1EN4cute5tupleIJNS5_1CILi1EEES8_S8_EEENS6_IJNS7_ILi64EEENS7_ILi96EEENS7_ILi192EEEEEENS_6half_tEfNS_4arch4Sm90ELb0ELb1ELb1ELb0ELb1ELb0ELb1ELb0ELi3ELi1ELi1ELi1ELb0EEENS1_21CollectiveEpilogueBwdISD_SE_SG_Li384ELb0ELb1ELi3EEENS1_19SingleTileSchedulerILb0ELb0ELb0ELi96EEEEEEEEEvNT_6ParamsE --------------------------
	.section	.nv.info._ZN7cutlass13device_kernelIN5flash11enable_sm90INS1_16FlashAttnBwdSm90INS1_25CollectiveMainloopBwdSm90ILi2ELi1ELi1EN4cute5tupleIJNS5_1CILi1EEES8_S8_EEENS6_IJNS7_ILi64EEENS7_ILi96EEENS7_ILi192EEEEEENS_6half_tEfNS_4arch4Sm90ELb0ELb1ELb1ELb0ELb1ELb0ELb1ELb0ELi3ELi1ELi1ELi1ELb0EEENS1_21CollectiveEpilogueBwdISD_SE_SG_Li384ELb0ELb1ELi3EEENS1_19SingleTileSchedulerILb0ELb0ELb0ELi96EEEEEEEEEvNT_6ParamsE,"",@"SHT_CUDA_INFO"
	.sectionflags	@""
	.align	4


	//----- nvinfo : EIATTR_CUDA_API_VERSION
	.align		4
        /*0000*/ 	.byte	0x04, 0x37
        /*0002*/ 	.short	(.L_434 - .L_433)
.L_433:
        /*0004*/ 	.word	0x00000082


	//----- nvinfo : EIATTR_KPARAM_INFO
	.align		4
.L_434:
        /*0008*/ 	.byte	0x04, 0x17
        /*000a*/ 	.short	(.L_436 - .L_435)
.L_435:
        /*000c*/ 	.word	0x00000000
        /*0010*/ 	.short	0x0000
        /*0012*/ 	.short	0x0070
        /*0014*/ 	.byte	0x00, 0xf0, 0x01, 0x24


	//----- nvinfo : EIATTR_SPARSE_MMA_MASK
	.align		4
.L_436:
        /*0018*/ 	.byte	0x03, 0x50
        /*001a*/ 	.short	0x0000


	//----- nvinfo : EIATTR_MAXREG_COUNT
	.align		4
        /*001c*/ 	.byte	0x03, 0x1b
        /*001e*/ 	.short	0x0080


	//----- nvinfo : EIATTR_NUM_BARRIERS
	.align		4
        /*0020*/ 	.byte	0x02, 0x4c
        /*0022*/ 	.byte	0x10
	.zero		1


	//----- nvinfo : EIATTR_EXTERNS
	.align		4
        /*0024*/ 	.byte	0x04, 0x0f
        /*0026*/ 	.short	(.L_438 - .L_437)


	//   ....[0]....
	.align		4
.L_437:
        /*0028*/ 	.word	index@(__assertfail)


	//----- nvinfo : EIATTR_ANNOTATIONS
	.align		4
.L_438:
        /*002c*/ 	.byte	0x04, 0x55
        /*002e*/ 	.short	(.L_440 - .L_439)


	//   ....[0]....
.L_439:
        /*0030*/ 	.word	0x00000001
        /*0034*/ 	.byte	0x20, 0x18, 0x00, 0x00, 0x01, 0x00, 0x00, 0x00, 0x60, 0x18, 0x00, 0x00, 0x01, 0x00, 0x00, 0x00
        /*0044*/ 	.byte	0xa0, 0x18, 0x00, 0x00, 0x01, 0x00, 0x00, 0x00, 0xe0, 0x20, 0x00, 0x00, 0x01, 0x00, 0x00, 0x00
        /*0054*/ 	.byte	0x70, 0x2a, 0x00, 0x00, 0x01, 0x00, 0x00, 0x00, 0x50, 0x2c, 0x00, 0x00, 0x01, 0x00, 0x00, 0x00
        /*0064*/ 	.byte	0xd0, 0x2d, 0x00, 0x00


	//----- nvinfo : EIATTR_MERCURY_ISA_VERSION
	.align		4
.L_440:
        /*0068*/ 	.byte	0x03, 0x5f
        /*006a*/ 	.short	0x0101


	//----- nvinfo : EIATTR_INT_WARP_WIDE_INSTR_OFFSETS
	.align		4
        /*006c*/ 	.byte	0x04, 0x31
        /*006e*/ 	.short	(.L_442 - .L_441)


	//   ....[0]....
.L_441:
        /*0070*/ 	.word	0x000001f0


	//   ....[1]....
        /*0074*/ 	.word	0x00000220


	//   ....[2]....
        /*0078*/ 	.word	0x00006e80


	//   ....[3]....
        /*007c*/ 	.word	0x000075c0


	//   ....[4]....
        /*0080*/ 	.word	0x00007bb0


	//   ....[5]....
        /*0084*/ 	.word	0x00007e80


	//   ....[6]....
        /*0088*/ 	.word	0x000080e0


	//   ....[7]....
        /*008c*/ 	.word	0x00008270


	//----- nvinfo : EIATTR_COOP_GROUP_MASK_REGIDS
	.align		4
.L_442:
        /*0090*/ 	.byte	0x04, 0x29
        /*0092*/ 	.short	(.L_444 - .L_443)


	//   ....[0]....
.L_443:
        /*0094*/ 	.word	0xffffffff


	//   ....[1]....
        /*0098*/ 	.word	0xffffffff


	//   ....[2]....
        /*009c*/ 	.word	0xffffffff


	//   ....[3]....
        /*00a0*/ 	.word	0xffffffff


	//   ....[4]....
        /*00a4*/ 	.word	0xffffffff


	//   ....[5]....
        /*00a8*/ 	.word	0xffffffff


	//   ....[6]....
        /*00ac*/ 	.word	0xffffffff


	//   ....[7]....
        /*00b0*/ 	.word	0xffffffff


	//   ....[8]....
        /*00b4*/ 	.word	0xffffffff


	//   ....[9]....
        /*00b8*/ 	.word	0xffffffff


	//   ....[10]....
        /*00bc*/ 	.word	0xffffffff


	//   ....[11]....
        /*00c0*/ 	.word	0xffffffff


	//   ....[12]....
        /*00c4*/ 	.word	0xffffffff


	//   ....[13]....
        /*00c8*/ 	.word	0xffffffff


	//   ....[14]....
        /*00cc*/ 	.word	0xffffffff


	//   ....[15]....
        /*00d0*/ 	.word	0xffffffff


	//   ....[16]....
        /*00d4*/ 	.word	0xffffffff


	//   ....[17]....
        /*00d8*/ 	.word	0x0500000f


	//   ....[18]....
        /*00dc*/ 	.word	0x0500000f


	//   ....[19]....
        /*00e0*/ 	.word	0x0500000f


	//   ....[20]....
        /*00e4*/ 	.word	0x0500000f


	//----- nvinfo : EIATTR_COOP_GROUP_INSTR_OFFSETS
	.align		4
.L_444:
        /*00e8*/ 	.byte	0x04, 0x28
        /*00ea*/ 	.short	(.L_446 - .L_445)


	//   ....[0]....
.L_445:
        /*00ec*/ 	.word	0x00000070


	//   ....[1]....
        /*00f0*/ 	.word	0x00000200


	//   ....[2]....
        /*00f4*/ 	.word	0x00000250


	//   ....[3]....
        /*00f8*/ 	.word	0x00000440


	//   ....[4]....
        /*00fc*/ 	.word	0x00000640


	//   ....[5]....
        /*0100*/ 	.word	0x00001100


	//   ....[6]....
        /*0104*/ 	.word	0x00004d80


	//   ....[7]....
        /*0108*/ 	.word	0x00006390


	//   ....[8]....
        /*010c*/ 	.word	0x000068f0


	//   ....[9]....
        /*0110*/ 	.word	0x00006db0


	//   ....[10]....
        /*0114*/ 	.word	0x00007100


	//   ....[11]....
        /*0118*/ 	.word	0x000074f0


	//   ....[12]....
        /*011c*/ 	.word	0x00007730


	//   ....[13]....
        /*0120*/ 	.word	0x00007ae0


	//   ....[14]....
        /*0124*/ 	.word	0x00007dc0


	//   ....[15]....
        /*0128*/ 	.word	0x00007fe0


	//   ....[16]....
        /*012c*/ 	.word	0x00008170


	//   ....[17]....
        /*0130*/ 	.word	0x0000a910


	//   ....[18]....
        /*0134*/ 	.word	0x0000aa80


	//   ....[19]....
        /*0138*/ 	.word	0x0000aaf0


	//   ....[20]....
        /*013c*/ 	.word	0x0000ab60


	//----- nvinfo : EIATTR_REG_RECONFIG
	.align		4
.L_446:
        /*0140*/ 	.byte	0x01, 0x54
	.zero		2


	//----- nvinfo : EIATTR_SYSCALL_OFFSETS
	.align		4
        /*0144*/ 	.byte	0x04, 0x46
        /*0146*/ 	.short	(.L_448 - .L_447)


	//   ....[0]....
.L_447:
        /*0148*/ 	.word	0x00000d60


	//   ....[1]....
        /*014c*/ 	.word	0x00000e50


	//   ....[2]....
        /*0150*/ 	.word	0x00000f90


	//   ....[3]....
        /*0154*/ 	.word	0x00001080


	//   ....[4]....
        /*0158*/ 	.word	0x00004770


	//   ....[5]....
        /*015c*/ 	.word	0x000048b0


	//   ....[6]....
        /*0160*/ 	.word	0x000049d0


	//   ....[7]....
        /*0164*/ 	.word	0x00004af0


	//----- nvinfo : EIATTR_MBARRIER_INSTR_OFFSETS
	.align		4
.L_448:
        /*0168*/ 	.byte	0x04, 0x39
        /*016a*/ 	.short	(.L_450 - .L_449)


	//   ....[0]....
.L_449:
        /*016c*/ 	.word	0x000002f0
        /*0170*/ 	.word	0x000000ff
        /*0174*/ 	.word	0x00036400
        /*0178*/ 	.short	0x0100
        /*017a*/ 	.byte	0x06
	.zero		1


	//   ....[1]....
        /*017c*/ 	.word	0x000003f0
        /*0180*/ 	.word	0x000000ff
        /*0184*/ 	.word	0x00036410
        /*0188*/ 	.short	0x0100
        /*018a*/ 	.byte	0x08
	.zero		1


	//   ....[2]....
        /*018c*/ 	.word	0x00000400
        /*0190*/ 	.word	0x000000ff
        /*0194*/ 	.word	0x00036420
        /*0198*/ 	.short	0x0100
        /*019a*/ 	.byte	0x08
	.zero		1


	//   ....[3]....
        /*019c*/ 	.word	0x00000410
        /*01a0*/ 	.word	0x000000ff
        /*01a4*/ 	.word	0x00036418
        /*01a8*/ 	.short	0x0100
        /*01aa*/ 	.byte	0x08
	.zero		1


	//   ....[4]....
        /*01ac*/ 	.word	0x00000420
        /*01b0*/ 	.word	0x000000ff
        /*01b4*/ 	.word	0x00036428
        /*01b8*/ 	.short	0x0100
        /*01ba*/ 	.byte	0x08
	.zero		1


	//   ....[5]....
        /*01bc*/ 	.word	0x00000550
        /*01c0*/ 	.word	0x000000ff
        /*01c4*/ 	.word	0x00036430
        /*01c8*/ 	.short	0x0100
        /*01ca*/ 	.byte	0x08
	.zero		1


	//   ....[6]....
        /*01cc*/ 	.word	0x00000560
        /*01d0*/ 	.word	0x000000ff
        /*01d4*/ 	.word	0x00036438
        /*01d8*/ 	.short	0x0100
        /*01da*/ 	.byte	0x08
	.zero		1


	//   ....[7]....
        /*01dc*/ 	.word	0x00001130
        /*01e0*/ 	.word	0x000000ff
        /*01e4*/ 	.word	0x00036400
        /*01e8*/ 	.short	0x010a
        /*01ea*/ 	.byte	0x25
	.zero		1


	//   ....[8]....
        /*01ec*/ 	.word	0x00001220
        /*01f0*/ 	.word	0x000000ff
        /*01f4*/ 	.word	0x00036400
        /*01f8*/ 	.short	0x010a
        /*01fa*/ 	.byte	0x25
	.zero		1


	//   ....[9]....
        /*01fc*/ 	.word	0x000019a0
        /*0200*/ 	.word	0x00000003
        /*0204*/ 	.word	0x00036410
        /*0208*/ 	.short	0x010a
        /*020a*/ 	.byte	0x3f
	.zero		1


	//   ....[10]....
        /*020c*/ 	.word	0x000019e0
        /*0210*/ 	.word	0x00000003
        /*0214*/ 	.word	0x00036410
        /*0218*/ 	.short	0x010a
        /*021a*/ 	.byte	0x3f
	.zero		1


	//   ....[11]....
        /*021c*/ 	.word	0x00002070
        /*0220*/ 	.word	0x000000ff
        /*0224*/ 	.word	0x00036430
        /*0228*/ 	.short	0x010a
        /*022a*/ 	.byte	0x25
	.zero		1


	//   ....[12]....
        /*022c*/ 	.word	0x000020b0
        /*0230*/ 	.word	0x000000ff
        /*0234*/ 	.word	0x00036430
        /*0238*/ 	.short	0x010a
        /*023a*/ 	.byte	0x25
	.zero		1


	//   ....[13]....
        /*023c*/ 	.word	0x00003ef0
        /*0240*/ 	.word	0x000000ff
        /*0244*/ 	.word	0x00000000
        /*0248*/ 	.short	0x0101
        /*024a*/ 	.byte	0x04
	.zero		1


	//   ....[14]....
        /*024c*/ 	.word	0x00004290
        /*0250*/ 	.word	0x00000003
        /*0254*/ 	.word	0x00000000
        /*0258*/ 	.short	0x0101
        /*025a*/ 	.byte	0x3f
	.zero		1


	//   ....[15]....
        /*025c*/ 	.word	0x00008860
        /*0260*/ 	.word	0x00000000
        /*0264*/ 	.word	0x00036420
        /*0268*/ 	.short	0x010a
        /*026a*/ 	.byte	0x3f
	.zero		1


	//   ....[16]....
        /*026c*/ 	.word	0x00009070
        /*0270*/ 	.word	0x00000000
        /*0274*/ 	.word	0x00036438
        /*0278*/ 	.short	0x010a
        /*027a*/ 	.byte	0x3f
	.zero		1


	//   ....[17]....
        /*027c*/ 	.word	0x000093d0
        /*0280*/ 	.word	0x00000000
        /*0284*/ 	.word	0x00036428
        /*0288*/ 	.short	0x010a
        /*028a*/ 	.byte	0x3f
	.zero		1


	//   ....[18]....
        /*028c*/ 	.word	0x000096f0
        /*0290*/ 	.word	0x00000000
        /*0294*/ 	.word	0x00036438
        /*0298*/ 	.short	0x010a
        /*029a*/ 	.byte	0x3f
	.zero		1


	//   ....[19]....
        /*029c*/ 	.word	0x000099a0
        /*02a0*/ 	.word	0x00000000
        /*02a4*/ 	.word	0x00036420
        /*02a8*/ 	.short	0x010a
        /*02aa*/ 	.byte	0x3f
	.zero		1


	//   ....[20]....
        /*02ac*/ 	.word	0x00009d20
        /*02b0*/ 	.word	0x00000000
        /*02b4*/ 	.word	0x00036438
        /*02b8*/ 	.short	0x010a
        /*02ba*/ 	.byte	0x3f
	.zero		1


	//   ....[21]....
        /*02bc*/ 	.word	0x0000a010
        /*02c0*/ 	.word	0x00000000
        /*02c4*/ 	.word	0x00036428
        /*02c8*/ 	.short	0x010a
        /*02ca*/ 	.byte	0x3f
	.zero		1


	//   ....[22]....
        /*02cc*/ 	.word	0x0000a350
        /*02d0*/ 	.word	0x00000000
        /*02d4*/ 	.word	0x00036438
        /*02d8*/ 	.short	0x010a
        /*02da*/ 	.byte	0x3f
	.zero		1


	//   ....[23]....
        /*02dc*/ 	.word	0x0000a7a0
        /*02e0*/ 	.word	0x00000009
        /*02e4*/ 	.word	0x00000000
        /*02e8*/ 	.short	0x010a
        /*02ea*/ 	.byte	0x3f
	.zero		1


	//   ....[24]....
        /*02ec*/ 	.word	0x0000a820
        /*02f0*/ 	.word	0x00000003
        /*02f4*/ 	.word	0x00000000
        /*02f8*/ 	.short	0x010a
        /*02fa*/ 	.byte	0x3f
	.zero		1


	//   ....[25]....
        /*02fc*/ 	.word	0x0000a870
        /*0300*/ 	.word	0x00000004
        /*0304*/ 	.word	0x00036438
        /*0308*/ 	.short	0x010a
        /*030a*/ 	.byte	0x3f
	.zero		1


	//   ....[26]....
        /*030c*/ 	.word	0x0000a950
        /*0310*/ 	.word	0x00000003
        /*0314*/ 	.word	0x00036400
        /*0318*/ 	.short	0x010a
        /*031a*/ 	.byte	0x3f
	.zero		1


	//   ....[27]....
        /*031c*/ 	.word	0x0000a9a0
        /*0320*/ 	.word	0x00000003
        /*0324*/ 	.word	0x00036410
        /*0328*/ 	.short	0x010a
        /*032a*/ 	.byte	0x3f
	.zero		1


	//   ....[28]....
        /*032c*/ 	.word	0x0000aa00
        /*0330*/ 	.word	0x0000000b
        /*0334*/ 	.word	0x00036430
        /*0338*/ 	.short	0x010a
        /*033a*/ 	.byte	0x3f
	.zero		1


	//   ....[29]....
        /*033c*/ 	.word	0x0000aba0
        /*0340*/ 	.word	0x00000000
        /*0344*/ 	.word	0x00036420
        /*0348*/ 	.short	0x010a
        /*034a*/ 	.byte	0x3f
	.zero		1


	//   ....[30]....
        /*034c*/ 	.word	0x0000abf0
        /*0350*/ 	.word	0x00000000
        /*0354*/ 	.word	0x00036438
        /*0358*/ 	.short	0x010a
        /*035a*/ 	.byte	0x3f
	.zero		1


	//   ....[31]....
        /*035c*/ 	.word	0x0000ac40
        /*0360*/ 	.word	0x00000000
        /*0364*/ 	.word	0x00036428
        /*0368*/ 	.short	0x010a
        /*036a*/ 	.byte	0x3f
	.zero		1


	//   ....[32]....
        /*036c*/ 	.word	0x0000ac90
        /*0370*/ 	.word	0x00000000
        /*0374*/ 	.word	0x00036438
        /*0378*/ 	.short	0x010a
        /*037a*/ 	.byte	0x3f
	.zero		1


	//   ....[33]....
        /*037c*/ 	.word	0x0000acf0
        /*0380*/ 	.word	0x00000000
        /*0384*/ 	.word	0x00036420
        /*0388*/ 	.short	0x010a
        /*038a*/ 	.byte	0x3f
	.zero		1


	//   ....[34]....
        /*038c*/ 	.word	0x0000ad40
        /*0390*/ 	.word	0x00000000
        /*0394*/ 	.word	0x00036438
        /*0398*/ 	.short	0x010a
        /*039a*/ 	.byte	0x3f
	.zero		1


	//   ....[35]....
        /*039c*/ 	.word	0x0000ad90
        /*03a0*/ 	.word	0x00000000
        /*03a4*/ 	.word	0x00036428
        /*03a8*/ 	.short	0x010a
        /*03aa*/ 	.byte	0x3f
	.zero		1


	//   ....[36]....
        /*03ac*/ 	.word	0x0000ade0
        /*03b0*/ 	.word	0x00000000
        /*03b4*/ 	.word	0x00036438
        /*03b8*/ 	.short	0x010a
        /*03ba*/ 	.byte	0x3f
	.zero		1


	//   ....[37]....
        /*03bc*/ 	.word	0x0000aeb0
        /*03c0*/ 	.word	0x00000009
        /*03c4*/ 	.word	0x00000000
        /*03c8*/ 	.short	0x010a
        /*03ca*/ 	.byte	0x3f
	.zero		1


	//   ....[38]....
        /*03cc*/ 	.word	0x0000af00
        /*03d0*/ 	.word	0x00000003
        /*03d4*/ 	.word	0x00000000
        /*03d8*/ 	.short	0x010a
        /*03da*/ 	.byte	0x3f
	.zero		1


	//----- nvinfo : EIATTR_NUM_MBARRIERS
	.align		4
.L_450:
        /*03dc*/ 	.byte	0x03, 0x38
        /*03de*/ 	.short	0x0007


	//----- nvinfo : EIATTR_EXIT_INSTR_OFFSETS
	.align		4
        /*03e0*/ 	.byte	0x04, 0x1c
        /*03e2*/ 	.short	(.L_452 - .L_451)


	//   ....[0]....
.L_451:
        /*03e4*/ 	.word	0x000006a0


	//   ....[1]....
        /*03e8*/ 	.word	0x000053b0


	//   ....[2]....
        /*03ec*/ 	.word	0x00006330


	//   ....[3]....
        /*03f0*/ 	.word	0x0000a8c0


	//----- nvinfo : EIATTR_MAX_THREADS
	.align		4
.L_452:
        /*03f4*/ 	.byte	0x04, 0x05
        /*03f6*/ 	.short	(.L_454 - .L_453)
.L_453:
        /*03f8*/ 	.word	0x00000200
        /*03fc*/ 	.word	0x00000001
        /*0400*/ 	.word	0x00000001


	//----- nvinfo : EIATTR_CRS_STACK_SIZE
	.align		4
.L_454:
        /*0404*/ 	.byte	0x04, 0x1e
        /*0406*/ 	.short	(.L_456 - .L_455)
.L_455:
        /*0408*/ 	.word	0x00000000


	//----- nvinfo : EIATTR_CBANK_PARAM_SIZE
	.align		4
.L_456:
        /*040c*/ 	.byte	0x03, 0x19
        /*040e*/ 	.short	0x0970


	//----- nvinfo : EIATTR_PARAM_CBANK
	.align		4
        /*0410*/ 	.byte	0x04, 0x0a
        /*0412*/ 	.short	(.L_458 - .L_457)
	.align		4
.L_457:
        /*0414*/ 	.word	index@(.nv.constant0._ZN7cutlass13device_kernelIN5flash11enable_sm90INS1_16FlashAttnBwdSm90INS1_25CollectiveMainloopBwdSm90ILi2ELi1ELi1EN4cute5tupleIJNS5_1CILi1EEES8_S8_EEENS6_IJNS7_ILi64EEENS7_ILi96EEENS7_ILi192EEEEEENS_6half_tEfNS_4arch4Sm90ELb0ELb1ELb1ELb0ELb1ELb0ELb1ELb0ELi3ELi1ELi1ELi1ELb0EEENS1_21CollectiveEpilogueBwdISD_SE_SG_Li384ELb0ELb1ELi3EEENS1_19SingleTileSchedulerILb0ELb0ELb0ELi96EEEEEEEEEvNT_6ParamsE)
        /*0418*/ 	.short	0x0210
        /*041a*/ 	.short	0x0970


	//----- nvinfo : EIATTR_SW_WAR
	.align		4
.L_458:
        /*041c*/ 	.byte	0x04, 0x36
        /*041e*/ 	.short	(.L_460 - .L_459)
.L_459:
        /*0420*/ 	.word	0x00000008
.L_460:


//--------------------- .nv.info._ZN7cutlass13device_kernelIN5flash11enable_sm90INS1_16FlashAttnBwdSm90INS1_25CollectiveMainloopBwdSm90ILi2ELi1ELi1EN4cute5tupleIJNS5_1CILi1EEES8_S8_EEENS6_IJNS7_ILi64EEENS7_ILi96EEENS7_ILi192EEEEEENS_6half_tEfNS_4arch4Sm90ELb0ELb1ELb1ELb0ELb0ELb0ELb1ELb0ELi3ELi1ELi1ELi1ELb0EEENS1_24CollectiveEpilogueBwdGQAISD_fSG_Li384ELb0ELb0EEENS1_19SingleTileSchedulerILb0ELb0ELb0ELi96EEEEEEEEEvNT_6ParamsE --------------------------
	.section	.nv.info._ZN7cutlass13device_kernelIN5flash11enable_sm90INS1_16FlashAttnBwdSm90INS1_25CollectiveMainloopBwdSm90ILi2ELi1ELi1EN4cute5tupleIJNS5_1CILi1EEES8_S8_EEENS6_IJNS7_ILi64EEENS7_ILi96EEENS7_ILi192EEEEEENS_6half_tEfNS_4arch4Sm90ELb0ELb1ELb1ELb0ELb0ELb0ELb1ELb0ELi3ELi1ELi1ELi1ELb0EEENS1_24CollectiveEpilogueBwdGQAISD_fSG_Li384ELb0ELb0EEENS1_19SingleTileSchedulerILb0ELb0ELb0ELi96EEEEEEEEEvNT_6ParamsE,"",@"SHT_CUDA_INFO"
	.sectionflags	@""
	.align	4


	//----- nvinfo : EIATTR_CUDA_API_VERSION
	.align		4
        /*0000*/ 	.byte	0x04, 0x37
        /*0002*/ 	.short	(.L_462 - .L_461)
.L_461:
        /*0004*/ 	.word	0x00000082


	//----- nvinfo : EIATTR_KPARAM_INFO
	.align		4
.L_462:
        /*0008*/ 	.byte	0x04, 0x17
        /*000a*/ 	.short	(.L_464 - .L_463)
.L_463:
        /*000c*/ 	.word	0x00000000
        /*0010*/ 	.short	0x0000
        /*0012*/ 	.short	0x0070
        /*0014*/ 	.byte	0x00, 0xf0, 0x01, 0x1a


	//----- nvinfo : EIATTR_SPARSE_MMA_MASK
	.align		4
.L_464:
        /*0018*/ 	.byte	0x03, 0x50
        /*001a*/ 	.short	0x0000


	//----- nvinfo : EIATTR_MAXREG_COUNT
	.align		4
        /*001c*/ 	.byte	0x03, 0x1b
        /*001e*/ 	.short	0x0080


	//----- nvinfo : EIATTR_NUM_BARRIERS
	.align		4
        /*0020*/ 	.byte	0x02, 0x4c
        /*0022*/ 	.byte	0x10
	.zero		1


	//----- nvinfo : EIATTR_EXTERNS
	.align		4
        /*0024*/ 	.byte	0x04, 0x0f
        /*0026*/ 	.short	(.L_466 - .L_465)


	//   ....[0]....
	.align		4
.L_465:
        /*0028*/ 	.word	index@(__assertfail)


	//----- nvinfo : EIATTR_ANNOTATIONS
	.align		4
.L_466:
        /*002c*/ 	.byte	0x04, 0x55
        /*002e*/ 	.short	(.L_468 - .L_467)


	//   ....[0]....
.L_467:
        /*0030*/ 	.word	0x00000001
        /*0034*/ 	.byte	0xc0, 0x17, 0x00, 0x00, 0x01, 0x00, 0x00, 0x00, 0x00, 0x18, 0x00, 0x00, 0x01, 0x00, 0x00, 0x00
        /*0044*/ 	.byte	0x70, 0x20, 0x00, 0x00, 0x01, 0x00, 0x00, 0x00, 0x00, 0x2a, 0x00, 0x00, 0x01, 0x00, 0x00, 0x00
        /*0054*/ 	.byte	0xe0, 0x2b, 0x00, 0x00


	//----- nvinfo : EIATTR_MERCURY_ISA_VERSION
	.align		4
.L_468:
        /*0058*/ 	.byte	0x03, 0x5f
        /*005a*/ 	.short	0x0101


	//----- nvinfo : EIATTR_INT_WARP_WIDE_INSTR_OFFSETS
	.align		4
        /*005c*/ 	.byte	0x04, 0x31
        /*005e*/ 	.short	(.L_470 - .L_469)


	//   ....[0]....
.L_469:
        /*0060*/ 	.word	0x00000190


	//   ....[1]....
        /*0064*/ 	.word	0x000001c0


	//----- nvinfo : EIATTR_COOP_GROUP_MASK_REGIDS
	.align		4
.L_470:
        /*0068*/ 	.byte	0x04, 0x29
        /*006a*/ 	.short	(.L_472 - .L_471)


	//   ....[0]....
.L_471:
        /*006c*/ 	.word	0xffffffff


	//   ....[1]....
        /*0070*/ 	.word	0xffffffff


	//   ....[2]....
        /*0074*/ 	.word	0xffffffff


	//   ....[3]....
        /*0078*/ 	.word	0xffffffff


	//   ....[4]....
        /*007c*/ 	.word	0xffffffff


	//   ....[5]....
        /*0080*/ 	.word	0xffffffff


	//   ....[6]....
        /*0084*/ 	.word	0xffffffff


	//   ....[7]....
        /*0088*/ 	.word	0x0500000f


	//----- nvinfo : EIATTR_COOP_GROUP_INSTR_OFFSETS
	.align		4
.L_472:
        /*008c*/ 	.byte	0x04, 0x28
        /*008e*/ 	.short	(.L_474 - .L_473)


	//   ....[0]....
.L_473:
        /*0090*/ 	.word	0x00000070


	//   ....[1]....
        /*0094*/ 	.word	0x000001a0


	//   ....[2]....
        /*0098*/ 	.word	0x000001f0


	//   ....[3]....
        /*009c*/ 	.word	0x000003e0


	//   ....[4]....
        /*00a0*/ 	.word	0x000005e0


	//   ....[5]....
        /*00a4*/ 	.word	0x000010a0


	//   ....[6]....
        /*00a8*/ 	.word	0x00004d60


	//   ....[7]....
        /*00ac*/ 	.word	0x000083f0


	//----- nvinfo : EIATTR_REG_RECONFIG
	.align		4
.L_474:
        /*00b0*/ 	.byte	0x01, 0x54
	.zero		2


	//----- nvinfo : EIATTR_SYSCALL_OFFSETS
	.align		4
        /*00b4*/ 	.byte	0x04, 0x46
        /*00b6*/ 	.short	(.L_476 - .L_475)


	//   ....[0]....
.L_475:
        /*00b8*/ 	.word	0x00000d00


	//   ....[1]....
        /*00bc*/ 	.word	0x00000df0


	//   ....[2]....
        /*00c0*/ 	.word	0x00000f30


	//   ....[3]....
        /*00c4*/ 	.word	0x00001020


	//----- nvinfo : EIATTR_MBARRIER_INSTR_OFFSETS
	.align		4
.L_476:
        /*00c8*/ 	.byte	0x04, 0x39
        /*00ca*/ 	.short	(.L_478 - .L_477)


	//   ....[0]....
.L_477:
        /*00cc*/ 	.word	0x00000290
        /*00d0*/ 	.word	0x000000ff
        /*00d4*/ 	.word	0x00036400
        /*00d8*/ 	.short	0x0100
        /*00da*/ 	.byte	0x06
	.zero		1


	//   ....[1]....
        /*00dc*/ 	.word	0x00000390
        /*00e0*/ 	.word	0x000000ff
        /*00e4*/ 	.word	0x00036410
        /*00e8*/ 	.short	0x0100
        /*00ea*/ 	.byte	0x08
	.zero		1


	//   ....[2]....
        /*00ec*/ 	.word	0x000003a0
        /*00f0*/ 	.word	0x000000ff
        /*00f4*/ 	.word	0x00036420
        /*00f8*/ 	.short	0x0100
        /*00fa*/ 	.byte	0x08
	.zero		1


	//   ....[3]....
        /*00fc*/ 	.word	0x000003b0
        /*0100*/ 	.word	0x000000ff
        /*0104*/ 	.word	0x00036418
        /*0108*/ 	.short	0x0100
        /*010a*/ 	.byte	0x08
	.zero		1


	//   ....[4]....
        /*010c*/ 	.word	0x000003c0
        /*0110*/ 	.word	0x000000ff
        /*0114*/ 	.word	0x00036428
        /*0118*/ 	.short	0x0100
        /*011a*/ 	.byte	0x08
	.zero		1


	//   ....[5]....
        /*011c*/ 	.word	0x000004f0
        /*0120*/ 	.word	0x000000ff
        /*0124*/ 	.word	0x00036430
        /*0128*/ 	.short	0x0100
        /*012a*/ 	.byte	0x08
	.zero		1


	//   ....[6]....
        /*012c*/ 	.word	0x00000500
        /*0130*/ 	.word	0x000000ff
        /*0134*/ 	.word	0x00036438
        /*0138*/ 	.short	0x0100
        /*013a*/ 	.byte	0x08
	.zero		1


	//   ....[7]....
        /*013c*/ 	.word	0x000010d0
        /*0140*/ 	.word	0x000000ff
        /*0144*/ 	.word	0x00036400
        /*0148*/ 	.short	0x010a
        /*014a*/ 	.byte	0x25
	.zero		1


	//   ....[8]....
        /*014c*/ 	.word	0x000011c0
        /*0150*/ 	.word	0x000000ff
        /*0154*/ 	.word	0x00036400
        /*0158*/ 	.short	0x010a
        /*015a*/ 	.byte	0x25
	.zero		1


	//   ....[9]....
        /*015c*/ 	.word	0x00001920
        /*0160*/ 	.word	0x00000003
        /*0164*/ 	.word	0x00036410
        /*0168*/ 	.short	0x010a
        /*016a*/ 	.byte	0x3f
	.zero		1


	//   ....[10]....
        /*016c*/ 	.word	0x00001960
        /*0170*/ 	.word	0x00000003
        /*0174*/ 	.word	0x00036410
        /*0178*/ 	.short	0x010a
        /*017a*/ 	.byte	0x3f
	.zero		1


	//   ....[11]....
        /*017c*/ 	.word	0x00002000
        /*0180*/ 	.word	0x000000ff
        /*0184*/ 	.word	0x00036430
        /*0188*/ 	.short	0x010a
        /*018a*/ 	.byte	0x25
	.zero		1


	//   ....[12]....
        /*018c*/ 	.word	0x00002040
        /*0190*/ 	.word	0x000000ff
        /*0194*/ 	.word	0x00036430
        /*0198*/ 	.short	0x010a
        /*019a*/ 	.byte	0x25
	.zero		1


	//   ....[13]....
        /*019c*/ 	.word	0x00003e50
        /*01a0*/ 	.word	0x000000ff
        /*01a4*/ 	.word	0x00000000
        /*01a8*/ 	.short	0x0101
        /*01aa*/ 	.byte	0x04
	.zero		1


	//   ....[14]....
        /*01ac*/ 	.word	0x000041f0
        /*01b0*/ 	.word	0x00000003
        /*01b4*/ 	.word	0x00000000
        /*01b8*/ 	.short	0x0101
        /*01ba*/ 	.byte	0x3f
	.zero		1


	//   ....[15]....
        /*01bc*/ 	.word	0x00006340
        /*01c0*/ 	.word	0x00000000
        /*01c4*/ 	.word	0x00036420
        /*01c8*/ 	.short	0x010a
        /*01ca*/ 	.byte	0x3f
	.zero		1


	//   ....[16]....
        /*01cc*/ 	.word	0x00006b50
        /*01d0*/ 	.word	0x00000000
        /*01d4*/ 	.word	0x00036438
        /*01d8*/ 	.short	0x010a
        /*01da*/ 	.byte	0x3f
	.zero		1


	//   ....[17]....
        /*01dc*/ 	.word	0x00006eb0
        /*01e0*/ 	.word	0x00000000
        /*01e4*/ 	.word	0x00036428
        /*01e8*/ 	.short	0x010a
        /*01ea*/ 	.byte	0x3f
	.zero		1


	//   ....[18]....
        /*01ec*/ 	.word	0x000071d0
        /*01f0*/ 	.word	0x00000000
        /*01f4*/ 	.word	0x00036438
        /*01f8*/ 	.short	0x010a
        /*01fa*/ 	.byte	0x3f
	.zero		1


	//   ....[19]....
        /*01fc*/ 	.word	0x00007480
        /*0200*/ 	.word	0x00000000
        /*0204*/ 	.word	0x00036420
        /*0208*/ 	.short	0x010a
        /*020a*/ 	.byte	0x3f
	.zero		1


	//   ....[20]....
        /*020c*/ 	.word	0x00007800
        /*0210*/ 	.word	0x00000000
        /*0214*/ 	.word	0x00036438
        /*0218*/ 	.short	0x010a
        /*021a*/ 	.byte	0x3f
	.zero		1


	//   ....[21]....
        /*021c*/ 	.word	0x00007af0
        /*0220*/ 	.word	0x00000000
        /*0224*/ 	.word	0x00036428
        /*0228*/ 	.short	0x010a
        /*022a*/ 	.byte	0x3f
	.zero		1


	//   ....[22]....
        /*022c*/ 	.word	0x00007e30
        /*0230*/ 	.word	0x00000000
        /*0234*/ 	.word	0x00036438
        /*0238*/ 	.short	0x010a
        /*023a*/ 	.byte	0x3f
	.zero		1


	//   ....[23]....
        /*023c*/ 	.word	0x00008280
        /*0240*/ 	.word	0x00000009
        /*0244*/ 	.word	0x00000000
        /*0248*/ 	.short	0x010a
        /*024a*/ 	.byte	0x3f
	.zero		1


	//   ....[24]....
        /*024c*/ 	.word	0x00008300
        /*0250*/ 	.word	0x00000003
        /*0254*/ 	.word	0x00000000
        /*0258*/ 	.short	0x010a
        /*025a*/ 	.byte	0x3f
	.zero		1


	//   ....[25]....
        /*025c*/ 	.word	0x00008350
        /*0260*/ 	.word	0x00000004
        /*0264*/ 	.word	0x00036438
        /*0268*/ 	.short	0x010a
        /*026a*/ 	.byte	0x3f
	.zero		1


	//   ....[26]....
        /*026c*/ 	.word	0x00008430
        /*0270*/ 	.word	0x00000003
        /*0274*/ 	.word	0x00036400
        /*0278*/ 	.short	0x010a
        /*027a*/ 	.byte	0x3f
	.zero		1


	//   ....[27]....
        /*027c*/ 	.word	0x00008480
        /*0280*/ 	.word	0x00000003
        /*0284*/ 	.word	0x00036410
        /*0288*/ 	.short	0x010a
        /*028a*/ 	.byte	0x3f
	.zero		1


	//   ....[28]....
        /*028c*/ 	.word	0x000084e0
        /*0290*/ 	.word	0x0000000c
        /*0294*/ 	.word	0x00036430
        /*0298*/ 	.short	0x010a
        /*029a*/ 	.byte	0x3f
	.zero		1


	//   ....[29]....
        /*029c*/ 	.word	0x00008530
        /*02a0*/ 	.word	0x00000000
        /*02a4*/ 	.word	0x00036420
        /*02a8*/ 	.short	0x010a
        /*02aa*/ 	.byte	0x3f
	.zero		1


	//   ....[30]....
        /*02ac*/ 	.word	0x00008580
        /*02b0*/ 	.word	0x00000000
        /*02b4*/ 	.word	0x00036438
        /*02b8*/ 	.short	0x010a
        /*02ba*/ 	.byte	0x3f
	.zero		1


	//   ....[31]....
        /*02bc*/ 	.word	0x000085d0
        /*02c0*/ 	.word	0x00000000
        /*02c4*/ 	.word	0x00036428
        /*02c8*/ 	.short	0x010a
        /*02ca*/ 	.byte	0x3f
	.zero		1


	//   ....[32]....
        /*02cc*/ 	.word	0x00008620
        /*02d0*/ 	.word	0x00000000
        /*02d4*/ 	.word	0x00036438
        /*02d8*/ 	.short	0x010a
        /*02da*/ 	.byte	0x3f
	.zero		1


	//   ....[33]....
        /*02dc*/ 	.word	0x00008680
        /*02e0*/ 	.word	0x00000000
        /*02e4*/ 	.word	0x00036420
        /*02e8*/ 	.short	0x010a
        /*02ea*/ 	.byte	0x3f
	.zero		1


	//   ....[34]....
        /*02ec*/ 	.word	0x000086d0
        /*02f0*/ 	.word	0x00000000
        /*02f4*/ 	.word	0x00036438
        /*02f8*/ 	.short	0x010a
        /*02fa*/ 	.byte	0x3f
	.zero		1


	//   ....[35]....
        /*02fc*/ 	.word	0x00008720
        /*0300*/ 	.word	0x00000000
        /*0304*/ 	.word	0x00036428
        /*0308*/ 	.short	0x010a
        /*030a*/ 	.byte	0x3f
	.zero		1


	//   ....[36]....
        /*030c*/ 	.word	0x00008770
        /*0310*/ 	.word	0x00000000
        /*0314*/ 	.word	0x00036438
        /*0318*/ 	.short	0x010a
        /*031a*/ 	.byte	0x3f
	.zero		1


	//   ....[37]....
        /*031c*/ 	.word	0x00008840
        /*0320*/ 	.word	0x00000009
        /*0324*/ 	.word	0x00000000
        /*0328*/ 	.short	0x010a
        /*032a*/ 	.byte	0x3f
	.zero		1


	//   ....[38]....
        /*032c*/ 	.word	0x00008890
        /*0330*/ 	.word	0x00000003
        /*0334*/ 	.word	0x00000000
        /*0338*/ 	.short	0x010a
        /*033a*/ 	.byte	0x3f
	.zero		1


	//----- nvinfo : EIATTR_NUM_MBARRIERS
	.align		4
.L_478:
        /*033c*/ 	.byte	0x03, 0x38
        /*033e*/ 	.short	0x0007


	//----- nvinfo : EIATTR_EXIT_INSTR_OFFSETS
	.align		4
        /*0340*/ 	.byte	0x04, 0x1c
        /*0342*/ 	.short	(.L_480 - .L_479)


	//   ....[0]....
.L_479:
        /*0344*/ 	.word	0x000083a0


	//----- nvinfo : EIATTR_MAX_THREADS
	.align		4
.L_480:
        /*0348*/ 	.byte	0x04, 0x05
        /*034a*/ 	.short	(.L_482 - .L_481)
.L_481:
        /*034c*/ 	.word	0x00000200
        /*0350*/ 	.word	0x00000001
        /*0354*/ 	.word	0x00000001


	//----- nvinfo : EIATTR_CRS_STACK_SIZE
	.align		4
.L_482:
        /*0358*/ 	.byte	0x04, 0x1e
        /*035a*/ 	.short	(.L_484 - .L_483)
.L_483:
        /*035c*/ 	.word	0x00000000


	//----- nvinfo : EIATTR_CBANK_PARAM_SIZE
	.align		4
.L_484:
        /*0360*/ 	.byte	0x03, 0x19
        /*0362*/ 	.short	0x06f0


	//----- nvinfo : EIATTR_PARAM_CBANK
	.align		4
        /*0364*/ 	.byte	0x04, 0x0a
        /*0366*/ 	.short	(.L_486 - .L_485)
	.align		4
.L_485:
        /*0368*/ 	.word	index@(.nv.constant0._ZN7cutlass13device_kernelIN5flash11enable_sm90INS1_16FlashAttnBwdSm90INS1_25CollectiveMainloopBwdSm90ILi2ELi1ELi1EN4cute5tupleIJNS5_1CILi1EEES8_S8_EEENS6_IJNS7_ILi64EEENS7_ILi96EEENS7_ILi192EEEEEENS_6half_tEfNS_4arch4Sm90ELb0ELb1ELb1ELb0ELb0ELb0ELb1ELb0ELi3ELi1ELi1ELi1ELb0EEENS1_24CollectiveEpilogueBwdGQAISD_fSG_Li384ELb0ELb0EEENS1_19SingleTileSchedulerILb0ELb0ELb0ELi96EEEEEEEEEvNT_6ParamsE)
        /*036c*/ 	.short	0x0210
        /*036e*/ 	.short	0x06f0


	//----- nvinfo : EIATTR_SW_WAR
	.align		4
.L_486:
        /*0370*/ 	.byte	0x04, 0x36
        /*0372*/ 	.short	(.L_488 - .L_487)
.L_487:
        /*0374*/ 	.word	0x00000008
.L_488:


//--------------------- .nv.info._ZN7cutlass13device_kernelIN5flash11enable_sm90INS1_16FlashAttnBwdSm90INS1_25CollectiveMainloopBwdSm90ILi2ELi1ELi1EN4cute5tupleIJNS5_1CILi1EEES8_S8_EEENS6_IJNS7_ILi64EEENS7_ILi96EEENS7_ILi192EEEEEENS_6half_tEfNS_4arch4Sm90ELb0ELb1ELb1ELb0ELb1ELb0ELb1ELb0ELi3ELi1ELi1ELi1ELb0EEENS1_24CollectiveEpilogueBwdGQAISD_fSG_Li384ELb0ELb1EEENS1_19SingleTileSchedulerILb0ELb0ELb0ELi96EEEEEEEEEvNT_6ParamsE --------------------------
	.section	.nv.info._ZN7cutlass13device_kernelIN5flash11enable_sm90INS1_16FlashAttnBwdSm90INS1_25CollectiveMainloopBwdSm90ILi2ELi1ELi1EN4cute5tupleIJNS5_1CILi1EEES8_S8_EEENS6_IJNS7_ILi64EEENS7_ILi96EEENS7_ILi192EEEEEENS_6half_tEfNS_4arch4Sm90ELb0ELb1ELb1ELb0ELb1ELb0ELb1ELb0ELi3ELi1ELi1ELi1ELb0EEENS1_24CollectiveEpilogueBwdGQAISD_fSG_Li384ELb0ELb1EEENS1_19SingleTileSchedulerILb0ELb0ELb0ELi96EEEEEEEEEvNT_6ParamsE,"",@"SHT_CUDA_INFO"
	.sectionflags	@""
	.align	4


	//----- nvinfo : EIATTR_CUDA_API_VERSION
	.align		4
        /*0000*/ 	.byte	0x04, 0x37
        /*0002*/ 	.short	(.L_490 - .L_489)
.L_489:
        /*0004*/ 	.word	0x00000082


	//----- nvinfo : EIATTR_KPARAM_INFO
	.align		4
.L_490:
        /*0008*/ 	.byte	0x04, 0x17
        /*000a*/ 	.short	(.L_492 - .L_491)
.L_491:
        /*000c*/ 	.word	0x00000000
        /*0010*/ 	.short	0x0000
        /*0012*/ 	.short	0x0070
        /*0014*/ 	.byte	0x00, 0xf0, 0x01, 0x1a


	//----- nvinfo : EIATTR_SPARSE_MMA_MASK
	.align		4
.L_492:
        /*0018*/ 	.byte	0x03, 0x50
        /*001a*/ 	.short	0x0000


	//----- nvinfo : EIATTR_MAXREG_COUNT
	.align		4
        /*001c*/ 	.byte	0x03, 0x1b
        /*001e*/ 	.short	0x0080


	//----- nvinfo : EIATTR_NUM_BARRIERS
	.align		4
        /*0020*/ 	.byte	0x02, 0x4c
        /*0022*/ 	.byte	0x10
	.zero		1


	//----- nvinfo : EIATTR_EXTERNS
	.align		4
        /*0024*/ 	.byte	0x04, 0x0f
        /*0026*/ 	.short	(.L_494 - .L_493)


	//   ....[0]....
	.align		4
.L_493:
        /*0028*/ 	.word	index@(__assertfail)


	//----- nvinfo : EIATTR_ANNOTATIONS
	.align		4
.L_494:
        /*002c*/ 	.byte	0x04, 0x55
        /*002e*/ 	.short	(.L_496 - .L_495)


	//   ....[0]....
.L_495:
        /*0030*/ 	.word	0x00000001
        /*0034*/ 	.byte	0xd0, 0x17, 0x00, 0x00, 0x01, 0x00, 0x00, 0x00, 0x10, 0x18, 0x00, 0x00, 0x01, 0x00, 0x00, 0x00
        /*0044*/ 	.byte	0x70, 0x20, 0x00, 0x00, 0x01, 0x00, 0x00, 0x00, 0x00, 0x2a, 0x00, 0x00, 0x01, 0x00, 0x00, 0x00
        /*0054*/ 	.byte	0xe0, 0x2b, 0x00, 0x00


	//----- nvinfo : EIATTR_MERCURY_ISA_VERSION
	.align		4
.L_496:
        /*0058*/ 	.byte	0x03, 0x5f
        /*005a*/ 	.short	0x0101


	//----- nvinfo : EIATTR_INT_WARP_WIDE_INSTR_OFFSETS
	.align		4
        /*005c*/ 	.byte	0x04, 0x31
        /*005e*/ 	.short	(.L_498 - .L_497)


	//   ....[0]....
.L_497:
        /*0060*/ 	.word	0x00000190


	//   ....[1]....
        /*0064*/ 	.word	0x000001c0


	//   ....[2]....
        /*0068*/ 	.word	0x00005d40


	//   ....[3]....
        /*006c*/ 	.word	0x00006480


	//   ....[4]....
        /*0070*/ 	.word	0x00006a70


	//   ....[5]....
        /*0074*/ 	.word	0x00006d40


	//   ....[6]....
        /*0078*/ 	.word	0x00006fa0


	//   ....[7]....
        /*007c*/ 	.word	0x00007130


	//----- nvinfo : EIATTR_COOP_GROUP_MASK_REGIDS
	.align		4
.L_498:
        /*0080*/ 	.byte	0x04, 0x29
        /*0082*/ 	.short	(.L_500 - .L_499)


	//   ....[0]....
.L_499:
        /*0084*/ 	.word	0xffffffff


	//   ....[1]....
        /*0088*/ 	.word	0xffffffff


	//   ....[2]....
        /*008c*/ 	.word	0xffffffff


	//   ....[3]....
        /*0090*/ 	.word	0xffffffff


	//   ....[4]....
        /*0094*/ 	.word	0xffffffff


	//   ....[5]....
        /*0098*/ 	.word	0xffffffff


	//   ....[6]....
        /*009c*/ 	.word	0xffffffff


	//   ....[7]....
        /*00a0*/ 	.word	0xffffffff


	//   ....[8]....
        /*00a4*/ 	.word	0xffffffff


	//   ....[9]....
        /*00a8*/ 	.word	0xffffffff


	//   ....[10]....
        /*00ac*/ 	.word	0xffffffff


	//   ....[11]....
        /*00b0*/ 	.word	0xffffffff


	//   ....[12]....
        /*00b4*/ 	.word	0xffffffff


	//   ....[13]....
        /*00b8*/ 	.word	0xffffffff


	//   ....[14]....
        /*00bc*/ 	.word	0xffffffff


	//   ....[15]....
        /*00c0*/ 	.word	0xffffffff


	//   ....[16]....
        /*00c4*/ 	.word	0xffffffff


	//   ....[17]....
        /*00c8*/ 	.word	0xffffffff


	//   ....[18]....
        /*00cc*/ 	.word	0xffffffff


	//   ....[19]....
        /*00d0*/ 	.word	0xffffffff


	//   ....[20]....
        /*00d4*/ 	.word	0x0500000f


	//   ....[21]....
        /*00d8*/ 	.word	0x0500000f


	//   ....[22]....
        /*00dc*/ 	.word	0x0500000f


	//   ....[23]....
        /*00e0*/ 	.word	0x0500000f


	//   ....[24]....
        /*00e4*/ 	.word	0x0500000f


	//   ....[25]....
        /*00e8*/ 	.word	0x0500000f


	//----- nvinfo : EIATTR_COOP_GROUP_INSTR_OFFSETS
	.align		4
.L_500:
        /*00ec*/ 	.byte	0x04, 0x28
        /*00ee*/ 	.short	(.L_502 - .L_501)


	//   ....[0]....
.L_501:
        /*00f0*/ 	.word	0x00000070


	//   ....[1]....
        /*00f4*/ 	.word	0x000001a0


	//   ....[2]....
        /*00f8*/ 	.word	0x000001f0


	//   ....[3]....
        /*00fc*/ 	.word	0x000003e0


	//   ....[4]....
        /*0100*/ 	.word	0x000005f0


	//   ....[5]....
        /*0104*/ 	.word	0x000010b0


	//   ....[6]....
        /*0108*/ 	.word	0x00004b70


	//   ....[7]....
        /*010c*/ 	.word	0x00004cf0


	//   ....[8]....
        /*0110*/ 	.word	0x00004fa0


	//   ....[9]....
        /*0114*/ 	.word	0x00005130


	//   ....[10]....
        /*0118*/ 	.word	0x00005250


	//   ....[11]....
        /*011c*/ 	.word	0x000057b0


	//   ....[12]....
        /*0120*/ 	.word	0x00005c70


	//   ....[13]....
        /*0124*/ 	.word	0x00005fc0


	//   ....[14]....
        /*0128*/ 	.word	0x000063b0


	//   ....[15]....
        /*012c*/ 	.word	0x000065f0


	//   ....[16]....
        /*0130*/ 	.word	0x000069a0


	//   ....[17]....
        /*0134*/ 	.word	0x00006c80


	//   ....[18]....
        /*0138*/ 	.word	0x00006ea0


	//   ....[19]....
        /*013c*/ 	.word	0x00007030


	//   ....[20]....
        /*0140*/ 	.word	0x000097d0


	//   ....[21]....
        /*0144*/ 	.word	0x00009940


	//   ....[22]....
        /*0148*/ 	.word	0x000099b0


	//   ....[23]....
        /*014c*/ 	.word	0x00009a20


	//   ....[24]....
        /*0150*/ 	.word	0x00009a90


	//   ....[25]....
        /*0154*/ 	.word	0x00009b00


	//----- nvinfo : EIATTR_REG_RECONFIG
	.align		4
.L_502:
        /*0158*/ 	.byte	0x01, 0x54
	.zero		2


	//----- nvinfo : EIATTR_SYSCALL_OFFSETS
	.align		4
        /*015c*/ 	.byte	0x04, 0x46
        /*015e*/ 	.short	(.L_504 - .L_503)


	//   ....[0]....
.L_503:
        /*0160*/ 	.word	0x00000d10


	//   ....[1]....
        /*0164*/ 	.word	0x00000e00


	//   ....[2]....
        /*0168*/ 	.word	0x00000f40


	//   ....[3]....
        /*016c*/ 	.word	0x00001030


	//----- nvinfo : EIATTR_MBARRIER_INSTR_OFFSETS
	.align		4
.L_504:
        /*0170*/ 	.byte	0x04, 0x39
        /*0172*/ 	.short	(.L_506 - .L_505)


	//   ....[0]....
.L_505:
        /*0174*/ 	.word	0x00000290
        /*0178*/ 	.word	0x000000ff
        /*017c*/ 	.word	0x00036400
        /*0180*/ 	.short	0x0100
        /*0182*/ 	.byte	0x06
	.zero		1


	//   ....[1]....
        /*0184*/ 	.word	0x00000390
        /*0188*/ 	.word	0x000000ff
        /*018c*/ 	.word	0x00036410
        /*0190*/ 	.short	0x0100
        /*0192*/ 	.byte	0x08
	.zero		1


	//   ....[2]....
        /*0194*/ 	.word	0x000003a0
        /*0198*/ 	.word	0x000000ff
        /*019c*/ 	.word	0x00036420
        /*01a0*/ 	.short	0x0100
        /*01a2*/ 	.byte	0x08
	.zero		1


	//   ....[3]....
        /*01a4*/ 	.word	0x000003b0
        /*01a8*/ 	.word	0x000000ff
        /*01ac*/ 	.word	0x00036418
        /*01b0*/ 	.short	0x0100
        /*01b2*/ 	.byte	0x08
	.zero		1


	//   ....[4]....
        /*01b4*/ 	.word	0x000003c0
        /*01b8*/ 	.word	0x000000ff
        /*01bc*/ 	.word	0x00036428
        /*01c0*/ 	.short	0x0100
        /*01c2*/ 	.byte	0x08
	.zero		1


	//   ....[5]....
        /*01c4*/ 	.word	0x000004f0
        /*01c8*/ 	.word	0x000000ff
        /*01cc*/ 	.word	0x00036430
        /*01d0*/ 	.short	0x0100
        /*01d2*/ 	.byte	0x08
	.zero		1


	//   ....[6]....
        /*01d4*/ 	.word	0x00000500
        /*01d8*/ 	.word	0x000000ff
        /*01dc*/ 	.word	0x00036438
        /*01e0*/ 	.short	0x0100
        /*01e2*/ 	.byte	0x08
	.zero		1


	//   ....[7]....
        /*01e4*/ 	.word	0x000010e0
        /*01e8*/ 	.word	0x000000ff
        /*01ec*/ 	.word	0x00036400
        /*01f0*/ 	.short	0x010a
        /*01f2*/ 	.byte	0x25
	.zero		1


	//   ....[8]....
        /*01f4*/ 	.word	0x000011d0
        /*01f8*/ 	.word	0x000000ff
        /*01fc*/ 	.word	0x00036400
        /*0200*/ 	.short	0x010a
        /*0202*/ 	.byte	0x25
	.zero		1


	//   ....[9]....
        /*0204*/ 	.word	0x00001930
        /*0208*/ 	.word	0x00000003
        /*020c*/ 	.word	0x00036410
        /*0210*/ 	.short	0x010a
        /*0212*/ 	.byte	0x3f
	.zero		1


	//   ....[10]....
        /*0214*/ 	.word	0x00001970
        /*0218*/ 	.word	0x00000003
        /*021c*/ 	.word	0x00036410
        /*0220*/ 	.short	0x010a
        /*0222*/ 	.byte	0x3f
	.zero		1


	//   ....[11]....
        /*0224*/ 	.word	0x00002000
        /*0228*/ 	.word	0x000000ff
        /*022c*/ 	.word	0x00036430
        /*0230*/ 	.short	0x010a
        /*0232*/ 	.byte	0x25
	.zero		1


	//   ....[12]....
        /*0234*/ 	.word	0x00002040
        /*0238*/ 	.word	0x000000ff
        /*023c*/ 	.word	0x00036430
        /*0240*/ 	.short	0x010a
        /*0242*/ 	.byte	0x25
	.zero		1


	//   ....[13]....
        /*0244*/ 	.word	0x00003e60
        /*0248*/ 	.word	0x000000ff
        /*024c*/ 	.word	0x00000000
        /*0250*/ 	.short	0x0101
        /*0252*/ 	.byte	0x04
	.zero		1


	//   ....[14]....
        /*0254*/ 	.word	0x00004200
        /*0258*/ 	.word	0x00000003
        /*025c*/ 	.word	0x00000000
        /*0260*/ 	.short	0x0101
        /*0262*/ 	.byte	0x3f
	.zero		1


	//   ....[15]....
        /*0264*/ 	.word	0x00007720
        /*0268*/ 	.word	0x00000000
        /*026c*/ 	.word	0x00036420
        /*0270*/ 	.short	0x010a
        /*0272*/ 	.byte	0x3f
	.zero		1


	//   ....[16]....
        /*0274*/ 	.word	0x00007f30
        /*0278*/ 	.word	0x00000000
        /*027c*/ 	.word	0x00036438
        /*0280*/ 	.short	0x010a
        /*0282*/ 	.byte	0x3f
	.zero		1


	//   ....[17]....
        /*0284*/ 	.word	0x00008290
        /*0288*/ 	.word	0x00000000
        /*028c*/ 	.word	0x00036428
        /*0290*/ 	.short	0x010a
        /*0292*/ 	.byte	0x3f
	.zero		1


	//   ....[18]....
        /*0294*/ 	.word	0x000085b0
        /*0298*/ 	.word	0x00000000
        /*029c*/ 	.word	0x00036438
        /*02a0*/ 	.short	0x010a
        /*02a2*/ 	.byte	0x3f
	.zero		1


	//   ....[19]....
        /*02a4*/ 	.word	0x00008860
        /*02a8*/ 	.word	0x00000000
        /*02ac*/ 	.word	0x00036420
        /*02b0*/ 	.short	0x010a
        /*02b2*/ 	.byte	0x3f
	.zero		1


	//   ....[20]....
        /*02b4*/ 	.word	0x00008be0
        /*02b8*/ 	.word	0x00000000
        /*02bc*/ 	.word	0x00036438
        /*02c0*/ 	.short	0x010a
        /*02c2*/ 	.byte	0x3f
	.zero		1


	//   ....[21]....
        /*02c4*/ 	.word	0x00008ed0
        /*02c8*/ 	.word	0x00000000
        /*02cc*/ 	.word	0x00036428
        /*02d0*/ 	.short	0x010a
        /*02d2*/ 	.byte	0x3f
	.zero		1


	//   ....[22]....
        /*02d4*/ 	.word	0x00009210
        /*02d8*/ 	.word	0x00000000
        /*02dc*/ 	.word	0x00036438
        /*02e0*/ 	.short	0x010a
        /*02e2*/ 	.byte	0x3f
	.zero		1


	//   ....[23]....
        /*02e4*/ 	.word	0x00009660
        /*02e8*/ 	.word	0x00000009
        /*02ec*/ 	.word	0x00000000
        /*02f0*/ 	.short	0x010a
        /*02f2*/ 	.byte	0x3f
	.zero		1


	//   ....[24]....
        /*02f4*/ 	.word	0x000096e0
        /*02f8*/ 	.word	0x00000003
        /*02fc*/ 	.word	0x00000000
        /*0300*/ 	.short	0x010a
        /*0302*/ 	.byte	0x3f
	.zero		1


	//   ....[25]....
        /*0304*/ 	.word	0x00009730
        /*0308*/ 	.word	0x00000004
        /*030c*/ 	.word	0x00036438
        /*0310*/ 	.short	0x010a
        /*0312*/ 	.byte	0x3f
	.zero		1


	//   ....[26]....
        /*0314*/ 	.word	0x00009810
        /*0318*/ 	.word	0x00000003
        /*031c*/ 	.word	0x00036400
        /*0320*/ 	.short	0x010a
        /*0322*/ 	.byte	0x3f
	.zero		1


	//   ....[27]....
        /*0324*/ 	.word	0x00009860
        /*0328*/ 	.word	0x00000003
        /*032c*/ 	.word	0x00036410
        /*0330*/ 	.short	0x010a
        /*0332*/ 	.byte	0x3f
	.zero		1


	//   ....[28]....
        /*0334*/ 	.word	0x000098c0
        /*0338*/ 	.word	0x0000000c
        /*033c*/ 	.word	0x00036430
        /*0340*/ 	.short	0x010a
        /*0342*/ 	.byte	0x3f
	.zero		1


	//   ....[29]....
        /*0344*/ 	.word	0x00009b40
        /*0348*/ 	.word	0x00000000
        /*034c*/ 	.word	0x00036420
        /*0350*/ 	.short	0x010a
        /*0352*/ 	.byte	0x3f
	.zero		1


	//   ....[30]....
        /*0354*/ 	.word	0x00009b90
        /*0358*/ 	.word	0x00000000
        /*035c*/ 	.word	0x00036438
        /*0360*/ 	.short	0x010a
        /*0362*/ 	.byte	0x3f
	.zero		1


	//   ....[31]....
        /*0364*/ 	.word	0x00009be0
        /*0368*/ 	.word	0x00000000
        /*036c*/ 	.word	0x00036428
        /*0370*/ 	.short	0x010a
        /*0372*/ 	.byte	0x3f
	.zero		1


	//   ....[32]....
        /*0374*/ 	.word	0x00009c30
        /*0378*/ 	.word	0x00000000
        /*037c*/ 	.word	0x00036438
        /*0380*/ 	.short	0x010a
        /*0382*/ 	.byte	0x3f
	.zero		1


	//   ....[33]....
        /*0384*/ 	.word	0x00009c90
        /*0388*/ 	.word	0x00000000
        /*038c*/ 	.word	0x00036420
        /*0390*/ 	.short	0x010a
        /*0392*/ 	.byte	0x3f
	.zero		1


	//   ....[34]....
        /*0394*/ 	.word	0x00009ce0
        /*0398*/ 	.word	0x00000000
        /*039c*/ 	.word	0x00036438
        /*03a0*/ 	.short	0x010a
        /*03a2*/ 	.byte	0x3f
	.zero		1


	//   ....[35]....
        /*03a4*/ 	.word	0x00009d30
        /*03a8*/ 	.word	0x00000000
        /*03ac*/ 	.word	0x00036428
        /*03b0*/ 	.short	0x010a
        /*03b2*/ 	.byte	0x3f
	.zero		1


	//   ....[36]....
        /*03b4*/ 	.word	0x00009d80
        /*03b8*/ 	.word	0x00000000
        /*03bc*/ 	.word	0x00036438
        /*03c0*/ 	.short	0x010a
        /*03c2*/ 	.byte	0x3f
	.zero		1


	//   ....[37]....
        /*03c4*/ 	.word	0x00009e50
        /*03c8*/ 	.word	0x00000009
        /*03cc*/ 	.word	0x00000000
        /*03d0*/ 	.short	0x010a
        /*03d2*/ 	.byte	0x3f
	.zero		1


	//   ....[38]....
        /*03d4*/ 	.word	0x00009ea0
        /*03d8*/ 	.word	0x00000003
        /*03dc*/ 	.word	0x00000000
        /*03e0*/ 	.short	0x010a
        /*03e2*/ 	.byte	0x3f
	.zero		1


	//----- nvinfo : EIATTR_NUM_MBARRIERS
	.align		4
.L_506:
        /*03e4*/ 	.byte	0x03, 0x38
        /*03e6*/ 	.short	0x0007


	//----- nvinfo : EIATTR_EXIT_INSTR_OFFSETS
	.align		4
        /*03e8*/ 	.byte	0x04, 0x1c
        /*03ea*/ 	.short	(.L_508 - .L_507)


	//   ....[0]....
.L_507:
        /*03ec*/ 	.word	0x00009780


	//----- nvinfo : EIATTR_MAX_THREADS
	.align		4
.L_508:
        /*03f0*/ 	.byte	0x04, 0x05
        /*03f2*/ 	.short	(.L_510 - .L_509)
.L_509:
        /*03f4*/ 	.word	0x00000200
        /*03f8*/ 	.word	0x00000001
        /*03fc*/ 	.word	0x00000001


	//----- nvinfo : EIATTR_CRS_STACK_SIZE
	.align		4
.L_510:
        /*0400*/ 	.byte	0x04, 0x1e
        /*0402*/ 	.short	(.L_512 - .L_511)
.L_511:
        /*0404*/ 	.word	0x00000000


	//----- nvinfo : EIATTR_CBANK_PARAM_SIZE
	.align		4
.L_512:
        /*0408*/ 	.byte	0x03, 0x19
        /*040a*/ 	.short	0x06f0


	//----- nvinfo : EIATTR_PARAM_CBANK
	.align		4
        /*040c*/ 	.byte	0x04, 0x0a
        /*040e*/ 	.short	(.L_514 - .L_513)
	.align		4
.L_513:
        /*0410*/ 	.word	index@(.nv.constant0._ZN7cutlass13device_kernelIN5flash11enable_sm90INS1_16FlashAttnBwdSm90INS1_25CollectiveMainloopBwdSm90ILi2ELi1ELi1EN4cute5tupleIJNS5_1CILi1EEES8_S8_EEENS6_IJNS7_ILi64EEENS7_ILi96EEENS7_ILi192EEEEEENS_6half_tEfNS_4arch4Sm90ELb0ELb1ELb1ELb0ELb1ELb0ELb1ELb0ELi3ELi1ELi1ELi1ELb0EEENS1_24CollectiveEpilogueBwdGQAISD_fSG_Li384ELb0ELb1EEENS1_19SingleTileSchedulerILb0ELb0ELb0ELi96EEEEEEEEEvNT_6ParamsE)
        /*0414*/ 	.short	0x0210
        /*0416*/ 	.short	0x06f0


	//----- nvinfo : EIATTR_SW_WAR
	.align		4
.L_514:
        /*0418*/ 	.byte	0x04, 0x36
        /*041a*/ 	.short	(.L_516 - .L_515)
.L_515:
        /*041c*/ 	.word	0x00000008
.L_516:


//--------------------- .nv.info._ZN7cutlass13device_kernelIN5flash11enable_sm90INS1_16FlashAttnBwdSm90INS1_25CollectiveMainloopBwdSm90ILi2ELi1ELi1EN4cute5tupleIJNS5_1CILi1EEES8_S8_EEENS6_IJNS7_ILi64EEENS7_ILi96EEENS7_ILi192EEEEEENS_6half_tEfNS_4arch4Sm90ELb0ELb1ELb1ELb1ELb0ELb0ELb1ELb0ELi3ELi1ELi1ELi1ELb0EEENS1_21CollectiveEpilogueBwdISD_SE_SG_Li384ELb1ELb1ELi3EEENS1_19SingleTileSchedulerILb1ELb0ELb0ELi96EEEEEEEEEvNT_6ParamsE --------------------------
	.section	.nv.info._ZN7cutlass13device_kernelIN5flash11enable_sm90INS1_16FlashAttnBwdSm90INS1_25CollectiveMainloopBwdSm90ILi2ELi1ELi1EN4cute5tupleIJNS5_1CILi1EEES8_S8_EEENS6_IJNS7_ILi64EEENS7_ILi96EEENS7_ILi192EEEEEENS_6half_tEfNS_4arch4Sm90ELb0ELb1ELb1ELb1ELb0ELb0ELb1ELb0ELi3ELi1ELi1ELi1ELb0EEENS1_21CollectiveEpilogueBwdISD_SE_SG_Li384ELb1ELb1ELi3EEENS1_19SingleTileSchedulerILb1ELb0ELb0ELi96EEEEEEEEEvNT_6ParamsE,"",@"SHT_CUDA_INFO"
	.sectionflags	@""
	.align	4


	//----- nvinfo : EIATTR_CUDA_API_VERSION
	.align		4
        /*0000*/ 	.byte	0x04, 0x37
        /*0002*/ 	.short	(.L_518 - .L_517)
.L_517:
        /*0004*/ 	.word	0x00000082


	//----- nvinfo : EIATTR_KPARAM_INFO
	.align		4
.L_518:
        /*0008*/ 	.byte	0x04, 0x17
        /*000a*/ 	.short	(.L_520 - .L_519)
.L_519:
        /*000c*/ 	.word	0x00000000
        /*0010*/ 	.short	0x0000
        /*0012*/ 	.short	0x0070
        /*0014*/ 	.byte	0x00, 0xf0, 0x01, 0x1a


	//----- nvinfo : EIATTR_SPARSE_MMA_MASK
	.align		4
.L_520:
        /*0018*/ 	.byte	0x03, 0x50
        /*001a*/ 	.short	0x0000


	//----- nvinfo : EIATTR_MAXREG_COUNT
	.align		4
        /*001c*/ 	.byte	0x03, 0x1b
        /*001e*/ 	.short	0x0080


	//----- nvinfo : EIATTR_NUM_BARRIERS
	.align		4
        /*0020*/ 	.byte	0x02, 0x4c
        /*0022*/ 	.byte	0x10
	.zero		1


	//----- nvinfo : EIATTR_EXTERNS
	.align		4
        /*0024*/ 	.byte	0x04, 0x0f
        /*0026*/ 	.short	(.L_522 - .L_521)


	//   ....[0]....
	.align		4
.L_521:
        /*0028*/ 	.word	index@(__assertfail)


	//----- nvinfo : EIATTR_ANNOTATIONS
	.align		4
.L_522:
        /*002c*/ 	.byte	0x04, 0x55
        /*002e*/ 	.short	(.L_524 - .L_523)


	//   ....[0]....
.L_523:
        /*0030*/ 	.word	0x00000001
        /*0034*/ 	.byte	0x40, 0x05, 0x00, 0x00, 0x01, 0x00, 0x00, 0x00, 0xb0, 0x07, 0x00, 0x00, 0x01, 0x00, 0x00, 0x00
        /* <DEDUP_REMOVED lines=9> */
        /*00d4*/ 	.byte	0x90, 0x60, 0x00, 0x00, 0x01, 0x00, 0x00, 0x00, 0xb0, 0xb1, 0x00, 0x00


	//----- nvinfo : EIATTR_MERCURY_ISA_VERSION
	.align		4
.L_524:
        /*00e0*/ 	.byte	0x03, 0x5f
        /*00e2*/ 	.short	0x0101


	//----- nvinfo : EIATTR_INT_WARP_WIDE_INSTR_OFFSETS
	.align		4
        /*00e4*/ 	.byte	0x04, 0x31
        /*00e6*/ 	.short	(.L_526 - .L_525)


	//   ....[0]....
.L_525:
        /*00e8*/ 	.word	0x00000180


	//   ....[1]....
        /*00ec*/ 	.word	0x00000240


	//----- nvinfo : EIATTR_COOP_GROUP_MASK_REGIDS
	.align		4
.L_526:
        /*00f0*/ 	.byte	0x04, 0x29
        /*00f2*/ 	.short	(.L_528 - .L_527)


	//   ....[0]....
.L_527:
        /*00f4*/ 	.word	0xffffffff


	//   ....[1]....
        /*00f8*/ 	.word	0xffffffff


	//   ....[2]....
        /*00fc*/ 	.word	0xffffffff


	//   ....[3]....
        /*0100*/ 	.word	0xffffffff


	//   ....[4]....
        /*0104*/ 	.word	0xffffffff


	//   ....[5]....
        /*0108*/ 	.word	0xffffffff


	//   ....[6]....
        /*010c*/ 	.word	0xffffffff


	//   ....[7]....
        /*0110*/ 	.word	0x0500000f


	//----- nvinfo : EIATTR_COOP_GROUP_INSTR_OFFSETS
	.align		4
.L_528:
        /*0114*/ 	.byte	0x04, 0x28
        /*0116*/ 	.short	(.L_530 - .L_529)


	//   ....[0]....
.L_529:
        /*0118*/ 	.word	0x00000060


	//   ....[1]....
        /*011c*/ 	.word	0x00000190


	//   ....[2]....
        /*0120*/ 	.word	0x00000220


	//   ....[3]....
        /*0124*/ 	.word	0x000003a0


	//   ....[4]....
        /*0128*/ 	.word	0x000005f0


	//   ....[5]....
        /*012c*/ 	.word	0x00001400


	//   ....[6]....
        /*0130*/ 	.word	0x000071b0


	//   ....[7]....
        /*0134*/ 	.word	0x0000b3e0


	//----- nvinfo : EIATTR_REG_RECONFIG
	.align		4
.L_530:
        /*0138*/ 	.byte	0x01, 0x54
	.zero		2


	//----- nvinfo : EIATTR_SYSCALL_OFFSETS
	.align		4
        /*013c*/ 	.byte	0x04, 0x46
        /*013e*/ 	.short	(.L_532 - .L_531)


	//   ....[0]....
.L_531:
        /*0140*/ 	.word	0x00001060


	//   ....[1]....
        /*0144*/ 	.word	0x00001150


	//   ....[2]....
        /*0148*/ 	.word	0x00001290


	//   ....[3]....
        /*014c*/ 	.word	0x00001380


	//----- nvinfo : EIATTR_MBARRIER_INSTR_OFFSETS
	.align		4
.L_532:
        /*0150*/ 	.byte	0x04, 0x39
        /*0152*/ 	.short	(.L_534 - .L_533)


	//   ....[0]....
.L_533:
        /*0154*/ 	.word	0x00000260
        /*0158*/ 	.word	0x000000ff
        /*015c*/ 	.word	0x00036400
        /*0160*/ 	.short	0x0100
        /*0162*/ 	.byte	0x06
	.zero		1


	//   ....[1]....
        /*0164*/ 	.word	0x00000350
        /*0168*/ 	.word	0x000000ff
        /*016c*/ 	.word	0x00036410
        /*0170*/ 	.short	0x0100
        /*0172*/ 	.byte	0x08
	.zero		1


	//   ....[2]....
        /*0174*/ 	.word	0x00000360
        /*0178*/ 	.word	0x000000ff
        /*017c*/ 	.word	0x00036420
        /*0180*/ 	.short	0x0100
        /*0182*/ 	.byte	0x08
	.zero		1


	//   ....[3]....
        /*0184*/ 	.word	0x00000370
        /*0188*/ 	.word	0x000000ff
        /*018c*/ 	.word	0x00036418
        /*0190*/ 	.short	0x0100
        /*0192*/ 	.byte	0x08
	.zero		1


	//   ....[4]....
        /*0194*/ 	.word	0x00000380
        /*0198*/ 	.word	0x000000ff
        /*019c*/ 	.word	0x00036428
        /*01a0*/ 	.short	0x0100
        /*01a2*/ 	.byte	0x08
	.zero		1


	//   ....[5]....
        /*01a4*/ 	.word	0x000004b0
        /*01a8*/ 	.word	0x000000ff
        /*01ac*/ 	.word	0x00036430
        /*01b0*/ 	.short	0x0100
        /*01b2*/ 	.byte	0x08
	.zero		1


	//   ....[6]....
        /*01b4*/ 	.word	0x000004c0
        /*01b8*/ 	.word	0x000000ff
        /*01bc*/ 	.word	0x00036438
        /*01c0*/ 	.short	0x0100
        /*01c2*/ 	.byte	0x08
	.zero		1


	//   ....[7]....
        /*01c4*/ 	.word	0x00001430
        /*01c8*/ 	.word	0x000000ff
        /*01cc*/ 	.word	0x00036400
        /*01d0*/ 	.short	0x010a
        /*01d2*/ 	.byte	0x24
	.zero		1


	//   ....[8]....
        /*01d4*/ 	.word	0x00001520
        /*01d8*/ 	.word	0x000000ff
        /*01dc*/ 	.word	0x00036400
        /*01e0*/ 	.short	0x010a
        /*01e2*/ 	.byte	0x24
	.zero		1


	//   ....[9]....
        /*01e4*/ 	.word	0x00001ca0
        /*01e8*/ 	.word	0x00000003
        /*01ec*/ 	.word	0x00036410
        /*01f0*/ 	.short	0x010a
        /*01f2*/ 	.byte	0x3f
	.zero		1


	//   ....[10]....
        /*01f4*/ 	.word	0x00001ce0
        /*01f8*/ 	.word	0x00000003
        /*01fc*/ 	.word	0x00036410
        /*0200*/ 	.short	0x010a
        /*0202*/ 	.byte	0x3f
	.zero		1


	//   ....[11]....
        /*0204*/ 	.word	0x00002380
        /*0208*/ 	.word	0x000000ff
        /*020c*/ 	.word	0x00036430
        /*0210*/ 	.short	0x010a
        /*0212*/ 	.byte	0x24
	.zero		1


	//   ....[12]....
        /*0214*/ 	.word	0x000023c0
        /*0218*/ 	.word	0x000000ff
        /*021c*/ 	.word	0x00036430
        /*0220*/ 	.short	0x010a
        /*0222*/ 	.byte	0x24
	.zero		1


	//   ....[13]....
        /*0224*/ 	.word	0x000041a0
        /*0228*/ 	.word	0x000000ff
        /*022c*/ 	.word	0x00000000
        /*0230*/ 	.short	0x0101
        /*0232*/ 	.byte	0x04
	.zero		1


	//   ....[14]....
        /*0234*/ 	.word	0x00004530
        /*0238*/ 	.word	0x00000003
        /*023c*/ 	.word	0x00000000
        /*0240*/ 	.short	0x0101
        /*0242*/ 	.byte	0x3f
	.zero		1


	//   ....[15]....
        /*0244*/ 	.word	0x000092e0
        /*0248*/ 	.word	0x00000000
        /*024c*/ 	.word	0x00036420
        /*0250*/ 	.short	0x010a
        /*0252*/ 	.byte	0x3f
	.zero		1


	//   ....[16]....
        /*0254*/ 	.word	0x00009ad0
        /*0258*/ 	.word	0x00000000
        /*025c*/ 	.word	0x00036438
        /*0260*/ 	.short	0x010a
        /*0262*/ 	.byte	0x3f
	.zero		1


	//   ....[17]....
        /*0264*/ 	.word	0x00009e30
        /*0268*/ 	.word	0x00000000
        /*026c*/ 	.word	0x00036428
        /*0270*/ 	.short	0x010a
        /*0272*/ 	.byte	0x3f
	.zero		1


	//   ....[18]....
        /*0274*/ 	.word	0x0000a160
        /*0278*/ 	.word	0x00000000
        /*027c*/ 	.word	0x00036438
        /*0280*/ 	.short	0x010a
        /*0282*/ 	.byte	0x3f
	.zero		1


	//   ....[19]....
        /*0284*/ 	.word	0x0000a450
        /*0288*/ 	.word	0x00000000
        /*028c*/ 	.word	0x00036420
        /*0290*/ 	.short	0x010a
        /*0292*/ 	.byte	0x3f
	.zero		1


	//   ....[20]....
        /*0294*/ 	.word	0x0000a7d0
        /*0298*/ 	.word	0x00000000
        /*029c*/ 	.word	0x00036438
        /*02a0*/ 	.short	0x010a
        /*02a2*/ 	.byte	0x3f
	.zero		1


	//   ....[21]....
        /*02a4*/ 	.word	0x0000aad0
        /*02a8*/ 	.word	0x00000000
        /*02ac*/ 	.word	0x00036428
        /*02b0*/ 	.short	0x010a
        /*02b2*/ 	.byte	0x3f
	.zero		1


	//   ....[22]....
        /*02b4*/ 	.word	0x0000ae10
        /*02b8*/ 	.word	0x00000000
        /*02bc*/ 	.word	0x00036438
        /*02c0*/ 	.short	0x010a
        /*02c2*/ 	.byte	0x3f
	.zero		1


	//   ....[23]....
        /*02c4*/ 	.word	0x0000b270
        /*02c8*/ 	.word	0x00000007
        /*02cc*/ 	.word	0x00000000
        /*02d0*/ 	.short	0x010a
        /*02d2*/ 	.byte	0x3f
	.zero		1


	//   ....[24]....
        /*02d4*/ 	.word	0x0000b2f0
        /*02d8*/ 	.word	0x00000003
        /*02dc*/ 	.word	0x00000000
        /*02e0*/ 	.short	0x010a
        /*02e2*/ 	.byte	0x3f
	.zero		1


	//   ....[25]....
        /*02e4*/ 	.word	0x0000b340
        /*02e8*/ 	.word	0x00000009
        /*02ec*/ 	.word	0x00036438
        /*02f0*/ 	.short	0x010a
        /*02f2*/ 	.byte	0x3f
	.zero		1


	//   ....[26]....
        /*02f4*/ 	.word	0x0000b420
        /*02f8*/ 	.word	0x00000003
        /*02fc*/ 	.word	0x00036400
        /*0300*/ 	.short	0x010a
        /*0302*/ 	.byte	0x3f
	.zero		1


	//   ....[27]....
        /*0304*/ 	.word	0x0000b470
        /*0308*/ 	.word	0x00000003
        /*030c*/ 	.word	0x00036410
        /*0310*/ 	.short	0x010a
        /*0312*/ 	.byte	0x3f
	.zero		1


	//   ....[28]....
        /*0314*/ 	.word	0x0000b4d0
        /*0318*/ 	.word	0x0000000c
        /*031c*/ 	.word	0x00036430
        /*0320*/ 	.short	0x010a
        /*0322*/ 	.byte	0x3f
	.zero		1


	//   ....[29]....
        /*0324*/ 	.word	0x0000b520
        /*0328*/ 	.word	0x00000000
        /*032c*/ 	.word	0x00036420
        /*0330*/ 	.short	0x010a
        /*0332*/ 	.byte	0x3f
	.zero		1


	//   ....[30]....
        /*0334*/ 	.word	0x0000b570
        /*0338*/ 	.word	0x00000000
        /*033c*/ 	.word	0x00036438
        /*0340*/ 	.short	0x010a
        /*0342*/ 	.byte	0x3f
	.zero		1


	//   ....[31]....
        /*0344*/ 	.word	0x0000b5c0
        /*0348*/ 	.word	0x00000000
        /*034c*/ 	.word	0x00036428
        /*0350*/ 	.short	0x010a
        /*0352*/ 	.byte	0x3f
	.zero		1


	//   ....[32]....
        /*0354*/ 	.word	0x0000b620
        /*0358*/ 	.word	0x00000000
        /*035c*/ 	.word	0x00036438
        /*0360*/ 	.short	0x010a
        /*0362*/ 	.byte	0x3f
	.zero		1


	//   ....[33]....
        /*0364*/ 	.word	0x0000b6a0
        /*0368*/ 	.word	0x00000000
        /*036c*/ 	.word	0x00036420
        /*0370*/ 	.short	0x010a
        /*0372*/ 	.byte	0x3f
	.zero		1


	//   ....[34]....
        /*0374*/ 	.word	0x0000b6f0
        /*0378*/ 	.word	0x00000000
        /*037c*/ 	.word	0x00036438
        /*0380*/ 	.short	0x010a
        /*0382*/ 	.byte	0x3f
	.zero		1


	//   ....[35]....
        /*0384*/ 	.word	0x0000b740
        /*0388*/ 	.word	0x00000000
        /*038c*/ 	.word	0x00036428
        /*0390*/ 	.short	0x010a
        /*0392*/ 	.byte	0x3f
	.zero		1


	//   ....[36]....
        /*0394*/ 	.word	0x0000b790
        /*0398*/ 	.word	0x00000000
        /*039c*/ 	.word	0x00036438
        /*03a0*/ 	.short	0x010a
        /*03a2*/ 	.byte	0x3f
	.zero		1


	//   ....[37]....
        /*03a4*/ 	.word	0x0000b860
        /*03a8*/ 	.word	0x00000007
        /*03ac*/ 	.word	0x00000000
        /*03b0*/ 	.short	0x010a
        /*03b2*/ 	.byte	0x3f
	.zero		1


	//   ....[38]....
        /*03b4*/ 	.word	0x0000b8b0
        /*03b8*/ 	.word	0x00000003
        /*03bc*/ 	.word	0x00000000
        /*03c0*/ 	.short	0x010a
        /*03c2*/ 	.byte	0x3f
	.zero		1


	//----- nvinfo : EIATTR_NUM_MBARRIERS
	.align		4
.L_534:
        /*03c4*/ 	.byte	0x03, 0x38
        /*03c6*/ 	.short	0x0007


	//----- nvinfo : EIATTR_EXIT_INSTR_OFFSETS
	.align		4
        /*03c8*/ 	.byte	0x04, 0x1c
        /*03ca*/ 	.short	(.L_536 - .L_535)


	//   ....[0]....
.L_535:
        /*03cc*/ 	.word	0x0000b390


	//----- nvinfo : EIATTR_MAX_THREADS
	.align		4
.L_536:
        /*03d0*/ 	.byte	0x04, 0x05
        /*03d2*/ 	.short	(.L_538 - .L_537)
.L_537:
        /*03d4*/ 	.word	0x00000200
        /*03d8*/ 	.word	0x00000001
        /*03dc*/ 	.word	0x00000001


	//----- nvinfo : EIATTR_CRS_STACK_SIZE
	.align		4
.L_538:
        /*03e0*/ 	.byte	0x04, 0x1e
        /*03e2*/ 	.short	(.L_540 - .L_539)
.L_539:
        /*03e4*/ 	.word	0x00000000


	//----- nvinfo : EIATTR_CBANK_PARAM_SIZE
	.align		4
.L_540:
        /*03e8*/ 	.byte	0x03, 0x19
        /*03ea*/ 	.short	0x06f0


	//----- nvinfo : EIATTR_PARAM_CBANK
	.align		4
        /*03ec*/ 	.byte	0x04, 0x0a
        /*03ee*/ 	.short	(.L_542 - .L_541)
	.align		4
.L_541:
        /*03f0*/ 	.word	index@(.nv.constant0._ZN7cutlass13device_kernelIN5flash11enable_sm90INS1_16FlashAttnBwdSm90INS1_25CollectiveMainloopBwdSm90ILi2ELi1ELi1EN4cute5tupleIJNS5_1CILi1EEES8_S8_EEENS6_IJNS7_ILi64EEENS7_ILi96EEENS7_ILi192EEEEEENS_6half_tEfNS_4arch4Sm90ELb0ELb1ELb1ELb1ELb0ELb0ELb1ELb0ELi3ELi1ELi1ELi1ELb0EEENS1_21CollectiveEpilogueBwdISD_SE_SG_Li384ELb1ELb1ELi3EEENS1_19SingleTileSchedulerILb1ELb0ELb0ELi96EEEEEEEEEvNT_6ParamsE)
        /*03f4*/ 	.short	0x0210
        /*03f6*/ 	.short	0x06f0


	//----- nvinfo : EIATTR_SW_WAR
	.align		4
.L_542:
        /*03f8*/ 	.byte	0x04, 0x36
        /*03fa*/ 	.short	(.L_544 - .L_543)
.L_543:
        /*03fc*/ 	.word	0x00000008
.L_544:


//--------------------- .nv.info._ZN7cutlass13device_kernelIN5flash11enable_sm90INS1_16FlashAttnBwdSm90INS1_25CollectiveMainloopBwdSm90ILi2ELi1ELi1EN4cute5tupleIJNS5_1CILi1EEES8_S8_EEENS6_IJNS7_ILi64EEENS7_ILi96EEENS7_ILi192EEEEEENS_6half_tEfNS_4arch4Sm90ELb0ELb1ELb1ELb1ELb1ELb0ELb1ELb0ELi3ELi1ELi1ELi1ELb0EEENS1_21CollectiveEpilogueBwdISD_SE_SG_Li384ELb1ELb1ELi3EEENS1_19SingleTileSchedulerILb1ELb0ELb0ELi96EEEEEEEEEvNT_6ParamsE --------------------------
	.section	.nv.info._ZN7cutlass13device_kernelIN5flash11enable_sm90INS1_16FlashAttnBwdSm90INS1_25CollectiveMainloopBwdSm90ILi2ELi1ELi1EN4cute5tupleIJNS5_1CILi1EEES8_S8_EEENS6_IJNS7_ILi64EEENS7_ILi96EEENS7_ILi192EEEEEENS_6half_tEfNS_4arch4Sm90ELb0ELb1ELb1ELb1ELb1ELb0ELb1ELb0ELi3ELi1ELi1ELi1ELb0EEENS1_21CollectiveEpilogueBwdISD_SE_SG_Li384ELb1ELb1ELi3EEENS1_19SingleTileSchedulerILb1ELb0ELb0ELi96EEEEEEEEEvNT_6ParamsE,"",@"SHT_CUDA_INFO"
	.sectionflags	@""
	.align	4


	//----- nvinfo : EIATTR_CUDA_API_VERSION
	.align		4
        /*0000*/ 	.byte	0x04, 0x37
        /*0002*/ 	.short	(.L_546 - .L_545)
.L_545:
        /*0004*/ 	.word	0x00000082


	//----- nvinfo : EIATTR_KPARAM_INFO
	.align		4
.L_546:
        /*0008*/ 	.byte	0x04, 0x17
        /*000a*/ 	.short	(.L_548 - .L_547)
.L_547:
        /*000c*/ 	.word	0x00000000
        /*0010*/ 	.short	0x0000
        /*0012*/ 	.short	0x0070
        /*0014*/ 	.byte	0x00, 0xf0, 0x01, 0x1a


	//----- nvinfo : EIATTR_SPARSE_MMA_MASK
	.align		4
.L_548:
        /*0018*/ 	.byte	0x03, 0x50
        /*001a*/ 	.short	0x0000


	//----- nvinfo : EIATTR_MAXREG_COUNT
	.align		4
        /*001c*/ 	.byte	0x03, 0x1b
        /*001e*/ 	.short	0x0080


	//----- nvinfo : EIATTR_NUM_BARRIERS
	.align		4
        /*0020*/ 	.byte	0x02, 0x4c
        /*0022*/ 	.byte	0x10
	.zero		1


	//----- nvinfo : EIATTR_EXTERNS
	.align		4
        /*0024*/ 	.byte	0x04, 0x0f
        /*0026*/ 	.short	(.L_550 - .L_549)


	//   ....[0]....
	.align		4
.L_549:
        /*0028*/ 	.word	index@(__assertfail)


	//----- nvinfo : EIATTR_ANNOTATIONS
	.align		4
.L_550:
        /*002c*/ 	.byte	0x04, 0x55
        /*002e*/ 	.short	(.L_552 - .L_551)


	//   ....[0]....
.L_551:
        /* <DEDUP_REMOVED lines=12> */


	//----- nvinfo : EIATTR_MERCURY_ISA_VERSION
	.align		4
.L_552:
        /*00e0*/ 	.byte	0x03, 0x5f
        /*00e2*/ 	.short	0x0101


	//----- nvinfo : EIATTR_INT_WARP_WIDE_INSTR_OFFSETS
	.align		4
        /*00e4*/ 	.byte	0x04, 0x31
        /*00e6*/ 	.short	(.L_554 - .L_553)


	//   ....[0]....
.L_553:
        /*00e8*/ 	.word	0x00000180


	//   ....[1]....
        /*00ec*/ 	.word	0x00000240


	//   ....[2]....
        /*00f0*/ 	.word	0x00008220


	//   ....[3]....
        /*00f4*/ 	.word	0x000089b0


	//   ....[4]....
        /*00f8*/ 	.word	0x00008fa0


	//   ....[5]....
        /*00fc*/ 	.word	0x00009260


	//   ....[6]....
        /*0100*/ 	.word	0x000094c0


	//   ....[7]....
        /*0104*/ 	.word	0x00009650


	//----- nvinfo : EIATTR_COOP_GROUP_MASK_REGIDS
	.align		4
.L_554:
        /*0108*/ 	.byte	0x04, 0x29
        /*010a*/ 	.short	(.L_556 - .L_555)


	//   ....[0]....
.L_555:
        /*010c*/ 	.word	0xffffffff


	//   ....[1]....
        /*0110*/ 	.word	0xffffffff


	//   ....[2]....
        /*0114*/ 	.word	0xffffffff


	//   ....[3]....
        /*0118*/ 	.word	0xffffffff


	//   ....[4]....
        /*011c*/ 	.word	0xffffffff


	//   ....[5]....
        /*0120*/ 	.word	0xffffffff


	//   ....[6]....
        /*0124*/ 	.word	0xffffffff


	//   ....[7]....
        /*0128*/ 	.word	0xffffffff


	//   ....[8]....
        /*012c*/ 	.word	0xffffffff


	//   ....[9]....
        /*0130*/ 	.word	0xffffffff


	//   ....[10]....
        /*0134*/ 	.word	0xffffffff


	//   ....[11]....
        /*0138*/ 	.word	0xffffffff


	//   ....[12]....
        /*013c*/ 	.word	0xffffffff


	//   ....[13]....
        /*0140*/ 	.word	0xffffffff


	//   ....[14]....
        /*0144*/ 	.word	0xffffffff


	//   ....[15]....
        /*0148*/ 	.word	0xffffffff


	//   ....[16]....
        /*014c*/ 	.word	0x0500000f


	//   ....[17]....
        /*0150*/ 	.word	0x0500000f


	//   ....[18]....
        /*0154*/ 	.word	0x0500000f


	//   ....[19]....
        /*0158*/ 	.word	0x0500000f


	//----- nvinfo : EIATTR_COOP_GROUP_INSTR_OFFSETS
	.align		4
.L_556:
        /*015c*/ 	.byte	0x04, 0x28
        /*015e*/ 	.short	(.L_558 - .L_557)


	//   ....[0]....
.L_557:
        /*0160*/ 	.word	0x00000060


	//   ....[1]....
        /*0164*/ 	.word	0x00000190


	//   ....[2]....
        /*0168*/ 	.word	0x00000220


	//   ....[3]....
        /*016c*/ 	.word	0x000003a0


	//   ....[4]....
        /*0170*/ 	.word	0x000005f0


	//   ....[5]....
        /*0174*/ 	.word	0x00001400


	//   ....[6]....
        /*0178*/ 	.word	0x000071b0


	//   ....[7]....
        /*017c*/ 	.word	0x00007c90


	//   ....[8]....
        /*0180*/ 	.word	0x00008150


	//   ....[9]....
        /*0184*/ 	.word	0x000084d0


	//   ....[10]....
        /*0188*/ 	.word	0x000088e0


	//   ....[11]....
        /*018c*/ 	.word	0x00008b20


	//   ....[12]....
        /*0190*/ 	.word	0x00008ed0


	//   ....[13]....
        /*0194*/ 	.word	0x000091a0


	//   ....[14]....
        /*0198*/ 	.word	0x000093c0


	//   ....[15]....
        /*019c*/ 	.word	0x00009550


	//   ....[16]....
        /*01a0*/ 	.word	0x0000c240


	//   ....[17]....
        /*01a4*/ 	.word	0x0000c3b0


	//   ....[18]....
        /*01a8*/ 	.word	0x0000c420


	//   ....[19]....
        /*01ac*/ 	.word	0x0000c490


	//----- nvinfo : EIATTR_REG_RECONFIG
	.align		4
.L_558:
        /*01b0*/ 	.byte	0x01, 0x54
	.zero		2


	//----- nvinfo : EIATTR_SYSCALL_OFFSETS
	.align		4
        /*01b4*/ 	.byte	0x04, 0x46
        /*01b6*/ 	.short	(.L_560 - .L_559)


	//   ....[0]....
.L_559:
        /*01b8*/ 	.word	0x00001060


	//   ....[1]....
        /*01bc*/ 	.word	0x00001150


	//   ....[2]....
        /*01c0*/ 	.word	0x00001290


	//   ....[3]....
        /*01c4*/ 	.word	0x00001380


	//----- nvinfo : EIATTR_MBARRIER_INSTR_OFFSETS
	.align		4
.L_560:
        /*01c8*/ 	.byte	0x04, 0x39
        /*01ca*/ 	.short	(.L_562 - .L_561)


	//   ....[0]....
.L_561:
        /*01cc*/ 	.word	0x00000260
        /*01d0*/ 	.word	0x000000ff
        /*01d4*/ 	.word	0x00036400
        /*01d8*/ 	.short	0x0100
        /*01da*/ 	.byte	0x06
	.zero		1


	//   ....[1]....
        /*01dc*/ 	.word	0x00000350
        /*01e0*/ 	.word	0x000000ff
        /*01e4*/ 	.word	0x00036410
        /*01e8*/ 	.short	0x0100
        /*01ea*/ 	.byte	0x08
	.zero		1


	//   ....[2]....
        /*01ec*/ 	.word	0x00000360
        /*01f0*/ 	.word	0x000000ff
        /*01f4*/ 	.word	0x00036420
        /*01f8*/ 	.short	0x0100
        /*01fa*/ 	.byte	0x08
	.zero		1


	//   ....[3]....
        /*01fc*/ 	.word	0x00000370
        /*0200*/ 	.word	0x000000ff
        /*0204*/ 	.word	0x00036418
        /*0208*/ 	.short	0x0100
        /*020a*/ 	.byte	0x08
	.zero		1


	//   ....[4]....
        /*020c*/ 	.word	0x00000380
        /*0210*/ 	.word	0x000000ff
        /*0214*/ 	.word	0x00036428
        /*0218*/ 	.short	0x0100
        /*021a*/ 	.byte	0x08
	.zero		1


	//   ....[5]....
        /*021c*/ 	.word	0x000004b0
        /*0220*/ 	.word	0x000000ff
        /*0224*/ 	.word	0x00036430
        /*0228*/ 	.short	0x0100
        /*022a*/ 	.byte	0x08
	.zero		1


	//   ....[6]....
        /*022c*/ 	.word	0x000004c0
        /*0230*/ 	.word	0x000000ff
        /*0234*/ 	.word	0x00036438
        /*0238*/ 	.short	0x0100
        /*023a*/ 	.byte	0x08
	.zero		1


	//   ....[7]....
        /*023c*/ 	.word	0x00001430
        /*0240*/ 	.word	0x000000ff
        /*0244*/ 	.word	0x00036400
        /*0248*/ 	.short	0x010a
        /*024a*/ 	.byte	0x24
	.zero		1


	//   ....[8]....
        /*024c*/ 	.word	0x00001520
        /*0250*/ 	.word	0x000000ff
        /*0254*/ 	.word	0x00036400
        /*0258*/ 	.short	0x010a
        /*025a*/ 	.byte	0x24
	.zero		1


	//   ....[9]....
        /*025c*/ 	.word	0x00001ca0
        /*0260*/ 	.word	0x00000003
        /*0264*/ 	.word	0x00036410
        /*0268*/ 	.short	0x010a
        /*026a*/ 	.byte	0x3f
	.zero		1


	//   ....[10]....
        /*026c*/ 	.word	0x00001ce0
        /*0270*/ 	.word	0x00000003
        /*0274*/ 	.word	0x00036410
        /*0278*/ 	.short	0x010a
        /*027a*/ 	.byte	0x3f
	.zero		1


	//   ....[11]....
        /*027c*/ 	.word	0x00002380
        /*0280*/ 	.word	0x000000ff
        /*0284*/ 	.word	0x00036430
        /*0288*/ 	.short	0x010a
        /*028a*/ 	.byte	0x24
	.zero		1


	//   ....[12]....
        /*028c*/ 	.word	0x000023c0
        /*0290*/ 	.word	0x000000ff
        /*0294*/ 	.word	0x00036430
        /*0298*/ 	.short	0x010a
        /*029a*/ 	.byte	0x24
	.zero		1


	//   ....[13]....
        /*029c*/ 	.word	0x000041a0
        /*02a0*/ 	.word	0x000000ff
        /*02a4*/ 	.word	0x00000000
        /*02a8*/ 	.short	0x0101
        /*02aa*/ 	.byte	0x04
	.zero		1


	//   ....[14]....
        /*02ac*/ 	.word	0x00004530
        /*02b0*/ 	.word	0x00000003
        /*02b4*/ 	.word	0x00000000
        /*02b8*/ 	.short	0x0101
        /*02ba*/ 	.byte	0x3f
	.zero		1


	//   ....[15]....
        /*02bc*/ 	.word	0x0000a140
        /*02c0*/ 	.word	0x00000000
        /*02c4*/ 	.word	0x00036420
        /*02c8*/ 	.short	0x010a
        /*02ca*/ 	.byte	0x3f
	.zero		1


	//   ....[16]....
        /*02cc*/ 	.word	0x0000a930
        /*02d0*/ 	.word	0x00000000
        /*02d4*/ 	.word	0x00036438
        /*02d8*/ 	.short	0x010a
        /*02da*/ 	.byte	0x3f
	.zero		1


	//   ....[17]....
        /*02dc*/ 	.word	0x0000ac90
        /*02e0*/ 	.word	0x00000000
        /*02e4*/ 	.word	0x00036428
        /*02e8*/ 	.short	0x010a
        /*02ea*/ 	.byte	0x3f
	.zero		1


	//   ....[18]....
        /*02ec*/ 	.word	0x0000afc0
        /*02f0*/ 	.word	0x00000000
        /*02f4*/ 	.word	0x00036438
        /*02f8*/ 	.short	0x010a
        /*02fa*/ 	.byte	0x3f
	.zero		1


	//   ....[19]....
        /*02fc*/ 	.word	0x0000b2b0
        /*0300*/ 	.word	0x00000000
        /*0304*/ 	.word	0x00036420
        /*0308*/ 	.short	0x010a
        /*030a*/ 	.byte	0x3f
	.zero		1


	//   ....[20]....
        /*030c*/ 	.word	0x0000b630
        /*0310*/ 	.word	0x00000000
        /*0314*/ 	.word	0x00036438
        /*0318*/ 	.short	0x010a
        /*031a*/ 	.byte	0x3f
	.zero		1


	//   ....[21]....
        /*031c*/ 	.word	0x0000b930
        /*0320*/ 	.word	0x00000000
        /*0324*/ 	.word	0x00036428
        /*0328*/ 	.short	0x010a
        /*032a*/ 	.byte	0x3f
	.zero		1


	//   ....[22]....
        /*032c*/ 	.word	0x0000bc70
        /*0330*/ 	.word	0x00000000
        /*0334*/ 	.word	0x00036438
        /*0338*/ 	.short	0x010a
        /*033a*/ 	.byte	0x3f
	.zero		1


	//   ....[23]....
        /*033c*/ 	.word	0x0000c0d0
        /*0340*/ 	.word	0x00000007
        /*0344*/ 	.word	0x00000000
        /*0348*/ 	.short	0x010a
        /*034a*/ 	.byte	0x3f
	.zero		1


	//   ....[24]....
        /*034c*/ 	.word	0x0000c150
        /*0350*/ 	.word	0x00000003
        /*0354*/ 	.word	0x00000000
        /*0358*/ 	.short	0x010a
        /*035a*/ 	.byte	0x3f
	.zero		1


	//   ....[25]....
        /*035c*/ 	.word	0x0000c1a0
        /*0360*/ 	.word	0x00000009
        /*0364*/ 	.word	0x00036438
        /*0368*/ 	.short	0x010a
        /*036a*/ 	.byte	0x3f
	.zero		1


	//   ....[26]....
        /*036c*/ 	.word	0x0000c280
        /*0370*/ 	.word	0x00000003
        /*0374*/ 	.word	0x00036400
        /*0378*/ 	.short	0x010a
        /*037a*/ 	.byte	0x3f
	.zero		1


	//   ....[27]....
        /*037c*/ 	.word	0x0000c2d0
        /*0380*/ 	.word	0x00000003
        /*0384*/ 	.word	0x00036410
        /*0388*/ 	.short	0x010a
        /*038a*/ 	.byte	0x3f
	.zero		1


	//   ....[28]....
        /*038c*/ 	.word	0x0000c330
        /*0390*/ 	.word	0x0000000c
        /*0394*/ 	.word	0x00036430
        /*0398*/ 	.short	0x010a
        /*039a*/ 	.byte	0x3f
	.zero		1


	//   ....[29]....
        /*039c*/ 	.word	0x0000c4d0
        /*03a0*/ 	.word	0x00000000
        /*03a4*/ 	.word	0x00036420
        /*03a8*/ 	.short	0x010a
        /*03aa*/ 	.byte	0x3f
	.zero		1


	//   ....[30]....
        /*03ac*/ 	.word	0x0000c520
        /*03b0*/ 	.word	0x00000000
        /*03b4*/ 	.word	0x00036438
        /*03b8*/ 	.short	0x010a
        /*03ba*/ 	.byte	0x3f
	.zero		1


	//   ....[31]....
        /*03bc*/ 	.word	0x0000c570
        /*03c0*/ 	.word	0x00000000
        /*03c4*/ 	.word	0x00036428
        /*03c8*/ 	.short	0x010a
        /*03ca*/ 	.byte	0x3f
	.zero		1


	//   ....[32]....
        /*03cc*/ 	.word	0x0000c5d0
        /*03d0*/ 	.word	0x00000000
        /*03d4*/ 	.word	0x00036438
        /*03d8*/ 	.short	0x010a
        /*03da*/ 	.byte	0x3f
	.zero		1


	//   ....[33]....
        /*03dc*/ 	.word	0x0000c650
        /*03e0*/ 	.word	0x00000000
        /*03e4*/ 	.word	0x00036420
        /*03e8*/ 	.short	0x010a
        /*03ea*/ 	.byte	0x3f
	.zero		1


	//   ....[34]....
        /*03ec*/ 	.word	0x0000c6a0
        /*03f0*/ 	.word	0x00000000
        /*03f4*/ 	.word	0x00036438
        /*03f8*/ 	.short	0x010a
        /*03fa*/ 	.byte	0x3f
	.zero		1


	//   ....[35]....
        /*03fc*/ 	.word	0x0000c6f0
        /*0400*/ 	.word	0x00000000
        /*0404*/ 	.word	0x00036428
        /*0408*/ 	.short	0x010a
        /*040a*/ 	.byte	0x3f
	.zero		1


	//   ....[36]....
        /*040c*/ 	.word	0x0000c740
        /*0410*/ 	.word	0x00000000
        /*0414*/ 	.word	0x00036438
        /*0418*/ 	.short	0x010a
        /*041a*/ 	.byte	0x3f
	.zero		1


	//   ....[37]....
        /*041c*/ 	.word	0x0000c810
        /*0420*/ 	.word	0x00000007
        /*0424*/ 	.word	0x00000000
        /*0428*/ 	.short	0x010a
        /*042a*/ 	.byte	0x3f
	.zero		1


	//   ....[38]....
        /*042c*/ 	.word	0x0000c860
        /*0430*/ 	.word	0x00000003
        /*0434*/ 	.word	0x00000000
        /*0438*/ 	.short	0x010a
        /*043a*/ 	.byte	0x3f
	.zero		1


	//----- nvinfo : EIATTR_NUM_MBARRIERS
	.align		4
.L_562:
        /*043c*/ 	.byte	0x03, 0x38
        /*043e*/ 	.short	0x0007


	//----- nvinfo : EIATTR_EXIT_INSTR_OFFSETS
	.align		4
        /*0440*/ 	.byte	0x04, 0x1c
        /*0442*/ 	.short	(.L_564 - .L_563)


	//   ....[0]....
.L_563:
        /*0444*/ 	.word	0x0000c1f0


	//----- nvinfo : EIATTR_MAX_THREADS
	.align		4
.L_564:
        /*0448*/ 	.byte	0x04, 0x05
        /*044a*/ 	.short	(.L_566 - .L_565)
.L_565:
        /*044c*/ 	.word	0x00000200
        /*0450*/ 	.word	0x00000001
        /*0454*/ 	.word	0x00000001


	//----- nvinfo : EIATTR_CRS_STACK_SIZE
	.align		4
.L_566:
        /*0458*/ 	.byte	0x04, 0x1e
        /*045a*/ 	.short	(.L_568 - .L_567)
.L_567:
        /*045c*/ 	.word	0x00000000


	//----- nvinfo : EIATTR_CBANK_PARAM_SIZE
	.align		4
.L_568:
        /*0460*/ 	.byte	0x03, 0x19
        /*0462*/ 	.short	0x06f0


	//----- nvinfo : EIATTR_PARAM_CBANK
	.align		4
        /*0464*/ 	.byte	0x04, 0x0a
        /*0466*/ 	.short	(.L_570 - .L_569)
	.align		4
.L_569:
        /*0468*/ 	.word	index@(.nv.constant0._ZN7cutlass13device_kernelIN5flash11enable_sm90INS1_16FlashAttnBwdSm90INS1_25CollectiveMainloopBwdSm90ILi2ELi1ELi1EN4cute5tupleIJNS5_1CILi1EEES8_S8_EEENS6_IJNS7_ILi64EEENS7_ILi96EEENS7_ILi192EEEEEENS_6half_tEfNS_4arch4Sm90ELb0ELb1ELb1ELb1ELb1ELb0ELb1ELb0ELi3ELi1ELi1ELi1ELb0EEENS1_21CollectiveEpilogueBwdISD_SE_SG_Li384ELb1ELb1ELi3EEENS1_19SingleTileSchedulerILb1ELb0ELb0ELi96EEEEEEEEEvNT_6ParamsE)
        /*046c*/ 	.short	0x0210
        /*046e*/ 	.short	0x06f0


	//----- nvinfo : EIATTR_SW_WAR
	.align		4
.L_570:
        /*0470*/ 	.byte	0x04, 0x36
        /*0472*/ 	.short	(.L_572 - .L_571)
.L_571:
        /*0474*/ 	.word	0x00000008
.L_572:


//--------------------- .nv.info._ZN7cutlass13device_kernelIN5flash11enable_sm90INS1_16FlashAttnBwdSm90INS1_25CollectiveMainloopBwdSm90ILi2ELi1ELi1EN4cute5tupleIJNS5_1CILi1EEES8_S8_EEENS6_IJNS7_ILi64EEENS7_ILi96EEENS7_ILi192EEEEEENS_6half_tEfNS_4arch4Sm90ELb0ELb1ELb1ELb1ELb0ELb0ELb1ELb0ELi3ELi1ELi1ELi1ELb0EEENS1_24CollectiveEpilogueBwdGQAISD_fSG_Li384ELb1ELb0EEENS1_19SingleTileSchedulerILb1ELb0ELb0ELi96EEEEEEEEEvNT_6ParamsE --------------------------
	.section	.nv.info._ZN7cutlass13device_kernelIN5flash11enable_sm90INS1_16FlashAttnBwdSm90INS1_25CollectiveMainloopBwdSm90ILi2ELi1ELi1EN4cute5tupleIJNS5_1CILi1EEES8_S8_EEENS6_IJNS7_ILi64EEENS7_ILi96EEENS7_ILi192EEEEEENS_6half_tEfNS_4arch4Sm90ELb0ELb1ELb1ELb1ELb0ELb0ELb1ELb0ELi3ELi1ELi1ELi1ELb0EEENS1_24CollectiveEpilogueBwdGQAISD_fSG_Li384ELb1ELb0EEENS1_19SingleTileSchedulerILb1ELb0ELb0ELi96EEEEEEEEEvNT_6ParamsE,"",@"SHT_CUDA_INFO"
	.sectionflags	@""
	.align	4


	//----- nvinfo : EIATTR_CUDA_API_VERSION
	.align		4
        /*0000*/ 	.byte	0x04, 0x37
        /*0002*/ 	.short	(.L_574 - .L_573)
.L_573:
        /*0004*/ 	.word	0x00000082


	//----- nvinfo : EIATTR_KPARAM_INFO
	.align		4
.L_574:
        /*0008*/ 	.byte	0x04, 0x17
        /*000a*/ 	.short	(.L_576 - .L_575)
.L_575:
        /*000c*/ 	.word	0x00000000
        /*0010*/ 	.short	0x0000
        /*0012*/ 	.short	0x0070
        /*0014*/ 	.byte	0x00, 0xf0, 0x01, 0x1a


	//----- nvinfo : EIATTR_SPARSE_MMA_MASK
	.align		4
.L_576:
        /*0018*/ 	.byte	0x03, 0x50
        /*001a*/ 	.short	0x0000


	//----- nvinfo : EIATTR_MAXREG_COUNT
	.align		4
        /*001c*/ 	.byte	0x03, 0x1b
        /*001e*/ 	.short	0x0080


	//----- nvinfo : EIATTR_NUM_BARRIERS
	.align		4
        /*0020*/ 	.byte	0x02, 0x4c
        /*0022*/ 	.byte	0x10
	.zero		1


	//----- nvinfo : EIATTR_EXTERNS
	.align		4
        /*0024*/ 	.byte	0x04, 0x0f
        /*0026*/ 	.short	(.L_578 - .L_577)


	//   ....[0]....
	.align		4
.L_577:
        /*0028*/ 	.word	index@(__assertfail)


	//----- nvinfo : EIATTR_ANNOTATIONS
	.align		4
.L_578:
        /*002c*/ 	.byte	0x04, 0x55
        /*002e*/ 	.short	(.L_580 - .L_579)


	//   ....[0]....
.L_579:
        /* <DEDUP_REMOVED lines=11> */
        /*00d4*/ 	.byte	0xc0, 0x91, 0x00, 0x00


	//----- nvinfo : EIATTR_MERCURY_ISA_VERSION
	.align		4
.L_580:
        /*00d8*/ 	.byte	0x03, 0x5f
        /*00da*/ 	.short	0x0101


	//----- nvinfo : EIATTR_INT_WARP_WIDE_INSTR_OFFSETS
	.align		4
        /*00dc*/ 	.byte	0x04, 0x31
        /*00de*/ 	.short	(.L_582 - .L_581)


	//   ....[0]....
.L_581:
        /*00e0*/ 	.word	0x00000180


	//   ....[1]....
        /*00e4*/ 	.word	0x00000240


	//----- nvinfo : EIATTR_COOP_GROUP_MASK_REGIDS
	.align		4
.L_582:
        /*00e8*/ 	.byte	0x04, 0x29
        /*00ea*/ 	.short	(.L_584 - .L_583)


	//   ....[0]....
.L_583:
        /*00ec*/ 	.word	0xffffffff


	//   ....[1]....
        /*00f0*/ 	.word	0xffffffff


	//   ....[2]....
        /*00f4*/ 	.word	0xffffffff


	//   ....[3]....
        /*00f8*/ 	.word	0xffffffff


	//   ....[4]....
        /*00fc*/ 	.word	0xffffffff


	//   ....[5]....
        /*0100*/ 	.word	0xffffffff


	//   ....[6]....
        /*0104*/ 	.word	0xffffffff


	//   ....[7]....
        /*0108*/ 	.word	0x0500000f


	//----- nvinfo : EIATTR_COOP_GROUP_INSTR_OFFSETS
	.align		4
.L_584:
        /*010c*/ 	.byte	0x04, 0x28
        /*010e*/ 	.short	(.L_586 - .L_585)


	//   ....[0]....
.L_585:
        /*0110*/ 	.word	0x00000060


	//   ....[1]....
        /*0114*/ 	.word	0x00000190


	//   ....[2]....
        /*0118*/ 	.word	0x00000220


	//   ....[3]....
        /*011c*/ 	.word	0x000003a0


	//   ....[4]....
        /*0120*/ 	.word	0x000005f0


	//   ....[5]....
        /*0124*/ 	.word	0x00001400


	//   ....[6]....
        /*0128*/ 	.word	0x000051c0


	//   ....[7]....
        /*012c*/ 	.word	0x000093f0


	//----- nvinfo : EIATTR_REG_RECONFIG
	.align		4
.L_586:
        /*0130*/ 	.byte	0x01, 0x54
	.zero		2


	//----- nvinfo : EIATTR_SYSCALL_OFFSETS
	.align		4
        /*0134*/ 	.byte	0x04, 0x46
        /*0136*/ 	.short	(.L_588 - .L_587)


	//   ....[0]....
.L_587:
        /*0138*/ 	.word	0x00001060


	//   ....[1]....
        /*013c*/ 	.word	0x00001150


	//   ....[2]....
        /*0140*/ 	.word	0x00001290


	//   ....[3]....
        /*0144*/ 	.word	0x00001380


	//----- nvinfo : EIATTR_MBARRIER_INSTR_OFFSETS
	.align		4
.L_588:
        /*0148*/ 	.byte	0x04, 0x39
        /*014a*/ 	.short	(.L_590 - .L_589)


	//   ....[0]....
.L_589:
        /*014c*/ 	.word	0x00000260
        /*0150*/ 	.word	0x000000ff
        /*0154*/ 	.word	0x00036400
        /*0158*/ 	.short	0x0100
        /*015a*/ 	.byte	0x06
	.zero		1


	//   ....[1]....
        /*015c*/ 	.word	0x00000350
        /*0160*/ 	.word	0x000000ff
        /*0164*/ 	.word	0x00036410
        /*0168*/ 	.short	0x0100
        /*016a*/ 	.byte	0x08
	.zero		1


	//   ....[2]....
        /*016c*/ 	.word	0x00000360
        /*0170*/ 	.word	0x000000ff
        /*0174*/ 	.word	0x00036420
        /*0178*/ 	.short	0x0100
        /*017a*/ 	.byte	0x08
	.zero		1


	//   ....[3]....
        /*017c*/ 	.word	0x00000370
        /*0180*/ 	.word	0x000000ff
        /*0184*/ 	.word	0x00036418
        /*0188*/ 	.short	0x0100
        /*018a*/ 	.byte	0x08
	.zero		1


	//   ....[4]....
        /*018c*/ 	.word	0x00000380
        /*0190*/ 	.word	0x000000ff
        /*0194*/ 	.word	0x00036428
        /*0198*/ 	.short	0x0100
        /*019a*/ 	.byte	0x08
	.zero		1


	//   ....[5]....
        /*019c*/ 	.word	0x000004b0
        /*01a0*/ 	.word	0x000000ff
        /*01a4*/ 	.word	0x00036430
        /*01a8*/ 	.short	0x0100
        /*01aa*/ 	.byte	0x08
	.zero		1


	//   ....[6]....
        /*01ac*/ 	.word	0x000004c0
        /*01b0*/ 	.word	0x000000ff
        /*01b4*/ 	.word	0x00036438
        /*01b8*/ 	.short	0x0100
        /*01ba*/ 	.byte	0x08
	.zero		1


	//   ....[7]....
        /*01bc*/ 	.word	0x00001430
        /*01c0*/ 	.word	0x000000ff
        /*01c4*/ 	.word	0x00036400
        /*01c8*/ 	.short	0x010a
        /*01ca*/ 	.byte	0x24
	.zero		1


	//   ....[8]....
        /*01cc*/ 	.word	0x00001520
        /*01d0*/ 	.word	0x000000ff
        /*01d4*/ 	.word	0x00036400
        /*01d8*/ 	.short	0x010a
        /*01da*/ 	.byte	0x24
	.zero		1


	//   ....[9]....
        /*01dc*/ 	.word	0x00001ca0
        /*01e0*/ 	.word	0x00000003
        /*01e4*/ 	.word	0x00036410
        /*01e8*/ 	.short	0x010a
        /*01ea*/ 	.byte	0x3f
	.zero		1


	//   ....[10]....
        /*01ec*/ 	.word	0x00001ce0
        /*01f0*/ 	.word	0x00000003
        /*01f4*/ 	.word	0x00036410
        /*01f8*/ 	.short	0x010a
        /*01fa*/ 	.byte	0x3f
	.zero		1


	//   ....[11]....
        /*01fc*/ 	.word	0x00002380
        /*0200*/ 	.word	0x000000ff
        /*0204*/ 	.word	0x00036430
        /*0208*/ 	.short	0x010a
        /*020a*/ 	.byte	0x24
	.zero		1


	//   ....[12]....
        /*020c*/ 	.word	0x000023c0
        /*0210*/ 	.word	0x000000ff
        /*0214*/ 	.word	0x00036430
        /*0218*/ 	.short	0x010a
        /*021a*/ 	.byte	0x24
	.zero		1


	//   ....[13]....
        /*021c*/ 	.word	0x000041a0
        /*0220*/ 	.word	0x000000ff
        /*0224*/ 	.word	0x00000000
        /*0228*/ 	.short	0x0101
        /*022a*/ 	.byte	0x04
	.zero		1


	//   ....[14]....
        /*022c*/ 	.word	0x00004530
        /*0230*/ 	.word	0x00000003
        /*0234*/ 	.word	0x00000000
        /*0238*/ 	.short	0x0101
        /*023a*/ 	.byte	0x3f
	.zero		1


	//   ....[15]....
        /*023c*/ 	.word	0x000072f0
        /*0240*/ 	.word	0x00000000
        /*0244*/ 	.word	0x00036420
        /*0248*/ 	.short	0x010a
        /*024a*/ 	.byte	0x3f
	.zero		1


	//   ....[16]....
        /*024c*/ 	.word	0x00007ae0
        /*0250*/ 	.word	0x00000000
        /*0254*/ 	.word	0x00036438
        /*0258*/ 	.short	0x010a
        /*025a*/ 	.byte	0x3f
	.zero		1


	//   ....[17]....
        /*025c*/ 	.word	0x00007e40
        /*0260*/ 	.word	0x00000000
        /*0264*/ 	.word	0x00036428
        /*0268*/ 	.short	0x010a
        /*026a*/ 	.byte	0x3f
	.zero		1


	//   ....[18]....
        /*026c*/ 	.word	0x00008170
        /*0270*/ 	.word	0x00000000
        /*0274*/ 	.word	0x00036438
        /*0278*/ 	.short	0x010a
        /*027a*/ 	.byte	0x3f
	.zero		1


	//   ....[19]....
        /*027c*/ 	.word	0x00008460
        /*0280*/ 	.word	0x00000000
        /*0284*/ 	.word	0x00036420
        /*0288*/ 	.short	0x010a
        /*028a*/ 	.byte	0x3f
	.zero		1


	//   ....[20]....
        /*028c*/ 	.word	0x000087e0
        /*0290*/ 	.word	0x00000000
        /*0294*/ 	.word	0x00036438
        /*0298*/ 	.short	0x010a
        /*029a*/ 	.byte	0x3f
	.zero		1


	//   ....[21]....
        /*029c*/ 	.word	0x00008ae0
        /*02a0*/ 	.word	0x00000000
        /*02a4*/ 	.word	0x00036428
        /*02a8*/ 	.short	0x010a
        /*02aa*/ 	.byte	0x3f
	.zero		1


	//   ....[22]....
        /*02ac*/ 	.word	0x00008e20
        /*02b0*/ 	.word	0x00000000
        /*02b4*/ 	.word	0x00036438
        /*02b8*/ 	.short	0x010a
        /*02ba*/ 	.byte	0x3f
	.zero		1


	//   ....[23]....
        /*02bc*/ 	.word	0x00009280
        /*02c0*/ 	.word	0x00000007
        /*02c4*/ 	.word	0x00000000
        /*02c8*/ 	.short	0x010a
        /*02ca*/ 	.byte	0x3f
	.zero		1


	//   ....[24]....
        /*02cc*/ 	.word	0x00009300
        /*02d0*/ 	.word	0x00000003
        /*02d4*/ 	.word	0x00000000
        /*02d8*/ 	.short	0x010a
        /*02da*/ 	.byte	0x3f
	.zero		1


	//   ....[25]....
        /*02dc*/ 	.word	0x00009350
        /*02e0*/ 	.word	0x00000009
        /*02e4*/ 	.word	0x00036438
        /*02e8*/ 	.short	0x010a
        /*02ea*/ 	.byte	0x3f
	.zero		1


	//   ....[26]....
        /*02ec*/ 	.word	0x00009430
        /*02f0*/ 	.word	0x00000003
        /*02f4*/ 	.word	0x00036400
        /*02f8*/ 	.short	0x010a
        /*02fa*/ 	.byte	0x3f
	.zero		1


	//   ....[27]....
        /*02fc*/ 	.word	0x00009480
        /*0300*/ 	.word	0x00000003
        /*0304*/ 	.word	0x00036410
        /*0308*/ 	.short	0x010a
        /*030a*/ 	.byte	0x3f
	.zero		1


	//   ....[28]....
        /*030c*/ 	.word	0x000094e0
        /*0310*/ 	.word	0x0000000c
        /*0314*/ 	.word	0x00036430
        /*0318*/ 	.short	0x010a
        /*031a*/ 	.byte	0x3f
	.zero		1


	//   ....[29]....
        /*031c*/ 	.word	0x00009530
        /*0320*/ 	.word	0x00000000
        /*0324*/ 	.word	0x00036420
        /*0328*/ 	.short	0x010a
        /*032a*/ 	.byte	0x3f
	.zero		1


	//   ....[30]....
        /*032c*/ 	.word	0x00009580
        /*0330*/ 	.word	0x00000000
        /*0334*/ 	.word	0x00036438
        /*0338*/ 	.short	0x010a
        /*033a*/ 	.byte	0x3f
	.zero		1


	//   ....[31]....
        /*033c*/ 	.word	0x000095d0
        /*0340*/ 	.word	0x00000000
        /*0344*/ 	.word	0x00036428
        /*0348*/ 	.short	0x010a
        /*034a*/ 	.byte	0x3f
	.zero		1


	//   ....[32]....
        /*034c*/ 	.word	0x00009630
        /*0350*/ 	.word	0x00000000
        /*0354*/ 	.word	0x00036438
        /*0358*/ 	.short	0x010a
        /*035a*/ 	.byte	0x3f
	.zero		1


	//   ....[33]....
        /*035c*/ 	.word	0x000096b0
        /*0360*/ 	.word	0x00000000
        /*0364*/ 	.word	0x00036420
        /*0368*/ 	.short	0x010a
        /*036a*/ 	.byte	0x3f
	.zero		1


	//   ....[34]....
        /*036c*/ 	.word	0x00009700
        /*0370*/ 	.word	0x00000000
        /*0374*/ 	.word	0x00036438
        /*0378*/ 	.short	0x010a
        /*037a*/ 	.byte	0x3f
	.zero		1


	//   ....[35]....
        /*037c*/ 	.word	0x00009750
        /*0380*/ 	.word	0x00000000
        /*0384*/ 	.word	0x00036428
        /*0388*/ 	.short	0x010a
        /*038a*/ 	.byte	0x3f
	.zero		1


	//   ....[36]....
        /*038c*/ 	.word	0x000097a0
        /*0390*/ 	.word	0x00000000
        /*0394*/ 	.word	0x00036438
        /*0398*/ 	.short	0x010a
        /*039a*/ 	.byte	0x3f
	.zero		1


	//   ....[37]....
        /*039c*/ 	.word	0x00009870
        /*03a0*/ 	.word	0x00000007
        /*03a4*/ 	.word	0x00000000
        /*03a8*/ 	.short	0x010a
        /*03aa*/ 	.byte	0x3f
	.zero		1


	//   ....[38]....
        /*03ac*/ 	.word	0x000098c0
        /*03b0*/ 	.word	0x00000003
        /*03b4*/ 	.word	0x00000000
        /*03b8*/ 	.short	0x010a
        /*03ba*/ 	.byte	0x3f
	.zero		1


	//----- nvinfo : EIATTR_NUM_MBARRIERS
	.align		4
.L_590:
        /*03bc*/ 	.byte	0x03, 0x38
        /*03be*/ 	.short	0x0007


	//----- nvinfo : EIATTR_EXIT_INSTR_OFFSETS
	.align		4
        /*03c0*/ 	.byte	0x04, 0x1c
        /*03c2*/ 	.short	(.L_592 - .L_591)


	//   ....[0]....
.L_591:
        /*03c4*/ 	.word	0x000093a0


	//----- nvinfo : EIATTR_MAX_THREADS
	.align		4
.L_592:
        /*03c8*/ 	.byte	0x04, 0x05
        /*03ca*/ 	.short	(.L_594 - .L_593)
.L_593:
        /*03cc*/ 	.word	0x00000200
        /*03d0*/ 	.word	0x00000001
        /*03d4*/ 	.word	0x00000001


	//----- nvinfo : EIATTR_CRS_STACK_SIZE
	.align		4
.L_594:
        /*03d8*/ 	.byte	0x04, 0x1e
        /*03da*/ 	.short	(.L_596 - .L_595)
.L_595:
        /*03dc*/ 	.word	0x00000000


	//----- nvinfo : EIATTR_CBANK_PARAM_SIZE
	.align		4
.L_596:
        /*03e0*/ 	.byte	0x03, 0x19
        /*03e2*/ 	.short	0x06f0


	//----- nvinfo : EIATTR_PARAM_CBANK
	.align		4
        /*03e4*/ 	.byte	0x04, 0x0a
        /*03e6*/ 	.short	(.L_598 - .L_597)
	.align		4
.L_597:
        /*03e8*/ 	.word	index@(.nv.constant0._ZN7cutlass13device_kernelIN5flash11enable_sm90INS1_16FlashAttnBwdSm90INS1_25CollectiveMainloopBwdSm90ILi2ELi1ELi1EN4cute5tupleIJNS5_1CILi1EEES8_S8_EEENS6_IJNS7_ILi64EEENS7_ILi96EEENS7_ILi192EEEEEENS_6half_tEfNS_4arch4Sm90ELb0ELb1ELb1ELb1ELb0ELb0ELb1ELb0ELi3ELi1ELi1ELi1ELb0EEENS1_24CollectiveEpilogueBwdGQAISD_fSG_Li384ELb1ELb0EEENS1_19SingleTileSchedulerILb1ELb0ELb0ELi96EEEEEEEEEvNT_6ParamsE)
        /*03ec*/ 	.short	0x0210
        /*03ee*/ 	.short	0x06f0


	//----- nvinfo : EIATTR_SW_WAR
	.align		4
.L_598:
        /*03f0*/ 	.byte	0x04, 0x36
        /*03f2*/ 	.short	(.L_600 - .L_599)
.L_599:
        /*03f4*/ 	.word	0x00000008
.L_600:


//--------------------- .nv.info._ZN7cutlass13device_kernelIN5flash11enable_sm90INS1_16FlashAttnBwdSm90INS1_25CollectiveMainloopBwdSm90ILi2ELi1ELi1EN4cute5tupleIJNS5_1CILi1EEES8_S8_EEENS6_IJNS7_ILi64EEENS7_ILi96EEENS7_ILi192EEEEEENS_6half_tEfNS_4arch4Sm90ELb0ELb1ELb1ELb1ELb1ELb0ELb1ELb0ELi3ELi1ELi1ELi1ELb0EEENS1_24CollectiveEpilogueBwdGQAISD_fSG_Li384ELb1ELb1EEENS1_19SingleTileSchedulerILb1ELb0ELb0ELi96EEEEEEEEEvNT_6ParamsE --------------------------
	.section	.nv.info._ZN7cutlass13device_kernelIN5flash11enable_sm90INS1_16FlashAttnBwdSm90INS1_25CollectiveMainloopBwdSm90ILi2ELi1ELi1EN4cute5tupleIJNS5_1CILi1EEES8_S8_EEENS6_IJNS7_ILi64EEENS7_ILi96EEENS7_ILi192EEEEEENS_6half_tEfNS_4arch4Sm90ELb0ELb1ELb1ELb1ELb1ELb0ELb1ELb0ELi3ELi1ELi1ELi1ELb0EEENS1_24CollectiveEpilogueBwdGQAISD_fSG_Li384ELb1ELb1EEENS1_19SingleTileSchedulerILb1ELb0ELb0ELi96EEEEEEEEEvNT_6ParamsE,"",@"SHT_CUDA_INFO"
	.sectionflags	@""
	.align	4


	//----- nvinfo : EIATTR_CUDA_API_VERSION
	.align		4
        /*0000*/ 	.byte	0x04, 0x37
        /*0002*/ 	.short	(.L_602 - .L_601)
.L_601:
        /*0004*/ 	.word	0x00000082


	//----- nvinfo : EIATTR_KPARAM_INFO
	.align		4
.L_602:
        /*0008*/ 	.byte	0x04, 0x17
        /*000a*/ 	.short	(.L_604 - .L_603)
.L_603:
        /*000c*/ 	.word	0x00000000
        /*0010*/ 	.short	0x0000
        /*0012*/ 	.short	0x0070
        /*0014*/ 	.byte	0x00, 0xf0, 0x01, 0x1a


	//----- nvinfo : EIATTR_SPARSE_MMA_MASK
	.align		4
.L_604:
        /*0018*/ 	.byte	0x03, 0x50
        /*001a*/ 	.short	0x0000


	//----- nvinfo : EIATTR_MAXREG_COUNT
	.align		4
        /*001c*/ 	.byte	0x03, 0x1b
        /*001e*/ 	.short	0x0080


	//----- nvinfo : EIATTR_NUM_BARRIERS
	.align		4
        /*0020*/ 	.byte	0x02, 0x4c
        /*0022*/ 	.byte	0x10
	.zero		1


	//----- nvinfo : EIATTR_EXTERNS
	.align		4
        /*0024*/ 	.byte	0x04, 0x0f
        /*0026*/ 	.short	(.L_606 - .L_605)


	//   ....[0]....
	.align		4
.L_605:
        /*0028*/ 	.word	index@(__assertfail)


	//----- nvinfo : EIATTR_ANNOTATIONS
	.align		4
.L_606:
        /*002c*/ 	.byte	0x04, 0x55
        /*002e*/ 	.short	(.L_608 - .L_607)


	//   ....[0]....
.L_607:
        /* <DEDUP_REMOVED lines=12> */


	//----- nvinfo : EIATTR_MERCURY_ISA_VERSION
	.align		4
.L_608:
        /*00d8*/ 	.byte	0x03, 0x5f
        /*00da*/ 	.short	0x0101


	//----- nvinfo : EIATTR_INT_WARP_WIDE_INSTR_OFFSETS
	.align		4
        /*00dc*/ 	.byte	0x04, 0x31
        /*00de*/ 	.short	(.L_610 - .L_609)


	//   ....[0]....
.L_609:
        /*00e0*/ 	.word	0x00000180


	//   ....[1]....
        /*00e4*/ 	.word	0x00000240


	//   ....[2]....
        /*00e8*/ 	.word	0x000066c0


	//   ....[3]....
        /*00ec*/ 	.word	0x00006e30


	//   ....[4]....
        /*00f0*/ 	.word	0x00007420


	//   ....[5]....
        /*00f4*/ 	.word	0x000076e0


	//   ....[6]....
        /*00f8*/ 	.word	0x00007940


	//   ....[7]....
        /*00fc*/ 	.word	0x00007ad0


	//----- nvinfo : EIATTR_COOP_GROUP_MASK_REGIDS
	.align		4
.L_610:
        /*0100*/ 	.byte	0x04, 0x29
        /*0102*/ 	.short	(.L_612 - .L_611)


	//   ....[0]....
.L_611:
        /*0104*/ 	.word	0xffffffff


	//   ....[1]....
        /*0108*/ 	.word	0xffffffff


	//   ....[2]....
        /*010c*/ 	.word	0xffffffff


	//   ....[3]....
        /*0110*/ 	.word	0xffffffff


	//   ....[4]....
        /*0114*/ 	.word	0xffffffff


	//   ....[5]....
        /*0118*/ 	.word	0xffffffff


	//   ....[6]....
        /*011c*/ 	.word	0xffffffff


	//   ....[7]....
        /*0120*/ 	.word	0xffffffff


	//   ....[8]....
        /*0124*/ 	.word	0xffffffff


	//   ....[9]....
        /*0128*/ 	.word	0xffffffff


	//   ....[10]....
        /*012c*/ 	.word	0xffffffff


	//   ....[11]....
        /*0130*/ 	.word	0xffffffff


	//   ....[12]....
        /*0134*/ 	.word	0xffffffff


	//   ....[13]....
        /*0138*/ 	.word	0xffffffff


	//   ....[14]....
        /*013c*/ 	.word	0xffffffff


	//   ....[15]....
        /*0140*/ 	.word	0xffffffff


	//   ....[16]....
        /*0144*/ 	.word	0xffffffff


	//   ....[17]....
        /*0148*/ 	.word	0xffffffff


	//   ....[18]....
        /*014c*/ 	.word	0xffffffff


	//   ....[19]....
        /*0150*/ 	.word	0xffffffff


	//   ....[20]....
        /*0154*/ 	.word	0x0500000f


	//   ....[21]....
        /*0158*/ 	.word	0x0500000f


	//   ....[22]....
        /*015c*/ 	.word	0x0500000f


	//   ....[23]....
        /*0160*/ 	.word	0x0500000f


	//   ....[24]....
        /*0164*/ 	.word	0x0500000f


	//   ....[25]....
        /*0168*/ 	.word	0x0500000f


	//----- nvinfo : EIATTR_COOP_GROUP_INSTR_OFFSETS
	.align		4
.L_612:
        /*016c*/ 	.byte	0x04, 0x28
        /*016e*/ 	.short	(.L_614 - .L_613)


	//   ....[0]....
.L_613:
        /*0170*/ 	.word	0x00000060


	//   ....[1]....
        /*0174*/ 	.word	0x00000190


	//   ....[2]....
        /*0178*/ 	.word	0x00000220


	//   ....[3]....
        /*017c*/ 	.word	0x000003a0


	//   ....[4]....
        /*0180*/ 	.word	0x000005f0


	//   ....[5]....
        /*0184*/ 	.word	0x00001400


	//   ....[6]....
        /*0188*/ 	.word	0x00004f90


	//   ....[7]....
        /*018c*/ 	.word	0x00005120


	//   ....[8]....
        /*0190*/ 	.word	0x000053b0


	//   ....[9]....
        /*0194*/ 	.word	0x00005540


	//   ....[10]....
        /*0198*/ 	.word	0x00005650


	//   ....[11]....
        /*019c*/ 	.word	0x00006130


	//   ....[12]....
        /*01a0*/ 	.word	0x000065f0


	//   ....[13]....
        /*01a4*/ 	.word	0x00006970


	//   ....[14]....
        /*01a8*/ 	.word	0x00006d60


	//   ....[15]....
        /*01ac*/ 	.word	0x00006fa0


	//   ....[16]....
        /*01b0*/ 	.word	0x00007350


	//   ....[17]....
        /*01b4*/ 	.word	0x00007620


	//   ....[18]....
        /*01b8*/ 	.word	0x00007840


	//   ....[19]....
        /*01bc*/ 	.word	0x000079d0


	//   ....[20]....
        /*01c0*/ 	.word	0x0000a6c0


	//   ....[21]....
        /*01c4*/ 	.word	0x0000a830


	//   ....[22]....
        /*01c8*/ 	.word	0x0000a8a0


	//   ....[23]....
        /*01cc*/ 	.word	0x0000a910


	//   ....[24]....
        /*01d0*/ 	.word	0x0000a980


	//   ....[25]....
        /*01d4*/ 	.word	0x0000a9f0


	//----- nvinfo : EIATTR_REG_RECONFIG
	.align		4
.L_614:
        /*01d8*/ 	.byte	0x01, 0x54
	.zero		2


	//----- nvinfo : EIATTR_SYSCALL_OFFSETS
	.align		4
        /*01dc*/ 	.byte	0x04, 0x46
        /*01de*/ 	.short	(.L_616 - .L_615)


	//   ....[0]....
.L_615:
        /*01e0*/ 	.word	0x00001060


	//   ....[1]....
        /*01e4*/ 	.word	0x00001150


	//   ....[2]....
        /*01e8*/ 	.word	0x00001290


	//   ....[3]....
        /*01ec*/ 	.word	0x00001380


	//----- nvinfo : EIATTR_MBARRIER_INSTR_OFFSETS
	.align		4
.L_616:
        /*01f0*/ 	.byte	0x04, 0x39
        /*01f2*/ 	.short	(.L_618 - .L_617)


	//   ....[0]....
.L_617:
        /*01f4*/ 	.word	0x00000260
        /*01f8*/ 	.word	0x000000ff
        /*01fc*/ 	.word	0x00036400
        /*0200*/ 	.short	0x0100
        /*0202*/ 	.byte	0x06
	.zero		1


	//   ....[1]....
        /*0204*/ 	.word	0x00000350
        /*0208*/ 	.word	0x000000ff
        /*020c*/ 	.word	0x00036410
        /*0210*/ 	.short	0x0100
        /*0212*/ 	.byte	0x08
	.zero		1


	//   ....[2]....
        /*0214*/ 	.word	0x00000360
        /*0218*/ 	.word	0x000000ff
        /*021c*/ 	.word	0x00036420
        /*0220*/ 	.short	0x0100
        /*0222*/ 	.byte	0x08
	.zero		1


	//   ....[3]....
        /*0224*/ 	.word	0x00000370
        /*0228*/ 	.word	0x000000ff
        /*022c*/ 	.word	0x00036418
        /*0230*/ 	.short	0x0100
        /*0232*/ 	.byte	0x08
	.zero		1


	//   ....[4]....
        /*0234*/ 	.word	0x00000380
        /*0238*/ 	.word	0x000000ff
        /*023c*/ 	.word	0x00036428
        /*0240*/ 	.short	0x0100
        /*0242*/ 	.byte	0x08
	.zero		1


	//   ....[5]....
        /*0244*/ 	.word	0x000004b0
        /*0248*/ 	.word	0x000000ff
        /*024c*/ 	.word	0x00036430
        /*0250*/ 	.short	0x0100
        /*0252*/ 	.byte	0x08
	.zero		1


	//   ....[6]....
        /*0254*/ 	.word	0x000004c0
        /*0258*/ 	.word	0x000000ff
        /*025c*/ 	.word	0x00036438
        /*0260*/ 	.short	0x0100
        /*0262*/ 	.byte	0x08
	.zero		1


	//   ....[7]....
        /*0264*/ 	.word	0x00001430
        /*0268*/ 	.word	0x000000ff
        /*026c*/ 	.word	0x00036400
        /*0270*/ 	.short	0x010a
        /*0272*/ 	.byte	0x24
	.zero		1


	//   ....[8]....
        /*0274*/ 	.word	0x00001520
        /*0278*/ 	.word	0x000000ff
        /*027c*/ 	.word	0x00036400
        /*0280*/ 	.short	0x010a
        /*0282*/ 	.byte	0x24
	.zero		1


	//   ....[9]....
        /*0284*/ 	.word	0x00001ca0
        /*0288*/ 	.word	0x00000003
        /*028c*/ 	.word	0x00036410
        /*0290*/ 	.short	0x010a
        /*0292*/ 	.byte	0x3f
	.zero		1


	//   ....[10]....
        /*0294*/ 	.word	0x00001ce0
        /*0298*/ 	.word	0x00000003
        /*029c*/ 	.word	0x00036410
        /*02a0*/ 	.short	0x010a
        /*02a2*/ 	.byte	0x3f
	.zero		1


	//   ....[11]....
        /*02a4*/ 	.word	0x00002380
        /*02a8*/ 	.word	0x000000ff
        /*02ac*/ 	.word	0x00036430
        /*02b0*/ 	.short	0x010a
        /*02b2*/ 	.byte	0x24
	.zero		1


	//   ....[12]....
        /*02b4*/ 	.word	0x000023c0
        /*02b8*/ 	.word	0x000000ff
        /*02bc*/ 	.word	0x00036430
        /*02c0*/ 	.short	0x010a
        /*02c2*/ 	.byte	0x24
	.zero		1


	//   ....[13]....
        /*02c4*/ 	.word	0x000041a0
        /*02c8*/ 	.word	0x000000ff
        /*02cc*/ 	.word	0x00000000
        /*02d0*/ 	.short	0x0101
        /*02d2*/ 	.byte	0x04
	.zero		1


	//   ....[14]....
        /*02d4*/ 	.word	0x00004530
        /*02d8*/ 	.word	0x00000003
        /*02dc*/ 	.word	0x00000000
        /*02e0*/ 	.short	0x0101
        /*02e2*/ 	.byte	0x3f
	.zero		1


	//   ....[15]....
        /*02e4*/ 	.word	0x000085c0
        /*02e8*/ 	.word	0x00000000
        /*02ec*/ 	.word	0x00036420
        /*02f0*/ 	.short	0x010a
        /*02f2*/ 	.byte	0x3f
	.zero		1


	//   ....[16]....
        /*02f4*/ 	.word	0x00008db0
        /*02f8*/ 	.word	0x00000000
        /*02fc*/ 	.word	0x00036438
        /*0300*/ 	.short	0x010a
        /*0302*/ 	.byte	0x3f
	.zero		1


	//   ....[17]....
        /*0304*/ 	.word	0x00009110
        /*0308*/ 	.word	0x00000000
        /*030c*/ 	.word	0x00036428
        /*0310*/ 	.short	0x010a
        /*0312*/ 	.byte	0x3f
	.zero		1


	//   ....[18]....
        /*0314*/ 	.word	0x00009440
        /*0318*/ 	.word	0x00000000
        /*031c*/ 	.word	0x00036438
        /*0320*/ 	.short	0x010a
        /*0322*/ 	.byte	0x3f
	.zero		1


	//   ....[19]....
        /*0324*/ 	.word	0x00009730
        /*0328*/ 	.word	0x00000000
        /*032c*/ 	.word	0x00036420
        /*0330*/ 	.short	0x010a
        /*0332*/ 	.byte	0x3f
	.zero		1


	//   ....[20]....
        /*0334*/ 	.word	0x00009ab0
        /*0338*/ 	.word	0x00000000
        /*033c*/ 	.word	0x00036438
        /*0340*/ 	.short	0x010a
        /*0342*/ 	.byte	0x3f
	.zero		1


	//   ....[21]....
        /*0344*/ 	.word	0x00009db0
        /*0348*/ 	.word	0x00000000
        /*034c*/ 	.word	0x00036428
        /*0350*/ 	.short	0x010a
        /*0352*/ 	.byte	0x3f
	.zero		1


	//   ....[22]....
        /*0354*/ 	.word	0x0000a0f0
        /*0358*/ 	.word	0x00000000
        /*035c*/ 	.word	0x00036438
        /*0360*/ 	.short	0x010a
        /*0362*/ 	.byte	0x3f
	.zero		1


	//   ....[23]....
        /*0364*/ 	.word	0x0000a550
        /*0368*/ 	.word	0x00000007
        /*036c*/ 	.word	0x00000000
        /*0370*/ 	.short	0x010a
        /*0372*/ 	.byte	0x3f
	.zero		1


	//   ....[24]....
        /*0374*/ 	.word	0x0000a5d0
        /*0378*/ 	.word	0x00000003
        /*037c*/ 	.word	0x00000000
        /*0380*/ 	.short	0x010a
        /*0382*/ 	.byte	0x3f
	.zero		1


	//   ....[25]....
        /*0384*/ 	.word	0x0000a620
        /*0388*/ 	.word	0x00000009
        /*038c*/ 	.word	0x00036438
        /*0390*/ 	.short	0x010a
        /*0392*/ 	.byte	0x3f
	.zero		1


	//   ....[26]....
        /*0394*/ 	.word	0x0000a700
        /*0398*/ 	.word	0x00000003
        /*039c*/ 	.word	0x00036400
        /*03a0*/ 	.short	0x010a
        /*03a2*/ 	.byte	0x3f
	.zero		1


	//   ....[27]....
        /*03a4*/ 	.word	0x0000a750
        /*03a8*/ 	.word	0x00000003
        /*03ac*/ 	.word	0x00036410
        /*03b0*/ 	.short	0x010a
        /*03b2*/ 	.byte	0x3f
	.zero		1


	//   ....[28]....
        /*03b4*/ 	.word	0x0000a7b0
        /*03b8*/ 	.word	0x0000000c
        /*03bc*/ 	.word	0x00036430
        /*03c0*/ 	.short	0x010a
        /*03c2*/ 	.byte	0x3f
	.zero		1


	//   ....[29]....
        /*03c4*/ 	.word	0x0000aa30
        /*03c8*/ 	.word	0x00000000
        /*03cc*/ 	.word	0x00036420
        /*03d0*/ 	.short	0x010a
        /*03d2*/ 	.byte	0x3f
	.zero		1


	//   ....[30]....
        /*03d4*/ 	.word	0x0000aa80
        /*03d8*/ 	.word	0x00000000
        /*03dc*/ 	.word	0x00036438
        /*03e0*/ 	.short	0x010a
        /*03e2*/ 	.byte	0x3f
	.zero		1


	//   ....[31]....
        /*03e4*/ 	.word	0x0000aad0
        /*03e8*/ 	.word	0x00000000
        /*03ec*/ 	.word	0x00036428
        /*03f0*/ 	.short	0x010a
        /*03f2*/ 	.byte	0x3f
	.zero		1


	//   ....[32]....
        /*03f4*/ 	.word	0x0000ab30
        /*03f8*/ 	.word	0x00000000
        /*03fc*/ 	.word	0x00036438
        /*0400*/ 	.short	0x010a
        /*0402*/ 	.byte	0x3f
	.zero		1


	//   ....[33]....
        /*0404*/ 	.word	0x0000abb0
        /*0408*/ 	.word	0x00000000
        /*040c*/ 	.word	0x00036420
        /*0410*/ 	.short	0x010a
        /*0412*/ 	.byte	0x3f
	.zero		1


	//   ....[34]....
        /*0414*/ 	.word	0x0000ac00
        /*0418*/ 	.word	0x00000000
        /*041c*/ 	.word	0x00036438
        /*0420*/ 	.short	0x010a
        /*0422*/ 	.byte	0x3f
	.zero		1


	//   ....[35]....
        /*0424*/ 	.word	0x0000ac50
        /*0428*/ 	.word	0x00000000
        /*042c*/ 	.word	0x00036428
        /*0430*/ 	.short	0x010a
        /*0432*/ 	.byte	0x3f
	.zero		1


	//   ....[36]....
        /*0434*/ 	.word	0x0000aca0
        /*0438*/ 	.word	0x00000000
        /*043c*/ 	.word	0x00036438
        /*0440*/ 	.short	0x010a
        /*0442*/ 	.byte	0x3f
	.zero		1


	//   ....[37]....
        /*0444*/ 	.word	0x0000ad70
        /*0448*/ 	.word	0x00000007
        /*044c*/ 	.word	0x00000000
        /*0450*/ 	.short	0x010a
        /*0452*/ 	.byte	0x3f
	.zero		1


	//   ....[38]....
        /*0454*/ 	.word	0x0000adc0
        /*0458*/ 	.word	0x00000003
        /*045c*/ 	.word	0x00000000
        /*0460*/ 	.short	0x010a
        /*0462*/ 	.byte	0x3f
	.zero		1


	//----- nvinfo : EIATTR_NUM_MBARRIERS
	.align		4
.L_618:
        /*0464*/ 	.byte	0x03, 0x38
        /*0466*/ 	.short	0x0007


	//----- nvinfo : EIATTR_EXIT_INSTR_OFFSETS
	.align		4
        /*0468*/ 	.byte	0x04, 0x1c
        /*046a*/ 	.short	(.L_620 - .L_619)


	//   ....[0]....
.L_619:
        /*046c*/ 	.word	0x0000a670


	//----- nvinfo : EIATTR_MAX_THREADS
	.align		4
.L_620:
        /*0470*/ 	.byte	0x04, 0x05
        /*0472*/ 	.short	(.L_622 - .L_621)
.L_621:
        /*0474*/ 	.word	0x00000200
        /*0478*/ 	.word	0x00000001
        /*047c*/ 	.word	0x00000001


	//----- nvinfo : EIATTR_CRS_STACK_SIZE
	.align		4
.L_622:
        /*0480*/ 	.byte	0x04, 0x1e
        /*0482*/ 	.short	(.L_624 - .L_623)
.L_623:
        /*0484*/ 	.word	0x00000000


	//----- nvinfo : EIATTR_CBANK_PARAM_SIZE
	.align		4
.L_624:
        /*0488*/ 	.byte	0x03, 0x19
        /*048a*/ 	.short	0x06f0


	//----- nvinfo : EIATTR_PARAM_CBANK
	.align		4
        /*048c*/ 	.byte	0x04, 0x0a
        /*048e*/ 	.short	(.L_626 - .L_625)
	.align		4
.L_625:
        /*0490*/ 	.word	index@(.nv.constant0._ZN7cutlass13device_kernelIN5flash11enable_sm90INS1_16FlashAttnBwdSm90INS1_25CollectiveMainloopBwdSm90ILi2ELi1ELi1EN4cute5tupleIJNS5_1CILi1EEES8_S8_EEENS6_IJNS7_ILi64EEENS7_ILi96EEENS7_ILi192EEEEEENS_6half_tEfNS_4arch4Sm90ELb0ELb1ELb1ELb1ELb1ELb0ELb1ELb0ELi3ELi1ELi1ELi1ELb0EEENS1_24CollectiveEpilogueBwdGQAISD_fSG_Li384ELb1ELb1EEENS1_19SingleTileSchedulerILb1ELb0ELb0ELi96EEEEEEEEEvNT_6ParamsE)
        /*0494*/ 	.short	0x0210
        /*0496*/ 	.short	0x06f0


	//----- nvinfo : EIATTR_SW_WAR
	.align		4
.L_626:
        /*0498*/ 	.byte	0x04, 0x36
        /*049a*/ 	.short	(.L_628 - .L_627)
.L_627:
        /*049c*/ 	.word	0x00000008
.L_628:


//--------------------- .nv.info._ZN7cutlass13device_kernelIN5flash11enable_sm90INS1_16FlashAttnBwdSm90INS1_25CollectiveMainloopBwdSm90ILi2ELi1ELi1EN4cute5tupleIJNS5_1CILi1EEES8_S8_EEENS6_IJNS7_ILi64EEENS7_ILi96EEENS7_ILi192EEEEEENS_6half_tEfNS_4arch4Sm90ELb1ELb0ELb1ELb0ELb0ELb0ELb1ELb0ELi3ELi1ELi1ELi1ELb0EEENS1_21CollectiveEpilogueBwdISD_SE_SG_Li384ELb0ELb1ELi3EEENS1_25SingleTileBwdLPTSchedulerILb0ELi96ELb0EEEEEEEEEvNT_6ParamsE --------------------------
	.section	.nv.info._ZN7cutlass13device_kernelIN5flash11enable_sm90INS1_16FlashAttnBwdSm90INS1_25CollectiveMainloopBwdSm90ILi2ELi1ELi1EN4cute5tupleIJNS5_1CILi1EEES8_S8_EEENS6_IJNS7_ILi64EEENS7_ILi96EEENS7_ILi192EEEEEENS_6half_tEfNS_4arch4Sm90ELb1ELb0ELb1ELb0ELb0ELb0ELb1ELb0ELi3ELi1ELi1ELi1ELb0EEENS1_21CollectiveEpilogueBwdISD_SE_SG_Li384ELb0ELb1ELi3EEENS1_25SingleTileBwdLPTSchedulerILb0ELi96ELb0EEEEEEEEEvNT_6ParamsE,"",@"SHT_CUDA_INFO"
	.sectionflags	@""
	.align	4


	//----- nvinfo : EIATTR_CUDA_API_VERSION
	.align		4
        /*0000*/ 	.byte	0x04, 0x37
        /*0002*/ 	.short	(.L_630 - .L_629)
.L_629:
        /*0004*/ 	.word	0x00000082


	//----- nvinfo : EIATTR_KPARAM_INFO
	.align		4
.L_630:
        /*0008*/ 	.byte	0x04, 0x17
        /*000a*/ 	.short	(.L_632 - .L_631)
.L_631:
        /*000c*/ 	.word	0x00000000
        /*0010*/ 	.short	0x0000
        /*0012*/ 	.short	0x0070
        /*0014*/ 	.byte	0x00, 0xf0, 0x01, 0x24


	//----- nvinfo : EIATTR_SPARSE_MMA_MASK
	.align		4
.L_632:
        /*0018*/ 	.byte	0x03, 0x50
        /*001a*/ 	.short	0x0000


	//----- nvinfo : EIATTR_MAXREG_COUNT
	.align		4
        /*001c*/ 	.byte	0x03, 0x1b
        /*001e*/ 	.short	0x0080


	//----- nvinfo : EIATTR_NUM_BARRIERS
	.align		4
        /*0020*/ 	.byte	0x02, 0x4c
        /*0022*/ 	.byte	0x10
	.zero		1


	//----- nvinfo : EIATTR_EXTERNS
	.align		4
        /*0024*/ 	.byte	0x04, 0x0f
        /*0026*/ 	.short	(.L_634 - .L_633)


	//   ....[0]....
	.align		4
.L_633:
        /*0028*/ 	.word	index@(__assertfail)


	//----- nvinfo : EIATTR_ANNOTATIONS
	.align		4
.L_634:
        /*002c*/ 	.byte	0x04, 0x55
        /*002e*/ 	.short	(.L_636 - .L_635)


	//   ....[0]....
.L_635:
        /* <DEDUP_REMOVED lines=12> */


	//----- nvinfo : EIATTR_MERCURY_ISA_VERSION
	.align		4
.L_636:
        /*00d8*/ 	.byte	0x03, 0x5f
        /*00da*/ 	.short	0x0101


	//----- nvinfo : EIATTR_INT_WARP_WIDE_INSTR_OFFSETS
	.align		4
        /*00dc*/ 	.byte	0x04, 0x31
        /*00de*/ 	.short	(.L_638 - .L_637)


	//   ....[0]....
.L_637:
        /*00e0*/ 	.word	0x000001e0


	//   ....[1]....
        /*00e4*/ 	.word	0x000002a0


	//----- nvinfo : EIATTR_COOP_GROUP_MASK_REGIDS
	.align		4
.L_638:
        /*00e8*/ 	.byte	0x04, 0x29
        /*00ea*/ 	.short	(.L_640 - .L_639)


	//   ....[0]....
.L_639:
        /*00ec*/ 	.word	0xffffffff


	//   ....[1]....
        /*00f0*/ 	.word	0xffffffff


	//   ....[2]....
        /*00f4*/ 	.word	0xffffffff


	//   ....[3]....
        /*00f8*/ 	.word	0xffffffff


	//   ....[4]....
        /*00fc*/ 	.word	0xffffffff


	//   ....[5]....
        /*0100*/ 	.word	0xffffffff


	//   ....[6]....
        /*0104*/ 	.word	0xffffffff


	//   ....[7]....
        /*0108*/ 	.word	0xffffffff


	//   ....[8]....
        /*010c*/ 	.word	0x0500000f


	//----- nvinfo : EIATTR_COOP_GROUP_INSTR_OFFSETS
	.align		4
.L_640:
        /*0110*/ 	.byte	0x04, 0x28
        /*0112*/ 	.short	(.L_642 - .L_641)


	//   ....[0]....
.L_641:
        /*0114*/ 	.word	0x00000060


	//   ....[1]....
        /*0118*/ 	.word	0x000001f0


	//   ....[2]....
        /*011c*/ 	.word	0x00000280


	//   ....[3]....
        /*0120*/ 	.word	0x00000400


	//   ....[4]....
        /*0124*/ 	.word	0x00000640


	//   ....[5]....
        /*0128*/ 	.word	0x00001220


	//   ....[6]....
        /*012c*/ 	.word	0x000048e0


	//   ....[7]....
        /*0130*/ 	.word	0x00005ea0


	//   ....[8]....
        /*0134*/ 	.word	0x00009890


	//----- nvinfo : EIATTR_REG_RECONFIG
	.align		4
.L_642:
        /*0138*/ 	.byte	0x01, 0x54
	.zero		2


	//----- nvinfo : EIATTR_SYSCALL_OFFSETS
	.align		4
        /*013c*/ 	.byte	0x04, 0x46
        /*013e*/ 	.short	(.L_644 - .L_643)


	//   ....[0]....
.L_643:
        /*0140*/ 	.word	0x00000e80


	//   ....[1]....
        /*0144*/ 	.word	0x00000f70


	//   ....[2]....
        /*0148*/ 	.word	0x000010b0


	//   ....[3]....
        /*014c*/ 	.word	0x000011a0


	//   ....[4]....
        /*0150*/ 	.word	0x000042d0


	//   ....[5]....
        /*0154*/ 	.word	0x00004410


	//   ....[6]....
        /*0158*/ 	.word	0x00004530


	//   ....[7]....
        /*015c*/ 	.word	0x00004650


	//----- nvinfo : EIATTR_MBARRIER_INSTR_OFFSETS
	.align		4
.L_644:
        /*0160*/ 	.byte	0x04, 0x39
        /*0162*/ 	.short	(.L_646 - .L_645)


	//   ....[0]....
.L_645:
        /*0164*/ 	.word	0x000002c0
        /*0168*/ 	.word	0x000000ff
        /*016c*/ 	.word	0x00036400
        /*0170*/ 	.short	0x0100
        /*0172*/ 	.byte	0x06
	.zero		1


	//   ....[1]....
        /*0174*/ 	.word	0x000003b0
        /*0178*/ 	.word	0x000000ff
        /*017c*/ 	.word	0x00036410
        /*0180*/ 	.short	0x0100
        /*0182*/ 	.byte	0x08
	.zero		1


	//   ....[2]....
        /*0184*/ 	.word	0x000003c0
        /*0188*/ 	.word	0x000000ff
        /*018c*/ 	.word	0x00036420
        /*0190*/ 	.short	0x0100
        /*0192*/ 	.byte	0x08
	.zero		1


	//   ....[3]....
        /*0194*/ 	.word	0x000003d0
        /*0198*/ 	.word	0x000000ff
        /*019c*/ 	.word	0x00036418
        /*01a0*/ 	.short	0x0100
        /*01a2*/ 	.byte	0x08
	.zero		1


	//   ....[4]....
        /*01a4*/ 	.word	0x000003e0
        /*01a8*/ 	.word	0x000000ff
        /*01ac*/ 	.word	0x00036428
        /*01b0*/ 	.short	0x0100
        /*01b2*/ 	.byte	0x08
	.zero		1


	//   ....[5]....
        /*01b4*/ 	.word	0x00000510
        /*01b8*/ 	.word	0x000000ff
        /*01bc*/ 	.word	0x00036430
        /*01c0*/ 	.short	0x0100
        /*01c2*/ 	.byte	0x08
	.zero		1


	//   ....[6]....
        /*01c4*/ 	.word	0x00000520
        /*01c8*/ 	.word	0x000000ff
        /*01cc*/ 	.word	0x00036438
        /*01d0*/ 	.short	0x0100
        /*01d2*/ 	.byte	0x08
	.zero		1


	//   ....[7]....
        /*01d4*/ 	.word	0x00001250
        /*01d8*/ 	.word	0x000000ff
        /*01dc*/ 	.word	0x00036400
        /*01e0*/ 	.short	0x010a
        /*01e2*/ 	.byte	0x25
	.zero		1


	//   ....[8]....
        /*01e4*/ 	.word	0x00001340
        /*01e8*/ 	.word	0x000000ff
        /*01ec*/ 	.word	0x00036400
        /*01f0*/ 	.short	0x010a
        /*01f2*/ 	.byte	0x25
	.zero		1


	//   ....[9]....
        /*01f4*/ 	.word	0x00001a90
        /*01f8*/ 	.word	0x00000003
        /*01fc*/ 	.word	0x00036410
        /*0200*/ 	.short	0x010a
        /*0202*/ 	.byte	0x3f
	.zero		1


	//   ....[10]....
        /*0204*/ 	.word	0x00001ad0
        /*0208*/ 	.word	0x00000003
        /*020c*/ 	.word	0x00036410
        /*0210*/ 	.short	0x010a
        /*0212*/ 	.byte	0x3f
	.zero		1


	//   ....[11]....
        /*0214*/ 	.word	0x00002170
        /*0218*/ 	.word	0x000000ff
        /*021c*/ 	.word	0x00036430
        /*0220*/ 	.short	0x010a
        /*0222*/ 	.byte	0x25
	.zero		1


	//   ....[12]....
        /*0224*/ 	.word	0x000023c0
        /*0228*/ 	.word	0x000000ff
        /*022c*/ 	.word	0x00036430
        /*0230*/ 	.short	0x010a
        /*0232*/ 	.byte	0x25
	.zero		1


	//   ....[13]....
        /*0234*/ 	.word	0x00003a80
        /*0238*/ 	.word	0x000000ff
        /*023c*/ 	.word	0x00000000
        /*0240*/ 	.short	0x0101
        /*0242*/ 	.byte	0x04
	.zero		1


	//   ....[14]....
        /*0244*/ 	.word	0x00003e10
        /*0248*/ 	.word	0x00000003
        /*024c*/ 	.word	0x00000000
        /*0250*/ 	.short	0x0101
        /*0252*/ 	.byte	0x3f
	.zero		1


	//   ....[15]....
        /*0254*/ 	.word	0x00007780
        /*0258*/ 	.word	0x0000000c
        /*025c*/ 	.word	0x00036420
        /*0260*/ 	.short	0x010a
        /*0262*/ 	.byte	0x3f
	.zero		1


	//   ....[16]....
        /*0264*/ 	.word	0x00007f10
        /*0268*/ 	.word	0x0000000c
        /*026c*/ 	.word	0x00036438
        /*0270*/ 	.short	0x010a
        /*0272*/ 	.byte	0x3f
	.zero		1


	//   ....[17]....
        /*0274*/ 	.word	0x00008290
        /*0278*/ 	.word	0x0000000c
        /*027c*/ 	.word	0x00036428
        /*0280*/ 	.short	0x010a
        /*0282*/ 	.byte	0x3f
	.zero		1


	//   ....[18]....
        /*0284*/ 	.word	0x000085e0
        /*0288*/ 	.word	0x0000000c
        /*028c*/ 	.word	0x00036438
        /*0290*/ 	.short	0x010a
        /*0292*/ 	.byte	0x3f
	.zero		1


	//   ....[19]....
        /*0294*/ 	.word	0x00008900
        /*0298*/ 	.word	0x0000000c
        /*029c*/ 	.word	0x00036420
        /*02a0*/ 	.short	0x010a
        /*02a2*/ 	.byte	0x3f
	.zero		1


	//   ....[20]....
        /*02a4*/ 	.word	0x00008c80
        /*02a8*/ 	.word	0x0000000c
        /*02ac*/ 	.word	0x00036438
        /*02b0*/ 	.short	0x010a
        /*02b2*/ 	.byte	0x3f
	.zero		1


	//   ....[21]....
        /*02b4*/ 	.word	0x00008f90
        /*02b8*/ 	.word	0x0000000c
        /*02bc*/ 	.word	0x00036428
        /*02c0*/ 	.short	0x010a
        /*02c2*/ 	.byte	0x3f
	.zero		1


	//   ....[22]....
        /*02c4*/ 	.word	0x000092b0
        /*02c8*/ 	.word	0x0000000c
        /*02cc*/ 	.word	0x00036438
        /*02d0*/ 	.short	0x010a
        /*02d2*/ 	.byte	0x3f
	.zero		1


	//   ....[23]....
        /*02d4*/ 	.word	0x00009720
        /*02d8*/ 	.word	0x00000005
        /*02dc*/ 	.word	0x00000000
        /*02e0*/ 	.short	0x010a
        /*02e2*/ 	.byte	0x3f
	.zero		1


	//   ....[24]....
        /*02e4*/ 	.word	0x000097a0
        /*02e8*/ 	.word	0x00000017
        /*02ec*/ 	.word	0x00000000
        /*02f0*/ 	.short	0x010a
        /*02f2*/ 	.byte	0x3f
	.zero		1


	//   ....[25]....
        /*02f4*/ 	.word	0x000097f0
        /*02f8*/ 	.word	0x00000007
        /*02fc*/ 	.word	0x00036438
        /*0300*/ 	.short	0x010a
        /*0302*/ 	.byte	0x3f
	.zero		1


	//   ....[26]....
        /*0304*/ 	.word	0x000098d0
        /*0308*/ 	.word	0x00000003
        /*030c*/ 	.word	0x00036400
        /*0310*/ 	.short	0x010a
        /*0312*/ 	.byte	0x3f
	.zero		1


	//   ....[27]....
        /*0314*/ 	.word	0x00009920
        /*0318*/ 	.word	0x00000003
        /*031c*/ 	.word	0x00036410
        /*0320*/ 	.short	0x010a
        /*0322*/ 	.byte	0x3f
	.zero		1


	//   ....[28]....
        /*0324*/ 	.word	0x00009980
        /*0328*/ 	.word	0x00000079
        /*032c*/ 	.word	0x00036430
        /*0330*/ 	.short	0x010a
        /*0332*/ 	.byte	0x3f
	.zero		1


	//   ....[29]....
        /*0334*/ 	.word	0x000099d0
        /*0338*/ 	.word	0x0000000c
        /*033c*/ 	.word	0x00036420
        /*0340*/ 	.short	0x010a
        /*0342*/ 	.byte	0x3f
	.zero		1


	//   ....[30]....
        /*0344*/ 	.word	0x00009a20
        /*0348*/ 	.word	0x0000000c
        /*034c*/ 	.word	0x00036438
        /*0350*/ 	.short	0x010a
        /*0352*/ 	.byte	0x3f
	.zero		1


	//   ....[31]....
        /*0354*/ 	.word	0x00009a70
        /*0358*/ 	.word	0x0000000c
        /*035c*/ 	.word	0x00036428
        /*0360*/ 	.short	0x010a
        /*0362*/ 	.byte	0x3f
	.zero		1


	//   ....[32]....
        /*0364*/ 	.word	0x00009ae0
        /*0368*/ 	.word	0x0000000c
        /*036c*/ 	.word	0x00036438
        /*0370*/ 	.short	0x010a
        /*0372*/ 	.byte	0x3f
	.zero		1


	//   ....[33]....
        /*0374*/ 	.word	0x00009b50
        /*0378*/ 	.word	0x0000000c
        /*037c*/ 	.word	0x00036420
        /*0380*/ 	.short	0x010a
        /*0382*/ 	.byte	0x3f
	.zero		1


	//   ....[34]....
        /*0384*/ 	.word	0x00009ba0
        /*0388*/ 	.word	0x0000000c
        /*038c*/ 	.word	0x00036438
        /*0390*/ 	.short	0x010a
        /*0392*/ 	.byte	0x3f
	.zero		1


	//   ....[35]....
        /*0394*/ 	.word	0x00009bf0
        /*0398*/ 	.word	0x0000000c
        /*039c*/ 	.word	0x00036428
        /*03a0*/ 	.short	0x010a
        /*03a2*/ 	.byte	0x3f
	.zero		1


	//   ....[36]....
        /*03a4*/ 	.word	0x00009c40
        /*03a8*/ 	.word	0x0000000c
        /*03ac*/ 	.word	0x00036438
        /*03b0*/ 	.short	0x010a
        /*03b2*/ 	.byte	0x3f
	.zero		1


	//   ....[37]....
        /*03b4*/ 	.word	0x00009d10
        /*03b8*/ 	.word	0x00000005
        /*03bc*/ 	.word	0x00000000
        /*03c0*/ 	.short	0x010a
        /*03c2*/ 	.byte	0x3f
	.zero		1


	//   ....[38]....
        /*03c4*/ 	.word	0x00009d60
        /*03c8*/ 	.word	0x00000017
        /*03cc*/ 	.word	0x00000000
        /*03d0*/ 	.short	0x010a
        /*03d2*/ 	.byte	0x3f
	.zero		1


	//----- nvinfo : EIATTR_NUM_MBARRIERS
	.align		4
.L_646:
        /*03d4*/ 	.byte	0x03, 0x38
        /*03d6*/ 	.short	0x0007


	//----- nvinfo : EIATTR_EXIT_INSTR_OFFSETS
	.align		4
        /*03d8*/ 	.byte	0x04, 0x1c
        /*03da*/ 	.short	(.L_648 - .L_647)


	//   ....[0]....
.L_647:
        /*03dc*/ 	.word	0x000008f0


	//   ....[1]....
        /*03e0*/ 	.word	0x00004ee0


	//   ....[2]....
        /*03e4*/ 	.word	0x00005e50


	//   ....[3]....
        /*03e8*/ 	.word	0x00009840


	//----- nvinfo : EIATTR_MAX_THREADS
	.align		4
.L_648:
        /*03ec*/ 	.byte	0x04, 0x05
        /*03ee*/ 	.short	(.L_650 - .L_649)
.L_649:
        /*03f0*/ 	.word	0x00000200
        /*03f4*/ 	.word	0x00000001
        /*03f8*/ 	.word	0x00000001


	//----- nvinfo : EIATTR_CRS_STACK_SIZE
	.align		4
.L_650:
        /*03fc*/ 	.byte	0x04, 0x1e
        /*03fe*/ 	.short	(.L_652 - .L_651)
.L_651:
        /*0400*/ 	.word	0x00000000


	//----- nvinfo : EIATTR_CBANK_PARAM_SIZE
	.align		4
.L_652:
        /*0404*/ 	.byte	0x03, 0x19
        /*0406*/ 	.short	0x0970


	//----- nvinfo : EIATTR_PARAM_CBANK
	.align		4
        /*0408*/ 	.byte	0x04, 0x0a
        /*040a*/ 	.short	(.L_654 - .L_653)
	.align		4
.L_653:
        /*040c*/ 	.word	index@(.nv.constant0._ZN7cutlass13device_kernelIN5flash11enable_sm90INS1_16FlashAttnBwdSm90INS1_25CollectiveMainloopBwdSm90ILi2ELi1ELi1EN4cute5tupleIJNS5_1CILi1EEES8_S8_EEENS6_IJNS7_ILi64EEENS7_ILi96EEENS7_ILi192EEEEEENS_6half_tEfNS_4arch4Sm90ELb1ELb0ELb1ELb0ELb0ELb0ELb1ELb0ELi3ELi1ELi1ELi1ELb0EEENS1_21CollectiveEpilogueBwdISD_SE_SG_Li384ELb0ELb1ELi3EEENS1_25SingleTileBwdLPTSchedulerILb0ELi96ELb0EEEEEEEEEvNT_6ParamsE)
        /*0410*/ 	.short	0x0210
        /*0412*/ 	.short	0x0970


	//----- nvinfo : EIATTR_SW_WAR
	.align		4
.L_654:
        /*0414*/ 	.byte	0x04, 0x36
        /*0416*/ 	.short	(.L_656 - .L_655)
.L_655:
        /*0418*/ 	.word	0x00000008
.L_656:


//--------------------- .nv.info._ZN7cutlass13device_kernelIN5flash11enable_sm90INS1_16FlashAttnBwdSm90INS1_25CollectiveMainloopBwdSm90ILi2ELi1ELi1EN4cute5tupleIJNS5_1CILi1EEES8_S8_EEENS6_IJNS7_ILi64EEENS7_ILi96EEENS7_ILi192EEEEEENS_6half_tEfNS_4arch4Sm90ELb1ELb0ELb1ELb0ELb1ELb0ELb1ELb0ELi3ELi1ELi1ELi1ELb0EEENS1_21CollectiveEpilogueBwdISD_SE_SG_Li384ELb0ELb1ELi3EEENS1_25SingleTileBwdLPTSchedulerILb0ELi96ELb1EEEEEEEEEvNT_6ParamsE --------------------------
	.section	.nv.info._ZN7cutlass13device_kernelIN5flash11enable_sm90INS1_16FlashAttnBwdSm90INS1_25CollectiveMainloopBwdSm90ILi2ELi1ELi1EN4cute5tupleIJNS5_1CILi1EEES8_S8_EEENS6_IJNS7_ILi64EEENS7_ILi96EEENS7_ILi192EEEEEENS_6half_tEfNS_4arch4Sm90ELb1ELb0ELb1ELb0ELb1ELb0ELb1ELb0ELi3ELi1ELi1ELi1ELb0EEENS1_21CollectiveEpilogueBwdISD_SE_SG_Li384ELb0ELb1ELi3EEENS1_25SingleTileBwdLPTSchedulerILb0ELi96ELb1EEEEEEEEEvNT_6ParamsE,"",@"SHT_CUDA_INFO"
	.sectionflags	@""
	.align	4


	//----- nvinfo : EIATTR_CUDA_API_VERSION
	.align		4
        /*0000*/ 	.byte	0x04, 0x37
        /*0002*/ 	.short	(.L_658 - .L_657)
.L_657:
        /*0004*/ 	.word	0x00000082


	//----- nvinfo : EIATTR_KPARAM_INFO
	.align		4
.L_658:
        /*0008*/ 	.byte	0x04, 0x17
        /*000a*/ 	.short	(.L_660 - .L_659)
.L_659:
        /*000c*/ 	.word	0x00000000
        /*0010*/ 	.short	0x0000
        /*0012*/ 	.short	0x0070
        /*0014*/ 	.byte	0x00, 0xf0, 0x01, 0x24


	//----- nvinfo : EIATTR_SPARSE_MMA_MASK
	.align		4
.L_660:
        /*0018*/ 	.byte	0x03, 0x50
        /*001a*/ 	.short	0x0000


	//----- nvinfo : EIATTR_MAXREG_COUNT
	.align		4
        /*001c*/ 	.byte	0x03, 0x1b
        /*001e*/ 	.short	0x0080


	//----- nvinfo : EIATTR_NUM_BARRIERS
	.align		4
        /*0020*/ 	.byte	0x02, 0x4c
        /*0022*/ 	.byte	0x10
	.zero		1


	//----- nvinfo : EIATTR_EXTERNS
	.align		4
        /*0024*/ 	.byte	0x04, 0x0f
        /*0026*/ 	.short	(.L_662 - .L_661)


	//   ....[0]....
	.align		4
.L_661:
        /*0028*/ 	.word	index@(__assertfail)


	//----- nvinfo : EIATTR_ANNOTATIONS
	.align		4
.L_662:
        /*002c*/ 	.byte	0x04, 0x55
        /*002e*/ 	.short	(.L_664 - .L_663)


	//   ....[0]....
.L_663:
        /* <DEDUP_REMOVED lines=12> */


	//----- nvinfo : EIATTR_MERCURY_ISA_VERSION
	.align		4
.L_664:
        /*00d8*/ 	.byte	0x03, 0x5f
        /*00da*/ 	.short	0x0101


	//----- nvinfo : EIATTR_INT_WARP_WIDE_INSTR_OFFSETS
	.align		4
        /*00dc*/ 	.byte	0x04, 0x31
        /*00de*/ 	.short	(.L_666 - .L_665)


	//   ....[0]....
.L_665:
        /*00e0*/ 	.word	0x000001e0


	//   ....[1]....
        /*00e4*/ 	.word	0x000002a0


	//   ....[2]....
        /*00e8*/ 	.word	0x00006c90


	//   ....[3]....
        /*00ec*/ 	.word	0x00007440


	//   ....[4]....
        /*00f0*/ 	.word	0x00007aa0


	//----- nvinfo : EIATTR_COOP_GROUP_MASK_REGIDS
	.align		4
.L_666:
        /*00f4*/ 	.byte	0x04, 0x29
        /*00f6*/ 	.short	(.L_668 - .L_667)


	//   ....[0]....
.L_667:
        /*00f8*/ 	.word	0xffffffff


	//   ....[1]....
        /*00fc*/ 	.word	0xffffffff


	//   ....[2]....
        /*0100*/ 	.word	0xffffffff


	//   ....[3]....
        /*0104*/ 	.word	0xffffffff


	//   ....[4]....
        /*0108*/ 	.word	0xffffffff


	//   ....[5]....
        /*010c*/ 	.word	0xffffffff


	//   ....[6]....
        /*0110*/ 	.word	0xffffffff


	//   ....[7]....
        /*0114*/ 	.word	0xffffffff


	//   ....[8]....
        /*0118*/ 	.word	0xffffffff


	//   ....[9]....
        /*011c*/ 	.word	0xffffffff


	//   ....[10]....
        /*0120*/ 	.word	0xffffffff


	//   ....[11]....
        /*0124*/ 	.word	0xffffffff


	//   ....[12]....
        /*0128*/ 	.word	0xffffffff


	//   ....[13]....
        /*012c*/ 	.word	0xffffffff


	//   ....[14]....
        /*0130*/ 	.word	0x0500000f


	//   ....[15]....
        /*0134*/ 	.word	0x0500000f


	//   ....[16]....
        /*0138*/ 	.word	0x0500000f


	//   ....[17]....
        /*013c*/ 	.word	0x0500000f


	//----- nvinfo : EIATTR_COOP_GROUP_INSTR_OFFSETS
	.align		4
.L_668:
        /*0140*/ 	.byte	0x04, 0x28
        /*0142*/ 	.short	(.L_670 - .L_669)


	//   ....[0]....
.L_669:
        /*0144*/ 	.word	0x00000060


	//   ....[1]....
        /*0148*/ 	.word	0x000001f0


	//   ....[2]....
        /*014c*/ 	.word	0x00000280


	//   ....[3]....
        /*0150*/ 	.word	0x00000400


	//   ....[4]....
        /*0154*/ 	.word	0x00000650


	//   ....[5]....
        /*0158*/ 	.word	0x00001260


	//   ....[6]....
        /*015c*/ 	.word	0x00004920


	//   ....[7]....
        /*0160*/ 	.word	0x00005f20


	//   ....[8]....
        /*0164*/ 	.word	0x00006700


	//   ....[9]....
        /*0168*/ 	.word	0x00006bc0


	//   ....[10]....
        /*016c*/ 	.word	0x00006f80


	//   ....[11]....
        /*0170*/ 	.word	0x00007370


	//   ....[12]....
        /*0174*/ 	.word	0x00007620


	//   ....[13]....
        /*0178*/ 	.word	0x000079d0


	//   ....[14]....
        /*017c*/ 	.word	0x0000a310


	//   ....[15]....
        /*0180*/ 	.word	0x0000a480


	//   ....[16]....
        /*0184*/ 	.word	0x0000a4f0


	//   ....[17]....
        /*0188*/ 	.word	0x0000a560


	//----- nvinfo : EIATTR_REG_RECONFIG
	.align		4
.L_670:
        /*018c*/ 	.byte	0x01, 0x54
	.zero		2


	//----- nvinfo : EIATTR_SYSCALL_OFFSETS
	.align		4
        /*0190*/ 	.byte	0x04, 0x46
        /*0192*/ 	.short	(.L_672 - .L_671)


	//   ....[0]....
.L_671:
        /*0194*/ 	.word	0x00000ec0


	//   ....[1]....
        /*0198*/ 	.word	0x00000fb0


	//   ....[2]....
        /*019c*/ 	.word	0x000010f0


	//   ....[3]....
        /*01a0*/ 	.word	0x000011e0


	//   ....[4]....
        /*01a4*/ 	.word	0x00004310


	//   ....[5]....
        /*01a8*/ 	.word	0x00004450


	//   ....[6]....
        /*01ac*/ 	.word	0x00004570


	//   ....[7]....
        /*01b0*/ 	.word	0x00004690


	//----- nvinfo : EIATTR_MBARRIER_INSTR_OFFSETS
	.align		4
.L_672:
        /*01b4*/ 	.byte	0x04, 0x39
        /*01b6*/ 	.short	(.L_674 - .L_673)


	//   ....[0]....
.L_673:
        /*01b8*/ 	.word	0x000002c0
        /*01bc*/ 	.word	0x000000ff
        /*01c0*/ 	.word	0x00036400
        /*01c4*/ 	.short	0x0100
        /*01c6*/ 	.byte	0x06
	.zero		1


	//   ....[1]....
        /*01c8*/ 	.word	0x000003b0
        /*01cc*/ 	.word	0x000000ff
        /*01d0*/ 	.word	0x00036410
        /*01d4*/ 	.short	0x0100
        /*01d6*/ 	.byte	0x08
	.zero		1


	//   ....[2]....
        /*01d8*/ 	.word	0x000003c0
        /*01dc*/ 	.word	0x000000ff
        /*01e0*/ 	.word	0x00036420
        /*01e4*/ 	.short	0x0100
        /*01e6*/ 	.byte	0x08
	.zero		1


	//   ....[3]....
        /*01e8*/ 	.word	0x000003d0
        /*01ec*/ 	.word	0x000000ff
        /*01f0*/ 	.word	0x00036418
        /*01f4*/ 	.short	0x0100
        /*01f6*/ 	.byte	0x08
	.zero		1


	//   ....[4]....
        /*01f8*/ 	.word	0x000003e0
        /*01fc*/ 	.word	0x000000ff
        /*0200*/ 	.word	0x00036428
        /*0204*/ 	.short	0x0100
        /*0206*/ 	.byte	0x08
	.zero		1


	//   ....[5]....
        /*0208*/ 	.word	0x00000510
        /*020c*/ 	.word	0x000000ff
        /*0210*/ 	.word	0x00036430
        /*0214*/ 	.short	0x0100
        /*0216*/ 	.byte	0x08
	.zero		1


	//   ....[6]....
        /*0218*/ 	.word	0x00000520
        /*021c*/ 	.word	0x000000ff
        /*0220*/ 	.word	0x00036438
        /*0224*/ 	.short	0x0100
        /*0226*/ 	.byte	0x08
	.zero		1


	//   ....[7]....
        /*0228*/ 	.word	0x00001290
        /*022c*/ 	.word	0x000000ff
        /*0230*/ 	.word	0x00036400
        /*0234*/ 	.short	0x010a
        /*0236*/ 	.byte	0x28
	.zero		1


	//   ....[8]....
        /*0238*/ 	.word	0x00001380
        /*023c*/ 	.word	0x000000ff
        /*0240*/ 	.word	0x00036400
        /*0244*/ 	.short	0x010a
        /*0246*/ 	.byte	0x28
	.zero		1


	//   ....[9]....
        /*0248*/ 	.word	0x00001ad0
        /*024c*/ 	.word	0x00000003
        /*0250*/ 	.word	0x00036410
        /*0254*/ 	.short	0x010a
        /*0256*/ 	.byte	0x3f
	.zero		1


	//   ....[10]....
        /*0258*/ 	.word	0x00001b10
        /*025c*/ 	.word	0x00000003
        /*0260*/ 	.word	0x00036410
        /*0264*/ 	.short	0x010a
        /*0266*/ 	.byte	0x3f
	.zero		1


	//   ....[11]....
        /*0268*/ 	.word	0x000021b0
        /*026c*/ 	.word	0x000000ff
        /*0270*/ 	.word	0x00036430
        /*0274*/ 	.short	0x010a
        /*0276*/ 	.byte	0x28
	.zero		1


	//   ....[12]....
        /*0278*/ 	.word	0x00002400
        /*027c*/ 	.word	0x000000ff
        /*0280*/ 	.word	0x00036430
        /*0284*/ 	.short	0x010a
        /*0286*/ 	.byte	0x28
	.zero		1


	//   ....[13]....
        /*0288*/ 	.word	0x00003ac0
        /*028c*/ 	.word	0x000000ff
        /*0290*/ 	.word	0x00000000
        /*0294*/ 	.short	0x0101
        /*0296*/ 	.byte	0x04
	.zero		1


	//   ....[14]....
        /*0298*/ 	.word	0x00003e50
        /*029c*/ 	.word	0x00000003
        /*02a0*/ 	.word	0x00000000
        /*02a4*/ 	.short	0x0101
        /*02a6*/ 	.byte	0x3f
	.zero		1


	//   ....[15]....
        /*02a8*/ 	.word	0x00008200
        /*02ac*/ 	.word	0x0000000c
        /*02b0*/ 	.word	0x00036420
        /*02b4*/ 	.short	0x010a
        /*02b6*/ 	.byte	0x3f
	.zero		1


	//   ....[16]....
        /*02b8*/ 	.word	0x00008990
        /*02bc*/ 	.word	0x0000000c
        /*02c0*/ 	.word	0x00036438
        /*02c4*/ 	.short	0x010a
        /*02c6*/ 	.byte	0x3f
	.zero		1


	//   ....[17]....
        /*02c8*/ 	.word	0x00008d10
        /*02cc*/ 	.word	0x0000000c
        /*02d0*/ 	.word	0x00036428
        /*02d4*/ 	.short	0x010a
        /*02d6*/ 	.byte	0x3f
	.zero		1


	//   ....[18]....
        /*02d8*/ 	.word	0x00009060
        /*02dc*/ 	.word	0x0000000c
        /*02e0*/ 	.word	0x00036438
        /*02e4*/ 	.short	0x010a
        /*02e6*/ 	.byte	0x3f
	.zero		1


	//   ....[19]....
        /*02e8*/ 	.word	0x00009380
        /*02ec*/ 	.word	0x0000000c
        /*02f0*/ 	.word	0x00036420
        /*02f4*/ 	.short	0x010a
        /*02f6*/ 	.byte	0x3f
	.zero		1


	//   ....[20]....
        /*02f8*/ 	.word	0x00009700
        /*02fc*/ 	.word	0x0000000c
        /*0300*/ 	.word	0x00036438
        /*0304*/ 	.short	0x010a
        /*0306*/ 	.byte	0x3f
	.zero		1


	//   ....[21]....
        /*0308*/ 	.word	0x00009a10
        /*030c*/ 	.word	0x0000000c
        /*0310*/ 	.word	0x00036428
        /*0314*/ 	.short	0x010a
        /*0316*/ 	.byte	0x3f
	.zero		1


	//   ....[22]....
        /*0318*/ 	.word	0x00009d30
        /*031c*/ 	.word	0x0000000c
        /*0320*/ 	.word	0x00036438
        /*0324*/ 	.short	0x010a
        /*0326*/ 	.byte	0x3f
	.zero		1


	//   ....[23]....
        /*0328*/ 	.word	0x0000a1a0
        /*032c*/ 	.word	0x00000005
        /*0330*/ 	.word	0x00000000
        /*0334*/ 	.short	0x010a
        /*0336*/ 	.byte	0x3f
	.zero		1


	//   ....[24]....
        /*0338*/ 	.word	0x0000a220
        /*033c*/ 	.word	0x00000017
        /*0340*/ 	.word	0x00000000
        /*0344*/ 	.short	0x010a
        /*0346*/ 	.byte	0x3f
	.zero		1


	//   ....[25]....
        /*0348*/ 	.word	0x0000a270
        /*034c*/ 	.word	0x00000007
        /*0350*/ 	.word	0x00036438
        /*0354*/ 	.short	0x010a
        /*0356*/ 	.byte	0x3f
	.zero		1


	//   ....[26]....
        /*0358*/ 	.word	0x0000a350
        /*035c*/ 	.word	0x00000003
        /*0360*/ 	.word	0x00036400
        /*0364*/ 	.short	0x010a
        /*0366*/ 	.byte	0x3f
	.zero		1


	//   ....[27]....
        /*0368*/ 	.word	0x0000a3a0
        /*036c*/ 	.word	0x00000003
        /*0370*/ 	.word	0x00036410
        /*0374*/ 	.short	0x010a
        /*0376*/ 	.byte	0x3f
	.zero		1


	//   ....[28]....
        /*0378*/ 	.word	0x0000a400
        /*037c*/ 	.word	0x00000079
        /*0380*/ 	.word	0x00036430
        /*0384*/ 	.short	0x010a
        /*0386*/ 	.byte	0x3f
	.zero		1


	//   ....[29]....
        /*0388*/ 	.word	0x0000a5a0
        /*038c*/ 	.word	0x0000000c
        /*0390*/ 	.word	0x00036420
        /*0394*/ 	.short	0x010a
        /*0396*/ 	.byte	0x3f
	.zero		1


	//   ....[30]....
        /*0398*/ 	.word	0x0000a5f0
        /*039c*/ 	.word	0x0000000c
        /*03a0*/ 	.word	0x00036438
        /*03a4*/ 	.short	0x010a
        /*03a6*/ 	.byte	0x3f
	.zero		1


	//   ....[31]....
        /*03a8*/ 	.word	0x0000a640
        /*03ac*/ 	.word	0x0000000c
        /*03b0*/ 	.word	0x00036428
        /*03b4*/ 	.short	0x010a
        /*03b6*/ 	.byte	0x3f
	.zero		1


	//   ....[32]....
        /*03b8*/ 	.word	0x0000a6b0
        /*03bc*/ 	.word	0x0000000c
        /*03c0*/ 	.word	0x00036438
        /*03c4*/ 	.short	0x010a
        /*03c6*/ 	.byte	0x3f
	.zero		1


	//   ....[33]....
        /*03c8*/ 	.word	0x0000a720
        /*03cc*/ 	.word	0x0000000c
        /*03d0*/ 	.word	0x00036420
        /*03d4*/ 	.short	0x010a
        /*03d6*/ 	.byte	0x3f
	.zero		1


	//   ....[34]....
        /*03d8*/ 	.word	0x0000a770
        /*03dc*/ 	.word	0x0000000c
        /*03e0*/ 	.word	0x00036438
        /*03e4*/ 	.short	0x010a
        /*03e6*/ 	.byte	0x3f
	.zero		1


	//   ....[35]....
        /*03e8*/ 	.word	0x0000a7c0
        /*03ec*/ 	.word	0x0000000c
        /*03f0*/ 	.word	0x00036428
        /*03f4*/ 	.short	0x010a
        /*03f6*/ 	.byte	0x3f
	.zero		1


	//   ....[36]....
        /*03f8*/ 	.word	0x0000a810
        /*03fc*/ 	.word	0x0000000c
        /*0400*/ 	.word	0x00036438
        /*0404*/ 	.short	0x010a
        /*0406*/ 	.byte	0x3f
	.zero		1


	//   ....[37]....
        /*0408*/ 	.word	0x0000a8e0
        /*040c*/ 	.word	0x00000005
        /*0410*/ 	.word	0x00000000
        /*0414*/ 	.short	0x010a
        /*0416*/ 	.byte	0x3f
	.zero		1


	//   ....[38]....
        /*0418*/ 	.word	0x0000a930
        /*041c*/ 	.word	0x00000017
        /*0420*/ 	.word	0x00000000
        /*0424*/ 	.short	0x010a
        /*0426*/ 	.byte	0x3f
	.zero		1


	//----- nvinfo : EIATTR_NUM_MBARRIERS
	.align		4
.L_674:
        /*0428*/ 	.byte	0x03, 0x38
        /*042a*/ 	.short	0x0007


	//----- nvinfo : EIATTR_EXIT_INSTR_OFFSETS
	.align		4
        /*042c*/ 	.byte	0x04, 0x1c
        /*042e*/ 	.short	(.L_676 - .L_675)


	//   ....[0]....
.L_675:
        /*0430*/ 	.word	0x00000930


	//   ....[1]....
        /*0434*/ 	.word	0x00004f50


	//   ....[2]....
        /*0438*/ 	.word	0x00005ed0


	//   ....[3]....
        /*043c*/ 	.word	0x0000a2c0


	//----- nvinfo : EIATTR_MAX_THREADS
	.align		4
.L_676:
        /*0440*/ 	.byte	0x04, 0x05
        /*0442*/ 	.short	(.L_678 - .L_677)
.L_677:
        /*0444*/ 	.word	0x00000200
        /*0448*/ 	.word	0x00000001
        /*044c*/ 	.word	0x00000001


	//----- nvinfo : EIATTR_CRS_STACK_SIZE
	.align		4
.L_678:
        /*0450*/ 	.byte	0x04, 0x1e
        /*0452*/ 	.short	(.L_680 - .L_679)
.L_679:
        /*0454*/ 	.word	0x00000000


	//----- nvinfo : EIATTR_CBANK_PARAM_SIZE
	.align		4
.L_680:
        /*0458*/ 	.byte	0x03, 0x19
        /*045a*/ 	.short	0x0970


	//----- nvinfo : EIATTR_PARAM_CBANK
	.align		4
        /*045c*/ 	.byte	0x04, 0x0a
        /*045e*/ 	.short	(.L_682 - .L_681)
	.align		4
.L_681:
        /*0460*/ 	.word	index@(.nv.constant0._ZN7cutlass13device_kernelIN5flash11enable_sm90INS1_16FlashAttnBwdSm90INS1_25CollectiveMainloopBwdSm90ILi2ELi1ELi1EN4cute5tupleIJNS5_1CILi1EEES8_S8_EEENS6_IJNS7_ILi64EEENS7_ILi96EEENS7_ILi192EEEEEENS_6half_tEfNS_4arch4Sm90ELb1ELb0ELb1ELb0ELb1ELb0ELb1ELb0ELi3ELi1ELi1ELi1ELb0EEENS1_21CollectiveEpilogueBwdISD_SE_SG_Li384ELb0ELb1ELi3EEENS1_25SingleTileBwdLPTSchedulerILb0ELi96ELb1EEEEEEEEEvNT_6ParamsE)
        /*0464*/ 	.short	0x0210
        /*0466*/ 	.short	0x0970


	//----- nvinfo : EIATTR_SW_WAR
	.align		4
.L_682:
        /*0468*/ 	.byte	0x04, 0x36
        /*046a*/ 	.short	(.L_684 - .L_683)
.L_683:
        /*046c*/ 	.word	0x00000008
.L_684:


//--------------------- .nv.info._ZN7cutlass13device_kernelIN5flash11enable_sm90INS1_16FlashAttnBwdSm90INS1_25CollectiveMainloopBwdSm90ILi2ELi1ELi1EN4cute5tupleIJNS5_1CILi1EEES8_S8_EEENS6_IJNS7_ILi64EEENS7_ILi96EEENS7_ILi192EEEEEENS_6half_tEfNS_4arch4Sm90ELb1ELb0ELb1ELb0ELb0ELb0ELb1ELb0ELi3ELi1ELi1ELi1ELb0EEENS1_24CollectiveEpilogueBwdGQAISD_fSG_Li384ELb0ELb0EEENS1_25SingleTileBwdLPTSchedulerILb0ELi96ELb0EEEEEEEEEvNT_6ParamsE --------------------------
	.section	.nv.info._ZN7cutlass13device_kernelIN5flash11enable_sm90INS1_16FlashAttnBwdSm90INS1_25CollectiveMainloopBwdSm90ILi2ELi1ELi1EN4cute5tupleIJNS5_1CILi1EEES8_S8_EEENS6_IJNS7_ILi64EEENS7_ILi96EEENS7_ILi192EEEEEENS_6half_tEfNS_4arch4Sm90ELb1ELb0ELb1ELb0ELb0ELb0ELb1ELb0ELi3ELi1ELi1ELi1ELb0EEENS1_24CollectiveEpilogueBwdGQAISD_fSG_Li384ELb0ELb0EEENS1_25SingleTileBwdLPTSchedulerILb0ELi96ELb0EEEEEEEEEvNT_6ParamsE,"",@"SHT_CUDA_INFO"
	.sectionflags	@""
	.align	4


	//----- nvinfo : EIATTR_CUDA_API_VERSION
	.align		4
        /*0000*/ 	.byte	0x04, 0x37
        /*0002*/ 	.short	(.L_686 - .L_685)
.L_685:
        /*0004*/ 	.word	0x00000082


	//----- nvinfo : EIATTR_KPARAM_INFO
	.align		4
.L_686:
        /*0008*/ 	.byte	0x04, 0x17
        /*000a*/ 	.short	(.L_688 - .L_687)
.L_687:
        /*000c*/ 	.word	0x00000000
        /*0010*/ 	.short	0x0000
        /*0012*/ 	.short	0x0070
        /*0014*/ 	.byte	0x00, 0xf0, 0x01, 0x1c


	//----- nvinfo : EIATTR_SPARSE_MMA_MASK
	.align		4
.L_688:
        /*0018*/ 	.byte	0x03, 0x50
        /*001a*/ 	.short	0x0000


	//----- nvinfo : EIATTR_MAXREG_COUNT
	.align		4
        /*001c*/ 	.byte	0x03, 0x1b
        /*001e*/ 	.short	0x0080


	//----- nvinfo : EIATTR_NUM_BARRIERS
	.align		4
        /*0020*/ 	.byte	0x02, 0x4c
        /*0022*/ 	.byte	0x10
	.zero		1


	//----- nvinfo : EIATTR_EXTERNS
	.align		4
        /*0024*/ 	.byte	0x04, 0x0f
        /*0026*/ 	.short	(.L_690 - .L_689)


	//   ....[0]....
	.align		4
.L_689:
        /*0028*/ 	.word	index@(__assertfail)


	//----- nvinfo : EIATTR_ANNOTATIONS
	.align		4
.L_690:
        /*002c*/ 	.byte	0x04, 0x55
        /*002e*/ 	.short	(.L_692 - .L_691)


	//   ....[0]....
.L_691:
        /* <DEDUP_REMOVED lines=12> */


	//----- nvinfo : EIATTR_MERCURY_ISA_VERSION
	.align		4
.L_692:
        /*00d8*/ 	.byte	0x03, 0x5f
        /*00da*/ 	.short	0x0101


	//----- nvinfo : EIATTR_INT_WARP_WIDE_INSTR_OFFSETS
	.align		4
        /*00dc*/ 	.byte	0x04, 0x31
        /*00de*/ 	.short	(.L_694 - .L_693)


	//   ....[0]....
.L_693:
        /*00e0*/ 	.word	0x00000180


	//   ....[1]....
        /*00e4*/ 	.word	0x00000240


	//----- nvinfo : EIATTR_COOP_GROUP_MASK_REGIDS
	.align		4
.L_694:
        /*00e8*/ 	.byte	0x04, 0x29
        /*00ea*/ 	.short	(.L_696 - .L_695)


	//   ....[0]....
.L_695:
        /*00ec*/ 	.word	0xffffffff


	//   ....[1]....
        /*00f0*/ 	.word	0xffffffff


	//   ....[2]....
        /*00f4*/ 	.word	0xffffffff


	//   ....[3]....
        /*00f8*/ 	.word	0xffffffff


	//   ....[4]....
        /*00fc*/ 	.word	0xffffffff


	//   ....[5]....
        /*0100*/ 	.word	0xffffffff


	//   ....[6]....
        /*0104*/ 	.word	0xffffffff


	//   ....[7]....
        /*0108*/ 	.word	0x0500000f


	//----- nvinfo : EIATTR_COOP_GROUP_INSTR_OFFSETS
	.align		4
.L_696:
        /*010c*/ 	.byte	0x04, 0x28
        /*010e*/ 	.short	(.L_698 - .L_697)


	//   ....[0]....
.L_697:
        /*0110*/ 	.word	0x00000060


	//   ....[1]....
        /*0114*/ 	.word	0x00000190


	//   ....[2]....
        /*0118*/ 	.word	0x00000220


	//   ....[3]....
        /*011c*/ 	.word	0x000003a0


	//   ....[4]....
        /*0120*/ 	.word	0x000005f0


	//   ....[5]....
        /*0124*/ 	.word	0x000011d0


	//   ....[6]....
        /*0128*/ 	.word	0x000048f0


	//   ....[7]....
        /*012c*/ 	.word	0x000082e0


	//----- nvinfo : EIATTR_REG_RECONFIG
	.align		4
.L_698:
        /*0130*/ 	.byte	0x01, 0x54
	.zero		2


	//----- nvinfo : EIATTR_SYSCALL_OFFSETS
	.align		4
        /*0134*/ 	.byte	0x04, 0x46
        /*0136*/ 	.short	(.L_700 - .L_699)


	//   ....[0]....
.L_699:
        /*0138*/ 	.word	0x00000e30


	//   ....[1]....
        /*013c*/ 	.word	0x00000f20


	//   ....[2]....
        /*0140*/ 	.word	0x00001060


	//   ....[3]....
        /*0144*/ 	.word	0x00001150


	//----- nvinfo : EIATTR_MBARRIER_INSTR_OFFSETS
	.align		4
.L_700:
        /*0148*/ 	.byte	0x04, 0x39
        /*014a*/ 	.short	(.L_702 - .L_701)


	//   ....[0]....
.L_701:
        /*014c*/ 	.word	0x00000260
        /*0150*/ 	.word	0x000000ff
        /*0154*/ 	.word	0x00036400
        /*0158*/ 	.short	0x0100
        /*015a*/ 	.byte	0x06
	.zero		1


	//   ....[1]....
        /*015c*/ 	.word	0x00000350
        /*0160*/ 	.word	0x000000ff
        /*0164*/ 	.word	0x00036410
        /*0168*/ 	.short	0x0100
        /*016a*/ 	.byte	0x08
	.zero		1


	//   ....[2]....
        /*016c*/ 	.word	0x00000360
        /*0170*/ 	.word	0x000000ff
        /*0174*/ 	.word	0x00036420
        /*0178*/ 	.short	0x0100
        /*017a*/ 	.byte	0x08
	.zero		1


	//   ....[3]....
        /*017c*/ 	.word	0x00000370
        /*0180*/ 	.word	0x000000ff
        /*0184*/ 	.word	0x00036418
        /*0188*/ 	.short	0x0100
        /*018a*/ 	.byte	0x08
	.zero		1


	//   ....[4]....
        /*018c*/ 	.word	0x00000380
        /*0190*/ 	.word	0x000000ff
        /*0194*/ 	.word	0x00036428
        /*0198*/ 	.short	0x0100
        /*019a*/ 	.byte	0x08
	.zero		1


	//   ....[5]....
        /*019c*/ 	.word	0x000004b0
        /*01a0*/ 	.word	0x000000ff
        /*01a4*/ 	.word	0x00036430
        /*01a8*/ 	.short	0x0100
        /*01aa*/ 	.byte	0x08
	.zero		1


	//   ....[6]....
        /*01ac*/ 	.word	0x000004c0
        /*01b0*/ 	.word	0x000000ff
        /*01b4*/ 	.word	0x00036438
        /*01b8*/ 	.short	0x0100
        /*01ba*/ 	.byte	0x08
	.zero		1


	//   ....[7]....
        /*01bc*/ 	.word	0x00001200
        /*01c0*/ 	.word	0x000000ff
        /*01c4*/ 	.word	0x00036400
        /*01c8*/ 	.short	0x010a
        /*01ca*/ 	.byte	0x28
	.zero		1


	//   ....[8]....
        /*01cc*/ 	.word	0x000012f0
        /*01d0*/ 	.word	0x000000ff
        /*01d4*/ 	.word	0x00036400
        /*01d8*/ 	.short	0x010a
        /*01da*/ 	.byte	0x28
	.zero		1


	//   ....[9]....
        /*01dc*/ 	.word	0x00001a30
        /*01e0*/ 	.word	0x00000003
        /*01e4*/ 	.word	0x00036410
        /*01e8*/ 	.short	0x010a
        /*01ea*/ 	.byte	0x3f
	.zero		1


	//   ....[10]....
        /*01ec*/ 	.word	0x00001a70
        /*01f0*/ 	.word	0x00000003
        /*01f4*/ 	.word	0x00036410
        /*01f8*/ 	.short	0x010a
        /*01fa*/ 	.byte	0x3f
	.zero		1


	//   ....[11]....
        /*01fc*/ 	.word	0x00002110
        /*0200*/ 	.word	0x000000ff
        /*0204*/ 	.word	0x00036430
        /*0208*/ 	.short	0x010a
        /*020a*/ 	.byte	0x28
	.zero		1


	//   ....[12]....
        /*020c*/ 	.word	0x00002360
        /*0210*/ 	.word	0x000000ff
        /*0214*/ 	.word	0x00036430
        /*0218*/ 	.short	0x010a
        /*021a*/ 	.byte	0x28
	.zero		1


	//   ....[13]....
        /*021c*/ 	.word	0x00003a20
        /*0220*/ 	.word	0x000000ff
        /*0224*/ 	.word	0x00000000
        /*0228*/ 	.short	0x0101
        /*022a*/ 	.byte	0x04
	.zero		1


	//   ....[14]....
        /*022c*/ 	.word	0x00003db0
        /*0230*/ 	.word	0x00000003
        /*0234*/ 	.word	0x00000000
        /*0238*/ 	.short	0x0101
        /*023a*/ 	.byte	0x3f
	.zero		1


	//   ....[15]....
        /*023c*/ 	.word	0x000061d0
        /*0240*/ 	.word	0x0000000c
        /*0244*/ 	.word	0x00036420
        /*0248*/ 	.short	0x010a
        /*024a*/ 	.byte	0x3f
	.zero		1


	//   ....[16]....
        /*024c*/ 	.word	0x00006960
        /*0250*/ 	.word	0x0000000c
        /*0254*/ 	.word	0x00036438
        /*0258*/ 	.short	0x010a
        /*025a*/ 	.byte	0x3f
	.zero		1


	//   ....[17]....
        /*025c*/ 	.word	0x00006ce0
        /*0260*/ 	.word	0x0000000c
        /*0264*/ 	.word	0x00036428
        /*0268*/ 	.short	0x010a
        /*026a*/ 	.byte	0x3f
	.zero		1


	//   ....[18]....
        /*026c*/ 	.word	0x00007030
        /*0270*/ 	.word	0x0000000c
        /*0274*/ 	.word	0x00036438
        /*0278*/ 	.short	0x010a
        /*027a*/ 	.byte	0x3f
	.zero		1


	//   ....[19]....
        /*027c*/ 	.word	0x00007350
        /*0280*/ 	.word	0x0000000c
        /*0284*/ 	.word	0x00036420
        /*0288*/ 	.short	0x010a
        /*028a*/ 	.byte	0x3f
	.zero		1


	//   ....[20]....
        /*028c*/ 	.word	0x000076d0
        /*0290*/ 	.word	0x0000000c
        /*0294*/ 	.word	0x00036438
        /*0298*/ 	.short	0x010a
        /*029a*/ 	.byte	0x3f
	.zero		1


	//   ....[21]....
        /*029c*/ 	.word	0x000079e0
        /*02a0*/ 	.word	0x0000000c
        /*02a4*/ 	.word	0x00036428
        /*02a8*/ 	.short	0x010a
        /*02aa*/ 	.byte	0x3f
	.zero		1


	//   ....[22]....
        /*02ac*/ 	.word	0x00007d00
        /*02b0*/ 	.word	0x0000000c
        /*02b4*/ 	.word	0x00036438
        /*02b8*/ 	.short	0x010a
        /*02ba*/ 	.byte	0x3f
	.zero		1


	//   ....[23]....
        /*02bc*/ 	.word	0x00008170
        /*02c0*/ 	.word	0x00000005
        /*02c4*/ 	.word	0x00000000
        /*02c8*/ 	.short	0x010a
        /*02ca*/ 	.byte	0x3f
	.zero		1


	//   ....[24]....
        /*02cc*/ 	.word	0x000081f0
        /*02d0*/ 	.word	0x00000017
        /*02d4*/ 	.word	0x00000000
        /*02d8*/ 	.short	0x010a
        /*02da*/ 	.byte	0x3f
	.zero		1


	//   ....[25]....
        /*02dc*/ 	.word	0x00008240
        /*02e0*/ 	.word	0x00000007
        /*02e4*/ 	.word	0x00036438
        /*02e8*/ 	.short	0x010a
        /*02ea*/ 	.byte	0x3f
	.zero		1


	//   ....[26]....
        /*02ec*/ 	.word	0x00008320
        /*02f0*/ 	.word	0x00000003
        /*02f4*/ 	.word	0x00036400
        /*02f8*/ 	.short	0x010a
        /*02fa*/ 	.byte	0x3f
	.zero		1


	//   ....[27]....
        /*02fc*/ 	.word	0x00008370
        /*0300*/ 	.word	0x00000003
        /*0304*/ 	.word	0x00036410
        /*0308*/ 	.short	0x010a
        /*030a*/ 	.byte	0x3f
	.zero		1


	//   ....[28]....
        /*030c*/ 	.word	0x000083d0
        /*0310*/ 	.word	0x00000079
        /*0314*/ 	.word	0x00036430
        /*0318*/ 	.short	0x010a
        /*031a*/ 	.byte	0x3f
	.zero		1


	//   ....[29]....
        /*031c*/ 	.word	0x00008420
        /*0320*/ 	.word	0x0000000c
        /*0324*/ 	.word	0x00036420
        /*0328*/ 	.short	0x010a
        /*032a*/ 	.byte	0x3f
	.zero		1


	//   ....[30]....
        /*032c*/ 	.word	0x00008470
        /*0330*/ 	.word	0x0000000c
        /*0334*/ 	.word	0x00036438
        /*0338*/ 	.short	0x010a
        /*033a*/ 	.byte	0x3f
	.zero		1


	//   ....[31]....
        /*033c*/ 	.word	0x000084c0
        /*0340*/ 	.word	0x0000000c
        /*0344*/ 	.word	0x00036428
        /*0348*/ 	.short	0x010a
        /*034a*/ 	.byte	0x3f
	.zero		1


	//   ....[32]....
        /*034c*/ 	.word	0x00008530
        /*0350*/ 	.word	0x0000000c
        /*0354*/ 	.word	0x00036438
        /*0358*/ 	.short	0x010a
        /*035a*/ 	.byte	0x3f
	.zero		1


	//   ....[33]....
        /*035c*/ 	.word	0x000085a0
        /*0360*/ 	.word	0x0000000c
        /*0364*/ 	.word	0x00036420
        /*0368*/ 	.short	0x010a
        /*036a*/ 	.byte	0x3f
	.zero		1


	//   ....[34]....
        /*036c*/ 	.word	0x000085f0
        /*0370*/ 	.word	0x0000000c
        /*0374*/ 	.word	0x00036438
        /*0378*/ 	.short	0x010a
        /*037a*/ 	.byte	0x3f
	.zero		1


	//   ....[35]....
        /*037c*/ 	.word	0x00008640
        /*0380*/ 	.word	0x0000000c
        /*0384*/ 	.word	0x00036428
        /*0388*/ 	.short	0x010a
        /*038a*/ 	.byte	0x3f
	.zero		1


	//   ....[36]....
        /*038c*/ 	.word	0x00008690
        /*0390*/ 	.word	0x0000000c
        /*0394*/ 	.word	0x00036438
        /*0398*/ 	.short	0x010a
        /*039a*/ 	.byte	0x3f
	.zero		1


	//   ....[37]....
        /*039c*/ 	.word	0x00008760
        /*03a0*/ 	.word	0x00000005
        /*03a4*/ 	.word	0x00000000
        /*03a8*/ 	.short	0x010a
        /*03aa*/ 	.byte	0x3f
	.zero		1


	//   ....[38]....
        /*03ac*/ 	.word	0x000087b0
        /*03b0*/ 	.word	0x00000017
        /*03b4*/ 	.word	0x00000000
        /*03b8*/ 	.short	0x010a
        /*03ba*/ 	.byte	0x3f
	.zero		1


	//----- nvinfo : EIATTR_NUM_MBARRIERS
	.align		4
.L_702:
        /*03bc*/ 	.byte	0x03, 0x38
        /*03be*/ 	.short	0x0007


	//----- nvinfo : EIATTR_EXIT_INSTR_OFFSETS
	.align		4
        /*03c0*/ 	.byte	0x04, 0x1c
        /*03c2*/ 	.short	(.L_704 - .L_703)


	//   ....[0]....
.L_703:
        /*03c4*/ 	.word	0x00008290


	//----- nvinfo : EIATTR_MAX_THREADS
	.align		4
.L_704:
        /*03c8*/ 	.byte	0x04, 0x05
        /*03ca*/ 	.short	(.L_706 - .L_705)
.L_705:
        /*03cc*/ 	.word	0x00000200
        /*03d0*/ 	.word	0x00000001
        /*03d4*/ 	.word	0x00000001


	//----- nvinfo : EIATTR_CRS_STACK_SIZE
	.align		4
.L_706:
        /*03d8*/ 	.byte	0x04, 0x1e
        /*03da*/ 	.short	(.L_708 - .L_707)
.L_707:
        /*03dc*/ 	.word	0x00000000


	//----- nvinfo : EIATTR_CBANK_PARAM_SIZE
	.align		4
.L_708:
        /*03e0*/ 	.byte	0x03, 0x19
        /*03e2*/ 	.short	0x0770


	//----- nvinfo : EIATTR_PARAM_CBANK
	.align		4
        /*03e4*/ 	.byte	0x04, 0x0a
        /*03e6*/ 	.short	(.L_710 - .L_709)
	.align		4
.L_709:
        /*03e8*/ 	.word	index@(.nv.constant0._ZN7cutlass13device_kernelIN5flash11enable_sm90INS1_16FlashAttnBwdSm90INS1_25CollectiveMainloopBwdSm90ILi2ELi1ELi1EN4cute5tupleIJNS5_1CILi1EEES8_S8_EEENS6_IJNS7_ILi64EEENS7_ILi96EEENS7_ILi192EEEEEENS_6half_tEfNS_4arch4Sm90ELb1ELb0ELb1ELb0ELb0ELb0ELb1ELb0ELi3ELi1ELi1ELi1ELb0EEENS1_24CollectiveEpilogueBwdGQAISD_fSG_Li384ELb0ELb0EEENS1_25SingleTileBwdLPTSchedulerILb0ELi96ELb0EEEEEEEEEvNT_6ParamsE)
        /*03ec*/ 	.short	0x0210
        /*03ee*/ 	.short	0x0770


	//----- nvinfo : EIATTR_SW_WAR
	.align		4
.L_710:
        /*03f0*/ 	.byte	0x04, 0x36
        /*03f2*/ 	.short	(.L_712 - .L_711)
.L_711:
        /*03f4*/ 	.word	0x00000008
.L_712:


//--------------------- .nv.info._ZN7cutlass13device_kernelIN5flash11enable_sm90INS1_16FlashAttnBwdSm90INS1_25CollectiveMainloopBwdSm90ILi2ELi1ELi1EN4cute5tupleIJNS5_1CILi1EEES8_S8_EEENS6_IJNS7_ILi64EEENS7_ILi96EEENS7_ILi192EEEEEENS_6half_tEfNS_4arch4Sm90ELb1ELb0ELb1ELb0ELb1ELb0ELb1ELb0ELi3ELi1ELi1ELi1ELb0EEENS1_24CollectiveEpilogueBwdGQAISD_fSG_Li384ELb0ELb1EEENS1_25SingleTileBwdLPTSchedulerILb0ELi96ELb1EEEEEEEEEvNT_6ParamsE --------------------------
	.section	.nv.info._ZN7cutlass13device_kernelIN5flash11enable_sm90INS1_16FlashAttnBwdSm90INS1_25CollectiveMainloopBwdSm90ILi2ELi1ELi1EN4cute5tupleIJNS5_1CILi1EEES8_S8_EEENS6_IJNS7_ILi64EEENS7_ILi96EEENS7_ILi192EEEEEENS_6half_tEfNS_4arch4Sm90ELb1ELb0ELb1ELb0ELb1ELb0ELb1ELb0ELi3ELi1ELi1ELi1ELb0EEENS1_24CollectiveEpilogueBwdGQAISD_fSG_Li384ELb0ELb1EEENS1_25SingleTileBwdLPTSchedulerILb0ELi96ELb1EEEEEEEEEvNT_6ParamsE,"",@"SHT_CUDA_INFO"
	.sectionflags	@""
	.align	4


	//----- nvinfo : EIATTR_CUDA_API_VERSION
	.align		4
        /*0000*/ 	.byte	0x04, 0x37
        /*0002*/ 	.short	(.L_714 - .L_713)
.L_713:
        /*0004*/ 	.word	0x00000082


	//----- nvinfo : EIATTR_KPARAM_INFO
	.align		4
.L_714:
        /*0008*/ 	.byte	0x04, 0x17
        /*000a*/ 	.short	(.L_716 - .L_715)
.L_715:
        /*000c*/ 	.word	0x00000000
        /*0010*/ 	.short	0x0000
        /*0012*/ 	.short	0x0070
        /*0014*/ 	.byte	0x00, 0xf0, 0x01, 0x1c


	//----- nvinfo : EIATTR_SPARSE_MMA_MASK
	.align		4
.L_716:
        /*0018*/ 	.byte	0x03, 0x50
        /*001a*/ 	.short	0x0000


	//----- nvinfo : EIATTR_MAXREG_COUNT
	.align		4
        /*001c*/ 	.byte	0x03, 0x1b
        /*001e*/ 	.short	0x0080


	//----- nvinfo : EIATTR_NUM_BARRIERS
	.align		4
        /*0020*/ 	.byte	0x02, 0x4c
        /*0022*/ 	.byte	0x10
	.zero		1


	//----- nvinfo : EIATTR_EXTERNS
	.align		4
        /*0024*/ 	.byte	0x04, 0x0f
        /*0026*/ 	.short	(.L_718 - .L_717)


	//   ....[0]....
	.align		4
.L_717:
        /*0028*/ 	.word	index@(__assertfail)


	//----- nvinfo : EIATTR_ANNOTATIONS
	.align		4
.L_718:
        /*002c*/ 	.byte	0x04, 0x55
        /*002e*/ 	.short	(.L_720 - .L_719)


	//   ....[0]....
.L_719:
        /* <DEDUP_REMOVED lines=12> */


	//----- nvinfo : EIATTR_MERCURY_ISA_VERSION
	.align		4
.L_720:
        /*00d8*/ 	.byte	0x03, 0x5f
        /*00da*/ 	.short	0x0101


	//----- nvinfo : EIATTR_INT_WARP_WIDE_INSTR_OFFSETS
	.align		4
        /*00dc*/ 	.byte	0x04, 0x31
        /*00de*/ 	.short	(.L_722 - .L_721)


	//   ....[0]....
.L_721:
        /*00e0*/ 	.word	0x00000180


	//   ....[1]....
        /*00e4*/ 	.word	0x00000240


	//   ....[2]....
        /*00e8*/ 	.word	0x00005ba0


	//   ....[3]....
        /*00ec*/ 	.word	0x00006350


	//   ....[4]....
        /*00f0*/ 	.word	0x000069b0


	//----- nvinfo : EIATTR_COOP_GROUP_MASK_REGIDS
	.align		4
.L_722:
        /*00f4*/ 	.byte	0x04, 0x29
        /*00f6*/ 	.short	(.L_724 - .L_723)


	//   ....[0]....
.L_723:
        /*00f8*/ 	.word	0xffffffff


	//   ....[1]....
        /*00fc*/ 	.word	0xffffffff


	//   ....[2]....
        /*0100*/ 	.word	0xffffffff


	//   ....[3]....
        /*0104*/ 	.word	0xffffffff


	//   ....[4]....
        /*0108*/ 	.word	0xffffffff


	//   ....[5]....
        /*010c*/ 	.word	0xffffffff


	//   ....[6]....
        /*0110*/ 	.word	0xffffffff


	//   ....[7]....
        /*0114*/ 	.word	0xffffffff


	//   ....[8]....
        /*0118*/ 	.word	0xffffffff


	//   ....[9]....
        /*011c*/ 	.word	0xffffffff


	//   ....[10]....
        /*0120*/ 	.word	0xffffffff


	//   ....[11]....
        /*0124*/ 	.word	0xffffffff


	//   ....[12]....
        /*0128*/ 	.word	0xffffffff


	//   ....[13]....
        /*012c*/ 	.word	0xffffffff


	//   ....[14]....
        /*0130*/ 	.word	0xffffffff


	//   ....[15]....
        /*0134*/ 	.word	0xffffffff


	//   ....[16]....
        /*0138*/ 	.word	0xffffffff


	//   ....[17]....
        /*013c*/ 	.word	0x0500000f


	//   ....[18]....
        /*0140*/ 	.word	0x0500000f


	//   ....[19]....
        /*0144*/ 	.word	0x0500000f


	//   ....[20]....
        /*0148*/ 	.word	0x0500000f


	//   ....[21]....
        /*014c*/ 	.word	0x0500000f


	//   ....[22]....
        /*0150*/ 	.word	0x0500000f


	//----- nvinfo : EIATTR_COOP_GROUP_INSTR_OFFSETS
	.align		4
.L_724:
        /*0154*/ 	.byte	0x04, 0x28
        /*0156*/ 	.short	(.L_726 - .L_725)


	//   ....[0]....
.L_725:
        /*0158*/ 	.word	0x00000060


	//   ....[1]....
        /*015c*/ 	.word	0x00000190


	//   ....[2]....
        /*0160*/ 	.word	0x00000220


	//   ....[3]....
        /*0164*/ 	.word	0x000003a0


	//   ....[4]....
        /*0168*/ 	.word	0x00000600


	//   ....[5]....
        /*016c*/ 	.word	0x00001210


	//   ....[6]....
        /*0170*/ 	.word	0x00004760


	//   ....[7]....
        /*0174*/ 	.word	0x000048e0


	//   ....[8]....
        /*0178*/ 	.word	0x00004b90


	//   ....[9]....
        /*017c*/ 	.word	0x00004d20


	//   ....[10]....
        /*0180*/ 	.word	0x00004e30


	//   ....[11]....
        /*0184*/ 	.word	0x00005610


	//   ....[12]....
        /*0188*/ 	.word	0x00005ad0


	//   ....[13]....
        /*018c*/ 	.word	0x00005e90


	//   ....[14]....
        /*0190*/ 	.word	0x00006280


	//   ....[15]....
        /*0194*/ 	.word	0x00006530


	//   ....[16]....
        /*0198*/ 	.word	0x000068e0


	//   ....[17]....
        /*019c*/ 	.word	0x00009220


	//   ....[18]....
        /*01a0*/ 	.word	0x00009390


	//   ....[19]....
        /*01a4*/ 	.word	0x00009400


	//   ....[20]....
        /*01a8*/ 	.word	0x00009470


	//   ....[21]....
        /*01ac*/ 	.word	0x000094e0


	//   ....[22]....
        /*01b0*/ 	.word	0x00009550


	//----- nvinfo : EIATTR_REG_RECONFIG
	.align		4
.L_726:
        /*01b4*/ 	.byte	0x01, 0x54
	.zero		2


	//----- nvinfo : EIATTR_SYSCALL_OFFSETS
	.align		4
        /*01b8*/ 	.byte	0x04, 0x46
        /*01ba*/ 	.short	(.L_728 - .L_727)


	//   ....[0]....
.L_727:
        /*01bc*/ 	.word	0x00000e70


	//   ....[1]....
        /*01c0*/ 	.word	0x00000f60


	//   ....[2]....
        /*01c4*/ 	.word	0x000010a0


	//   ....[3]....
        /*01c8*/ 	.word	0x00001190


	//----- nvinfo : EIATTR_MBARRIER_INSTR_OFFSETS
	.align		4
.L_728:
        /*01cc*/ 	.byte	0x04, 0x39
        /*01ce*/ 	.short	(.L_730 - .L_729)


	//   ....[0]....
.L_729:
        /*01d0*/ 	.word	0x00000260
        /*01d4*/ 	.word	0x000000ff
        /*01d8*/ 	.word	0x00036400
        /*01dc*/ 	.short	0x0100
        /*01de*/ 	.byte	0x06
	.zero		1


	//   ....[1]....
        /*01e0*/ 	.word	0x00000350
        /*01e4*/ 	.word	0x000000ff
        /*01e8*/ 	.word	0x00036410
        /*01ec*/ 	.short	0x0100
        /*01ee*/ 	.byte	0x08
	.zero		1


	//   ....[2]....
        /*01f0*/ 	.word	0x00000360
        /*01f4*/ 	.word	0x000000ff
        /*01f8*/ 	.word	0x00036420
        /*01fc*/ 	.short	0x0100
        /*01fe*/ 	.byte	0x08
	.zero		1


	//   ....[3]....
        /*0200*/ 	.word	0x00000370
        /*0204*/ 	.word	0x000000ff
        /*0208*/ 	.word	0x00036418
        /*020c*/ 	.short	0x0100
        /*020e*/ 	.byte	0x08
	.zero		1


	//   ....[4]....
        /*0210*/ 	.word	0x00000380
        /*0214*/ 	.word	0x000000ff
        /*0218*/ 	.word	0x00036428
        /*021c*/ 	.short	0x0100
        /*021e*/ 	.byte	0x08
	.zero		1


	//   ....[5]....
        /*0220*/ 	.word	0x000004b0
        /*0224*/ 	.word	0x000000ff
        /*0228*/ 	.word	0x00036430
        /*022c*/ 	.short	0x0100
        /*022e*/ 	.byte	0x08
	.zero		1


	//   ....[6]....
        /*0230*/ 	.word	0x000004c0
        /*0234*/ 	.word	0x000000ff
        /*0238*/ 	.word	0x00036438
        /*023c*/ 	.short	0x0100
        /*023e*/ 	.byte	0x08
	.zero		1


	//   ....[7]....
        /*0240*/ 	.word	0x00001240
        /*0244*/ 	.word	0x000000ff
        /*0248*/ 	.word	0x00036400
        /*024c*/ 	.short	0x010a
        /*024e*/ 	.byte	0x2b
	.zero		1


	//   ....[8]....
        /*0250*/ 	.word	0x00001330
        /*0254*/ 	.word	0x000000ff
        /*0258*/ 	.word	0x00036400
        /*025c*/ 	.short	0x010a
        /*025e*/ 	.byte	0x2b
	.zero		1


	//   ....[9]....
        /*0260*/ 	.word	0x00001a70
        /*0264*/ 	.word	0x00000003
        /*0268*/ 	.word	0x00036410
        /*026c*/ 	.short	0x010a
        /*026e*/ 	.byte	0x3f
	.zero		1


	//   ....[10]....
        /*0270*/ 	.word	0x00001ab0
        /*0274*/ 	.word	0x00000003
        /*0278*/ 	.word	0x00036410
        /*027c*/ 	.short	0x010a
        /*027e*/ 	.byte	0x3f
	.zero		1


	//   ....[11]....
        /*0280*/ 	.word	0x00002150
        /*0284*/ 	.word	0x000000ff
        /*0288*/ 	.word	0x00036430
        /*028c*/ 	.short	0x010a
        /*028e*/ 	.byte	0x2b
	.zero		1


	//   ....[12]....
        /*0290*/ 	.word	0x000023a0
        /*0294*/ 	.word	0x000000ff
        /*0298*/ 	.word	0x00036430
        /*029c*/ 	.short	0x010a
        /*029e*/ 	.byte	0x2b
	.zero		1


	//   ....[13]....
        /*02a0*/ 	.word	0x00003a60
        /*02a4*/ 	.word	0x000000ff
        /*02a8*/ 	.word	0x00000000
        /*02ac*/ 	.short	0x0101
        /*02ae*/ 	.byte	0x04
	.zero		1


	//   ....[14]....
        /*02b0*/ 	.word	0x00003df0
        /*02b4*/ 	.word	0x00000003
        /*02b8*/ 	.word	0x00000000
        /*02bc*/ 	.short	0x0101
        /*02be*/ 	.byte	0x3f
	.zero		1


	//   ....[15]....
        /*02c0*/ 	.word	0x00007110
        /*02c4*/ 	.word	0x0000000c
        /*02c8*/ 	.word	0x00036420
        /*02cc*/ 	.short	0x010a
        /*02ce*/ 	.byte	0x3f
	.zero		1


	//   ....[16]....
        /*02d0*/ 	.word	0x000078a0
        /*02d4*/ 	.word	0x0000000c
        /*02d8*/ 	.word	0x00036438
        /*02dc*/ 	.short	0x010a
        /*02de*/ 	.byte	0x3f
	.zero		1


	//   ....[17]....
        /*02e0*/ 	.word	0x00007c20
        /*02e4*/ 	.word	0x0000000c
        /*02e8*/ 	.word	0x00036428
        /*02ec*/ 	.short	0x010a
        /*02ee*/ 	.byte	0x3f
	.zero		1


	//   ....[18]....
        /*02f0*/ 	.word	0x00007f70
        /*02f4*/ 	.word	0x0000000c
        /*02f8*/ 	.word	0x00036438
        /*02fc*/ 	.short	0x010a
        /*02fe*/ 	.byte	0x3f
	.zero		1


	//   ....[19]....
        /*0300*/ 	.word	0x00008290
        /*0304*/ 	.word	0x0000000c
        /*0308*/ 	.word	0x00036420
        /*030c*/ 	.short	0x010a
        /*030e*/ 	.byte	0x3f
	.zero		1


	//   ....[20]....
        /*0310*/ 	.word	0x00008610
        /*0314*/ 	.word	0x0000000c
        /*0318*/ 	.word	0x00036438
        /*031c*/ 	.short	0x010a
        /*031e*/ 	.byte	0x3f
	.zero		1


	//   ....[21]....
        /*0320*/ 	.word	0x00008920
        /*0324*/ 	.word	0x0000000c
        /*0328*/ 	.word	0x00036428
        /*032c*/ 	.short	0x010a
        /*032e*/ 	.byte	0x3f
	.zero		1


	//   ....[22]....
        /*0330*/ 	.word	0x00008c40
        /*0334*/ 	.word	0x0000000c
        /*0338*/ 	.word	0x00036438
        /*033c*/ 	.short	0x010a
        /*033e*/ 	.byte	0x3f
	.zero		1


	//   ....[23]....
        /*0340*/ 	.word	0x000090b0
        /*0344*/ 	.word	0x00000005
        /*0348*/ 	.word	0x00000000
        /*034c*/ 	.short	0x010a
        /*034e*/ 	.byte	0x3f
	.zero		1


	//   ....[24]....
        /*0350*/ 	.word	0x00009130
        /*0354*/ 	.word	0x00000017
        /*0358*/ 	.word	0x00000000
        /*035c*/ 	.short	0x010a
        /*035e*/ 	.byte	0x3f
	.zero		1


	//   ....[25]....
        /*0360*/ 	.word	0x00009180
        /*0364*/ 	.word	0x00000007
        /*0368*/ 	.word	0x00036438
        /*036c*/ 	.short	0x010a
        /*036e*/ 	.byte	0x3f
	.zero		1


	//   ....[26]....
        /*0370*/ 	.word	0x00009260
        /*0374*/ 	.word	0x00000003
        /*0378*/ 	.word	0x00036400
        /*037c*/ 	.short	0x010a
        /*037e*/ 	.byte	0x3f
	.zero		1


	//   ....[27]....
        /*0380*/ 	.word	0x000092b0
        /*0384*/ 	.word	0x00000003
        /*0388*/ 	.word	0x00036410
        /*038c*/ 	.short	0x010a
        /*038e*/ 	.byte	0x3f
	.zero		1


	//   ....[28]....
        /*0390*/ 	.word	0x00009310
        /*0394*/ 	.word	0x00000079
        /*0398*/ 	.word	0x00036430
        /*039c*/ 	.short	0x010a
        /*039e*/ 	.byte	0x3f
	.zero		1


	//   ....[29]....
        /*03a0*/ 	.word	0x00009590
        /*03a4*/ 	.word	0x0000000c
        /*03a8*/ 	.word	0x00036420
        /*03ac*/ 	.short	0x010a
        /*03ae*/ 	.byte	0x3f
	.zero		1


	//   ....[30]....
        /*03b0*/ 	.word	0x000095e0
        /*03b4*/ 	.word	0x0000000c
        /*03b8*/ 	.word	0x00036438
        /*03bc*/ 	.short	0x010a
        /*03be*/ 	.byte	0x3f
	.zero		1


	//   ....[31]....
        /*03c0*/ 	.word	0x00009630
        /*03c4*/ 	.word	0x0000000c
        /*03c8*/ 	.word	0x00036428
        /*03cc*/ 	.short	0x010a
        /*03ce*/ 	.byte	0x3f
	.zero		1


	//   ....[32]....
        /*03d0*/ 	.word	0x000096a0
        /*03d4*/ 	.word	0x0000000c
        /*03d8*/ 	.word	0x00036438
        /*03dc*/ 	.short	0x010a
        /*03de*/ 	.byte	0x3f
	.zero		1


	//   ....[33]....
        /*03e0*/ 	.word	0x00009710
        /*03e4*/ 	.word	0x0000000c
        /*03e8*/ 	.word	0x00036420
        /*03ec*/ 	.short	0x010a
        /*03ee*/ 	.byte	0x3f
	.zero		1


	//   ....[34]....
        /*03f0*/ 	.word	0x00009760
        /*03f4*/ 	.word	0x0000000c
        /*03f8*/ 	.word	0x00036438
        /*03fc*/ 	.short	0x010a
        /*03fe*/ 	.byte	0x3f
	.zero		1


	//   ....[35]....
        /*0400*/ 	.word	0x000097b0
        /*0404*/ 	.word	0x0000000c
        /*0408*/ 	.word	0x00036428
        /*040c*/ 	.short	0x010a
        /*040e*/ 	.byte	0x3f
	.zero		1


	//   ....[36]....
        /*0410*/ 	.word	0x00009800
        /*0414*/ 	.word	0x0000000c
        /*0418*/ 	.word	0x00036438
        /*041c*/ 	.short	0x010a
        /*041e*/ 	.byte	0x3f
	.zero		1


	//   ....[37]....
        /*0420*/ 	.word	0x000098d0
        /*0424*/ 	.word	0x00000005
        /*0428*/ 	.word	0x00000000
        /*042c*/ 	.short	0x010a
        /*042e*/ 	.byte	0x3f
	.zero		1


	//   ....[38]....
        /*0430*/ 	.word	0x00009920
        /*0434*/ 	.word	0x00000017
        /*0438*/ 	.word	0x00000000
        /*043c*/ 	.short	0x010a
        /*043e*/ 	.byte	0x3f
	.zero		1


	//----- nvinfo : EIATTR_NUM_MBARRIERS
	.align		4
.L_730:
        /*0440*/ 	.byte	0x03, 0x38
        /*0442*/ 	.short	0x0007


	//----- nvinfo : EIATTR_EXIT_INSTR_OFFSETS
	.align		4
        /*0444*/ 	.byte	0x04, 0x1c
        /*0446*/ 	.short	(.L_732 - .L_731)


	//   ....[0]....
.L_731:
        /*0448*/ 	.word	0x000091d0


	//----- nvinfo : EIATTR_MAX_THREADS
	.align		4
.L_732:
        /*044c*/ 	.byte	0x04, 0x05
        /*044e*/ 	.short	(.L_734 - .L_733)
.L_733:
        /*0450*/ 	.word	0x00000200
        /*0454*/ 	.word	0x00000001
        /*0458*/ 	.word	0x00000001


	//----- nvinfo : EIATTR_CRS_STACK_SIZE
	.align		4
.L_734:
        /*045c*/ 	.byte	0x04, 0x1e
        /*045e*/ 	.short	(.L_736 - .L_735)
.L_735:
        /*0460*/ 	.word	0x00000000


	//----- nvinfo : EIATTR_CBANK_PARAM_SIZE
	.align		4
.L_736:
        /*0464*/ 	.byte	0x03, 0x19
        /*0466*/ 	.short	0x0770


	//----- nvinfo : EIATTR_PARAM_CBANK
	.align		4
        /*0468*/ 	.byte	0x04, 0x0a
        /*046a*/ 	.short	(.L_738 - .L_737)
	.align		4
.L_737:
        /*046c*/ 	.word	index@(.nv.constant0._ZN7cutlass13device_kernelIN5flash11enable_sm90INS1_16FlashAttnBwdSm90INS1_25CollectiveMainloopBwdSm90ILi2ELi1ELi1EN4cute5tupleIJNS5_1CILi1EEES8_S8_EEENS6_IJNS7_ILi64EEENS7_ILi96EEENS7_ILi192EEEEEENS_6half_tEfNS_4arch4Sm90ELb1ELb0ELb1ELb0ELb1ELb0ELb1ELb0ELi3ELi1ELi1ELi1ELb0EEENS1_24CollectiveEpilogueBwdGQAISD_fSG_Li384ELb0ELb1EEENS1_25SingleTileBwdLPTSchedulerILb0ELi96ELb1EEEEEEEEEvNT_6ParamsE)
        /*0470*/ 	.short	0x0210
        /*0472*/ 	.short	0x0770


	//----- nvinfo : EIATTR_SW_WAR
	.align		4
.L_738:
        /*0474*/ 	.byte	0x04, 0x36
        /*0476*/ 	.short	(.L_740 - .L_739)
.L_739:
        /*0478*/ 	.word	0x00000008
.L_740:


//--------------------- .nv.info._ZN7cutlass13device_kernelIN5flash22FlashAttnBwdPreprocessIN4cute5tupleIJNS3_1CILi64EEENS5_ILi192EEEEEENS_6half_tEfNS_4arch4Sm90ELb1ELb0EEEEEvNT_6ParamsE --------------------------
	.section	.nv.info._ZN7cutlass13device_kernelIN5flash22FlashAttnBwdPreprocessIN4cute5tupleIJNS3_1CILi64EEENS5_ILi192EEEEEENS_6half_tEfNS_4arch4Sm90ELb1ELb0EEEEEvNT_6ParamsE,"",@"SHT_CUDA_INFO"
	.sectionflags	@""
	.align	4


	//----- nvinfo : EIATTR_CUDA_API_VERSION
	.align		4
        /*0000*/ 	.byte	0x04, 0x37
        /*0002*/ 	.short	(.L_742 - .L_741)
.L_741:
        /*0004*/ 	.word	0x00000082


	//----- nvinfo : EIATTR_KPARAM_INFO
	.align		4
.L_742:
        /*0008*/ 	.byte	0x04, 0x17
        /*000a*/ 	.short	(.L_744 - .L_743)
.L_743:
        /*000c*/ 	.word	0x00000000
        /*0010*/ 	.short	0x0000
        /*0012*/ 	.short	0x0000
        /*0014*/ 	.byte	0x00, 0xf0, 0xc1, 0x03


	//----- nvinfo : EIATTR_SPARSE_MMA_MASK
	.align		4
.L_744:
        /*0018*/ 	.byte	0x03, 0x50
        /*001a*/ 	.short	0x0000


	//----- nvinfo : EIATTR_MAXREG_COUNT
	.align		4
        /*001c*/ 	.byte	0x03, 0x1b
        /*001e*/ 	.short	0x0080


	//----- nvinfo : EIATTR_MERCURY_ISA_VERSION
	.align		4
        /*0020*/ 	.byte	0x03, 0x5f
        /*0022*/ 	.short	0x0101


	//----- nvinfo : EIATTR_COOP_GROUP_MASK_REGIDS
	.align		4
        /*0024*/ 	.byte	0x04, 0x29
        /*0026*/ 	.short	(.L_746 - .L_745)


	//   ....[0]....
.L_745:
        /*0028*/ 	.word	0xffffffff


	//   ....[1]....
        /*002c*/ 	.word	0xffffffff


	//   ....[2]....
        /*0030*/ 	.word	0xffffffff


	//   ....[3]....
        /*0034*/ 	.word	0xffffffff


	//   ....[4]....
        /*0038*/ 	.word	0xffffffff


	//   ....[5]....
        /*003c*/ 	.word	0xffffffff


	//----- nvinfo : EIATTR_COOP_GROUP_INSTR_OFFSETS
	.align		4
.L_746:
        /*0040*/ 	.byte	0x04, 0x28
        /*0042*/ 	.short	(.L_748 - .L_747)


	//   ....[0]....
.L_747:
        /*0044*/ 	.word	0x00001670


	//   ....[1]....
        /*0048*/ 	.word	0x00001680


	//   ....[2]....
        /*004c*/ 	.word	0x000016c0


	//   ....[3]....
        /*0050*/ 	.word	0x000016d0


	//   ....[4]....
        /*0054*/ 	.word	0x00001700


	//   ....[5]....
        /*0058*/ 	.word	0x00001710


	//----- nvinfo : EIATTR_EXIT_INSTR_OFFSETS
	.align		4
.L_748:
        /*005c*/ 	.byte	0x04, 0x1c
        /*005e*/ 	.short	(.L_750 - .L_749)


	//   ....[0]....
.L_749:
        /*0060*/ 	.word	0x00001c90


	//   ....[1]....
        /*0064*/ 	.word	0x00001d10


	//----- nvinfo : EIATTR_MAX_THREADS
	.align		4
.L_750:
        /*0068*/ 	.byte	0x04, 0x05
        /*006a*/ 	.short	(.L_752 - .L_751)
.L_751:
        /*006c*/ 	.word	0x00000100
        /*0070*/ 	.word	0x00000001
        /*0074*/ 	.word	0x00000001


	//----- nvinfo : EIATTR_CRS_STACK_SIZE
	.align		4
.L_752:
        /*0078*/ 	.byte	0x04, 0x1e
        /*007a*/ 	.short	(.L_754 - .L_753)
.L_753:
        /*007c*/ 	.word	0x00000000


	//----- nvinfo : EIATTR_CBANK_PARAM_SIZE
	.align		4
.L_754:
        /*0080*/ 	.byte	0x03, 0x19
        /*0082*/ 	.short	0x00f0


	//----- nvinfo : EIATTR_PARAM_CBANK
	.align		4
        /*0084*/ 	.byte	0x04, 0x0a
        /*0086*/ 	.short	(.L_756 - .L_755)
	.align		4
.L_755:
        /*0088*/ 	.word	index@(.nv.constant0._ZN7cutlass13device_kernelIN5flash22FlashAttnBwdPreprocessIN4cute5tupleIJNS3_1CILi64EEENS5_ILi192EEEEEENS_6half_tEfNS_4arch4Sm90ELb1ELb0EEEEEvNT_6ParamsE)
        /*008c*/ 	.short	0x0210
        /*008e*/ 	.short	0x00f0


	//----- nvinfo : EIATTR_SW_WAR
	.align		4
.L_756:
        /*0090*/ 	.byte	0x04, 0x36
        /*0092*/ 	.short	(.L_758 - .L_757)
.L_757:
        /*0094*/ 	.word	0x00000008
.L_758:


//--------------------- .nv.info._ZN7cutlass13device_kernelIN5flash11enable_sm90INS1_16FlashAttnBwdSm90INS1_25CollectiveMainloopBwdSm90ILi2ELi1ELi1EN4cute5tupleIJNS5_1CILi1EEES8_S8_EEENS6_IJNS7_ILi64EEENS7_ILi96EEENS7_ILi192EEEEEENS_6half_tEfNS_4arch4Sm90ELb1ELb0ELb1ELb1ELb0ELb0ELb1ELb0ELi3ELi1ELi1ELi1ELb0EEENS1_21CollectiveEpilogueBwdISD_SE_SG_Li384ELb1ELb1ELi3EEENS1_25SingleTileBwdLPTSchedulerILb1ELi96ELb0EEEEEEEEEvNT_6ParamsE --------------------------
	.section	.nv.info._ZN7cutlass13device_kernelIN5flash11enable_sm90INS1_16FlashAttnBwdSm90INS1_25CollectiveMainloopBwdSm90ILi2ELi1ELi1EN4cute5tupleIJNS5_1CILi1EEES8_S8_EEENS6_IJNS7_ILi64EEENS7_ILi96EEENS7_ILi192EEEEEENS_6half_tEfNS_4arch4Sm90ELb1ELb0ELb1ELb1ELb0ELb0ELb1ELb0ELi3ELi1ELi1ELi1ELb0EEENS1_21CollectiveEpilogueBwdISD_SE_SG_Li384ELb1ELb1ELi3EEENS1_25SingleTileBwdLPTSchedulerILb1ELi96ELb0EEEEEEEEEvNT_6ParamsE,"",@"SHT_CUDA_INFO"
	.sectionflags	@""
	.align	4


	//----- nvinfo : EIATTR_CUDA_API_VERSION
	.align		4
        /*0000*/ 	.byte	0x04, 0x37
        /*0002*/ 	.short	(.L_760 - .L_759)
.L_759:
        /*0004*/ 	.word	0x00000082


	//----- nvinfo : EIATTR_KPARAM_INFO
	.align		4
.L_760:
        /*0008*/ 	.byte	0x04, 0x17
        /*000a*/ 	.short	(.L_762 - .L_761)
.L_761:
        /*000c*/ 	.word	0x00000000
        /*0010*/ 	.short	0x0000
        /*0012*/ 	.short	0x0070
        /*0014*/ 	.byte	0x00, 0xf0, 0x01, 0x1a


	//----- nvinfo : EIATTR_SPARSE_MMA_MASK
	.align		4
.L_762:
        /*0018*/ 	.byte	0x03, 0x50
        /*001a*/ 	.short	0x0000


	//----- nvinfo : EIATTR_MAXREG_COUNT
	.align		4
        /*001c*/ 	.byte	0x03, 0x1b
        /*001e*/ 	.short	0x0080


	//----- nvinfo : EIATTR_NUM_BARRIERS
	.align		4
        /*0020*/ 	.byte	0x02, 0x4c
        /*0022*/ 	.byte	0x10
	.zero		1


	//----- nvinfo : EIATTR_EXTERNS
	.align		4
        /*0024*/ 	.byte	0x04, 0x0f
        /*0026*/ 	.short	(.L_764 - .L_763)


	//   ....[0]....
	.align		4
.L_763:
        /*0028*/ 	.word	index@(__assertfail)


	//----- nvinfo : EIATTR_ANNOTATIONS
	.align		4
.L_764:
        /*002c*/ 	.byte	0x04, 0x55
        /*002e*/ 	.short	(.L_766 - .L_765)


	//   ....[0]....
.L_765:
        /* <DEDUP_REMOVED lines=14> */


	//----- nvinfo : EIATTR_MERCURY_ISA_VERSION
	.align		4
.L_766:
        /*00f8*/ 	.byte	0x03, 0x5f
        /*00fa*/ 	.short	0x0101


	//----- nvinfo : EIATTR_INT_WARP_WIDE_INSTR_OFFSETS
	.align		4
        /*00fc*/ 	.byte	0x04, 0x31
        /*00fe*/ 	.short	(.L_768 - .L_767)


	//   ....[0]....
.L_767:
        /*0100*/ 	.word	0x00000180


	//   ....[1]....
        /*0104*/ 	.word	0x00000240


	//----- nvinfo : EIATTR_COOP_GROUP_MASK_REGIDS
	.align		4
.L_768:
        /*0108*/ 	.byte	0x04, 0x29
        /*010a*/ 	.short	(.L_770 - .L_769)


	//   ....[0]....
.L_769:
        /*010c*/ 	.word	0xffffffff


	//   ....[1]....
        /*0110*/ 	.word	0xffffffff


	//   ....[2]....
        /*0114*/ 	.word	0xffffffff


	//   ....[3]....
        /*0118*/ 	.word	0xffffffff


	//   ....[4]....
        /*011c*/ 	.word	0xffffffff


	//   ....[5]....
        /*0120*/ 	.word	0xffffffff


	//   ....[6]....
        /*0124*/ 	.word	0xffffffff


	//   ....[7]....
        /*0128*/ 	.word	0x0500000f


	//----- nvinfo : EIATTR_COOP_GROUP_INSTR_OFFSETS
	.align		4
.L_770:
        /*012c*/ 	.byte	0x04, 0x28
        /*012e*/ 	.short	(.L_772 - .L_771)


	//   ....[0]....
.L_771:
        /*0130*/ 	.word	0x00000060


	//   ....[1]....
        /*0134*/ 	.word	0x00000190


	//   ....[2]....
        /*0138*/ 	.word	0x00000220


	//   ....[3]....
        /*013c*/ 	.word	0x000003a0


	//   ....[4]....
        /*0140*/ 	.word	0x00000600


	//   ....[5]....
        /*0144*/ 	.word	0x00001620


	//   ....[6]....
        /*0148*/ 	.word	0x00006e50


	//   ....[7]....
        /*014c*/ 	.word	0x0000b4d0


	//----- nvinfo : EIATTR_REG_RECONFIG
	.align		4
.L_772:
        /*0150*/ 	.byte	0x01, 0x54
	.zero		2


	//----- nvinfo : EIATTR_SYSCALL_OFFSETS
	.align		4
        /*0154*/ 	.byte	0x04, 0x46
        /*0156*/ 	.short	(.L_774 - .L_773)


	//   ....[0]....
.L_773:
        /*0158*/ 	.word	0x00001280


	//   ....[1]....
        /*015c*/ 	.word	0x00001370


	//   ....[2]....
        /*0160*/ 	.word	0x000014b0


	//   ....[3]....
        /*0164*/ 	.word	0x000015a0


	//----- nvinfo : EIATTR_MBARRIER_INSTR_OFFSETS
	.align		4
.L_774:
        /*0168*/ 	.byte	0x04, 0x39
        /*016a*/ 	.short	(.L_776 - .L_775)


	//   ....[0]....
.L_775:
        /*016c*/ 	.word	0x00000260
        /*0170*/ 	.word	0x000000ff
        /*0174*/ 	.word	0x00036400
        /*0178*/ 	.short	0x0100
        /*017a*/ 	.byte	0x06
	.zero		1


	//   ....[1]....
        /*017c*/ 	.word	0x00000350
        /*0180*/ 	.word	0x000000ff
        /*0184*/ 	.word	0x00036410
        /*0188*/ 	.short	0x0100
        /*018a*/ 	.byte	0x08
	.zero		1


	//   ....[2]....
        /*018c*/ 	.word	0x00000360
        /*0190*/ 	.word	0x000000ff
        /*0194*/ 	.word	0x00036420
        /*0198*/ 	.short	0x0100
        /*019a*/ 	.byte	0x08
	.zero		1


	//   ....[3]....
        /*019c*/ 	.word	0x00000370
        /*01a0*/ 	.word	0x000000ff
        /*01a4*/ 	.word	0x00036418
        /*01a8*/ 	.short	0x0100
        /*01aa*/ 	.byte	0x08
	.zero		1


	//   ....[4]....
        /*01ac*/ 	.word	0x00000380
        /*01b0*/ 	.word	0x000000ff
        /*01b4*/ 	.word	0x00036428
        /*01b8*/ 	.short	0x0100
        /*01ba*/ 	.byte	0x08
	.zero		1


	//   ....[5]....
        /*01bc*/ 	.word	0x000004b0
        /*01c0*/ 	.word	0x000000ff
        /*01c4*/ 	.word	0x00036430
        /*01c8*/ 	.short	0x0100
        /*01ca*/ 	.byte	0x08
	.zero		1


	//   ....[6]....
        /*01cc*/ 	.word	0x000004c0
        /*01d0*/ 	.word	0x000000ff
        /*01d4*/ 	.word	0x00036438
        /*01d8*/ 	.short	0x0100
        /*01da*/ 	.byte	0x08
	.zero		1


	//   ....[7]....
        /*01dc*/ 	.word	0x00001660
        /*01e0*/ 	.word	0x000000ff
        /*01e4*/ 	.word	0x00036400
        /*01e8*/ 	.short	0x010a
        /*01ea*/ 	.byte	0x24
	.zero		1


	//   ....[8]....
        /*01ec*/ 	.word	0x00001760
        /*01f0*/ 	.word	0x000000ff
        /*01f4*/ 	.word	0x00036400
        /*01f8*/ 	.short	0x010a
        /*01fa*/ 	.byte	0x24
	.zero		1


	//   ....[9]....
        /*01fc*/ 	.word	0x00001e70
        /*0200*/ 	.word	0x00000003
        /*0204*/ 	.word	0x00036410
        /*0208*/ 	.short	0x010a
        /*020a*/ 	.byte	0x3f
	.zero		1


	//   ....[10]....
        /*020c*/ 	.word	0x00001eb0
        /*0210*/ 	.word	0x00000003
        /*0214*/ 	.word	0x00036410
        /*0218*/ 	.short	0x010a
        /*021a*/ 	.byte	0x3f
	.zero		1


	//   ....[11]....
        /*021c*/ 	.word	0x00002550
        /*0220*/ 	.word	0x000000ff
        /*0224*/ 	.word	0x00036430
        /*0228*/ 	.short	0x010a
        /*022a*/ 	.byte	0x24
	.zero		1


	//   ....[12]....
        /*022c*/ 	.word	0x000027a0
        /*0230*/ 	.word	0x000000ff
        /*0234*/ 	.word	0x00036430
        /*0238*/ 	.short	0x010a
        /*023a*/ 	.byte	0x24
	.zero		1


	//   ....[13]....
        /*023c*/ 	.word	0x00003e60
        /*0240*/ 	.word	0x000000ff
        /*0244*/ 	.word	0x00000000
        /*0248*/ 	.short	0x0101
        /*024a*/ 	.byte	0x04
	.zero		1


	//   ....[14]....
        /*024c*/ 	.word	0x000041f0
        /*0250*/ 	.word	0x00000003
        /*0254*/ 	.word	0x00000000
        /*0258*/ 	.short	0x0101
        /*025a*/ 	.byte	0x3f
	.zero		1


	//   ....[15]....
        /*025c*/ 	.word	0x000093d0
        /*0260*/ 	.word	0x00000000
        /*0264*/ 	.word	0x00036420
        /*0268*/ 	.short	0x010a
        /*026a*/ 	.byte	0x3f
	.zero		1


	//   ....[16]....
        /*026c*/ 	.word	0x00009bc0
        /*0270*/ 	.word	0x00000000
        /*0274*/ 	.word	0x00036438
        /*0278*/ 	.short	0x010a
        /*027a*/ 	.byte	0x3f
	.zero		1


	//   ....[17]....
        /*027c*/ 	.word	0x00009f20
        /*0280*/ 	.word	0x00000000
        /*0284*/ 	.word	0x00036428
        /*0288*/ 	.short	0x010a
        /*028a*/ 	.byte	0x3f
	.zero		1


	//   ....[18]....
        /*028c*/ 	.word	0x0000a250
        /*0290*/ 	.word	0x00000000
        /*0294*/ 	.word	0x00036438
        /*0298*/ 	.short	0x010a
        /*029a*/ 	.byte	0x3f
	.zero		1


	//   ....[19]....
        /*029c*/ 	.word	0x0000a540
        /*02a0*/ 	.word	0x00000000
        /*02a4*/ 	.word	0x00036420
        /*02a8*/ 	.short	0x010a
        /*02aa*/ 	.byte	0x3f
	.zero		1


	//   ....[20]....
        /*02ac*/ 	.word	0x0000a8c0
        /*02b0*/ 	.word	0x00000000
        /*02b4*/ 	.word	0x00036438
        /*02b8*/ 	.short	0x010a
        /*02ba*/ 	.byte	0x3f
	.zero		1


	//   ....[21]....
        /*02bc*/ 	.word	0x0000abc0
        /*02c0*/ 	.word	0x00000000
        /*02c4*/ 	.word	0x00036428
        /*02c8*/ 	.short	0x010a
        /*02ca*/ 	.byte	0x3f
	.zero		1


	//   ....[22]....
        /*02cc*/ 	.word	0x0000af00
        /*02d0*/ 	.word	0x00000000
        /*02d4*/ 	.word	0x00036438
        /*02d8*/ 	.short	0x010a
        /*02da*/ 	.byte	0x3f
	.zero		1


	//   ....[23]....
        /*02dc*/ 	.word	0x0000b360
        /*02e0*/ 	.word	0x00000007
        /*02e4*/ 	.word	0x00000000
        /*02e8*/ 	.short	0x010a
        /*02ea*/ 	.byte	0x3f
	.zero		1


	//   ....[24]....
        /*02ec*/ 	.word	0x0000b3e0
        /*02f0*/ 	.word	0x00000003
        /*02f4*/ 	.word	0x00000000
        /*02f8*/ 	.short	0x010a
        /*02fa*/ 	.byte	0x3f
	.zero		1


	//   ....[25]....
        /*02fc*/ 	.word	0x0000b430
        /*0300*/ 	.word	0x00000009
        /*0304*/ 	.word	0x00036438
        /*0308*/ 	.short	0x010a
        /*030a*/ 	.byte	0x3f
	.zero		1


	//   ....[26]....
        /*030c*/ 	.word	0x0000b510
        /*0310*/ 	.word	0x00000000
        /*0314*/ 	.word	0x00036400
        /*0318*/ 	.short	0x010a
        /*031a*/ 	.byte	0x3f
	.zero		1


	//   ....[27]....
        /*031c*/ 	.word	0x0000b560
        /*0320*/ 	.word	0x00000003
        /*0324*/ 	.word	0x00036410
        /*0328*/ 	.short	0x010a
        /*032a*/ 	.byte	0x3f
	.zero		1


	//   ....[28]....
        /*032c*/ 	.word	0x0000b5c0
        /*0330*/ 	.word	0x00000079
        /*0334*/ 	.word	0x00036430
        /*0338*/ 	.short	0x010a
        /*033a*/ 	.byte	0x3f
	.zero		1


	//   ....[29]....
        /*033c*/ 	.word	0x0000b610
        /*0340*/ 	.word	0x00000000
        /*0344*/ 	.word	0x00036420
        /*0348*/ 	.short	0x010a
        /*034a*/ 	.byte	0x3f
	.zero		1


	//   ....[30]....
        /*034c*/ 	.word	0x0000b660
        /*0350*/ 	.word	0x00000000
        /*0354*/ 	.word	0x00036438
        /*0358*/ 	.short	0x010a
        /*035a*/ 	.byte	0x3f
	.zero		1


	//   ....[31]....
        /*035c*/ 	.word	0x0000b6b0
        /*0360*/ 	.word	0x00000000
        /*0364*/ 	.word	0x00036428
        /*0368*/ 	.short	0x010a
        /*036a*/ 	.byte	0x3f
	.zero		1


	//   ....[32]....
        /*036c*/ 	.word	0x0000b710
        /*0370*/ 	.word	0x00000000
        /*0374*/ 	.word	0x00036438
        /*0378*/ 	.short	0x010a
        /*037a*/ 	.byte	0x3f
	.zero		1


	//   ....[33]....
        /*037c*/ 	.word	0x0000b790
        /*0380*/ 	.word	0x00000000
        /*0384*/ 	.word	0x00036420
        /*0388*/ 	.short	0x010a
        /*038a*/ 	.byte	0x3f
	.zero		1


	//   ....[34]....
        /*038c*/ 	.word	0x0000b7e0
        /*0390*/ 	.word	0x00000000
        /*0394*/ 	.word	0x00036438
        /*0398*/ 	.short	0x010a
        /*039a*/ 	.byte	0x3f
	.zero		1


	//   ....[35]....
        /*039c*/ 	.word	0x0000b830
        /*03a0*/ 	.word	0x00000000
        /*03a4*/ 	.word	0x00036428
        /*03a8*/ 	.short	0x010a
        /*03aa*/ 	.byte	0x3f
	.zero		1


	//   ....[36]....
        /*03ac*/ 	.word	0x0000b880
        /*03b0*/ 	.word	0x00000000
        /*03b4*/ 	.word	0x00036438
        /*03b8*/ 	.short	0x010a
        /*03ba*/ 	.byte	0x3f
	.zero		1


	//   ....[37]....
        /*03bc*/ 	.word	0x0000b950
        /*03c0*/ 	.word	0x00000007
        /*03c4*/ 	.word	0x00000000
        /*03c8*/ 	.short	0x010a
        /*03ca*/ 	.byte	0x3f
	.zero		1


	//   ....[38]....
        /*03cc*/ 	.word	0x0000b9a0
        /*03d0*/ 	.word	0x00000003
        /*03d4*/ 	.word	0x00000000
        /*03d8*/ 	.short	0x010a
        /*03da*/ 	.byte	0x3f
	.zero		1


	//----- nvinfo : EIATTR_NUM_MBARRIERS
	.align		4
.L_776:
        /*03dc*/ 	.byte	0x03, 0x38
        /*03de*/ 	.short	0x0007


	//----- nvinfo : EIATTR_EXIT_INSTR_OFFSETS
	.align		4
        /*03e0*/ 	.byte	0x04, 0x1c
        /*03e2*/ 	.short	(.L_778 - .L_777)


	//   ....[0]....
.L_777:
        /*03e4*/ 	.word	0x0000b480


	//----- nvinfo : EIATTR_MAX_THREADS
	.align		4
.L_778:
        /*03e8*/ 	.byte	0x04, 0x05
        /*03ea*/ 	.short	(.L_780 - .L_779)
.L_779:
        /*03ec*/ 	.word	0x00000200
        /*03f0*/ 	.word	0x00000001
        /*03f4*/ 	.word	0x00000001


	//----- nvinfo : EIATTR_CRS_STACK_SIZE
	.align		4
.L_780:
        /*03f8*/ 	.byte	0x04, 0x1e
        /*03fa*/ 	.short	(.L_782 - .L_781)
.L_781:
        /*03fc*/ 	.word	0x00000000


	//----- nvinfo : EIATTR_CBANK_PARAM_SIZE
	.align		4
.L_782:
        /*0400*/ 	.byte	0x03, 0x19
        /*0402*/ 	.short	0x06f0


	//----- nvinfo : EIATTR_PARAM_CBANK
	.align		4
        /*0404*/ 	.byte	0x04, 0x0a
        /*0406*/ 	.short	(.L_784 - .L_783)
	.align		4
.L_783:
        /*0408*/ 	.word	index@(.nv.constant0._ZN7cutlass13device_kernelIN5flash11enable_sm90INS1_16FlashAttnBwdSm90INS1_25CollectiveMainloopBwdSm90ILi2ELi1ELi1EN4cute5tupleIJNS5_1CILi1EEES8_S8_EEENS6_IJNS7_ILi64EEENS7_ILi96EEENS7_ILi192EEEEEENS_6half_tEfNS_4arch4Sm90ELb1ELb0ELb1ELb1ELb0ELb0ELb1ELb0ELi3ELi1ELi1ELi1ELb0EEENS1_21CollectiveEpilogueBwdISD_SE_SG_Li384ELb1ELb1ELi3EEENS1_25SingleTileBwdLPTSchedulerILb1ELi96ELb0EEEEEEEEEvNT_6ParamsE)
        /*040c*/ 	.short	0x0210
        /*040e*/ 	.short	0x06f0


	//----- nvinfo : EIATTR_SW_WAR
	.align		4
.L_784:
        /*0410*/ 	.byte	0x04, 0x36
        /*0412*/ 	.short	(.L_786 - .L_785)
.L_785:
        /*0414*/ 	.word	0x00000008
.L_786:


//--------------------- .nv.info._ZN7cutlass13device_kernelIN5flash11enable_sm90INS1_16FlashAttnBwdSm90INS1_25CollectiveMainloopBwdSm90ILi2ELi1ELi1EN4cute5tupleIJNS5_1CILi1EEES8_S8_EEENS6_IJNS7_ILi64EEENS7_ILi96EEENS7_ILi192EEEEEENS_6half_tEfNS_4arch4Sm90ELb1ELb0ELb1ELb1ELb1ELb0ELb1ELb0ELi3ELi1ELi1ELi1ELb0EEENS1_21CollectiveEpilogueBwdISD_SE_SG_Li384ELb1ELb1ELi3EEENS1_25SingleTileBwdLPTSchedulerILb1ELi96ELb1EEEEEEEEEvNT_6ParamsE --------------------------
	.section	.nv.info._ZN7cutlass13device_kernelIN5flash11enable_sm90INS1_16FlashAttnBwdSm90INS1_25CollectiveMainloopBwdSm90ILi2ELi1ELi1EN4cute5tupleIJNS5_1CILi1EEES8_S8_EEENS6_IJNS7_ILi64EEENS7_ILi96EEENS7_ILi192EEEEEENS_6half_tEfNS_4arch4Sm90ELb1ELb0ELb1ELb1ELb1ELb0ELb1ELb0ELi3ELi1ELi1ELi1ELb0EEENS1_21CollectiveEpilogueBwdISD_SE_SG_Li384ELb1ELb1ELi3EEENS1_25SingleTileBwdLPTSchedulerILb1ELi96ELb1EEEEEEEEEvNT_6ParamsE,"",@"SHT_CUDA_INFO"
	.sectionflags	@""
	.align	4


	//----- nvinfo : EIATTR_CUDA_API_VERSION
	.align		4
        /*0000*/ 	.byte	0x04, 0x37
        /*0002*/ 	.short	(.L_788 - .L_787)
.L_787:
        /*0004*/ 	.word	0x00000082


	//----- nvinfo : EIATTR_KPARAM_INFO
	.align		4
.L_788:
        /*0008*/ 	.byte	0x04, 0x17
        /*000a*/ 	.short	(.L_790 - .L_789)
.L_789:
        /*000c*/ 	.word	0x00000000
        /*0010*/ 	.short	0x0000
        /*0012*/ 	.short	0x0070
        /*0014*/ 	.byte	0x00, 0xf0, 0x01, 0x1a


	//----- nvinfo : EIATTR_SPARSE_MMA_MASK
	.align		4
.L_790:
        /*0018*/ 	.byte	0x03, 0x50
        /*001a*/ 	.short	0x0000


	//----- nvinfo : EIATTR_MAXREG_COUNT
	.align		4
        /*001c*/ 	.byte	0x03, 0x1b
        /*001e*/ 	.short	0x0080


	//----- nvinfo : EIATTR_NUM_BARRIERS
	.align		4
        /*0020*/ 	.byte	0x02, 0x4c
        /*0022*/ 	.byte	0x10
	.zero		1


	//----- nvinfo : EIATTR_EXTERNS
	.align		4
        /*0024*/ 	.byte	0x04, 0x0f
        /*0026*/ 	.short	(.L_792 - .L_791)


	//   ....[0]....
	.align		4
.L_791:
        /*0028*/ 	.word	index@(__assertfail)


	//----- nvinfo : EIATTR_ANNOTATIONS
	.align		4
.L_792:
        /*002c*/ 	.byte	0x04, 0x55
        /*002e*/ 	.short	(.L_794 - .L_793)


	//   ....[0]....
.L_793:
        /* <DEDUP_REMOVED lines=13> */


	//----- nvinfo : EIATTR_MERCURY_ISA_VERSION
	.align		4
.L_794:
        /*00e8*/ 	.byte	0x03, 0x5f
        /*00ea*/ 	.short	0x0101


	//----- nvinfo : EIATTR_INT_WARP_WIDE_INSTR_OFFSETS
	.align		4
        /*00ec*/ 	.byte	0x04, 0x31
        /*00ee*/ 	.short	(.L_796 - .L_795)


	//   ....[0]....
.L_795:
        /*00f0*/ 	.word	0x00000180


	//   ....[1]....
        /*00f4*/ 	.word	0x00000240


	//   ....[2]....
        /*00f8*/ 	.word	0x00008190


	//   ....[3]....
        /*00fc*/ 	.word	0x00008980


	//   ....[4]....
        /*0100*/ 	.word	0x00008fe0


	//----- nvinfo : EIATTR_COOP_GROUP_MASK_REGIDS
	.align		4
.L_796:
        /*0104*/ 	.byte	0x04, 0x29
        /*0106*/ 	.short	(.L_798 - .L_797)


	//   ....[0]....
.L_797:
        /*0108*/ 	.word	0xffffffff


	//   ....[1]....
        /*010c*/ 	.word	0xffffffff


	//   ....[2]....
        /*0110*/ 	.word	0xffffffff


	//   ....[3]....
        /*0114*/ 	.word	0xffffffff


	//   ....[4]....
        /*0118*/ 	.word	0xffffffff


	//   ....[5]....
        /*011c*/ 	.word	0xffffffff


	//   ....[6]....
        /*0120*/ 	.word	0xffffffff


	//   ....[7]....
        /*0124*/ 	.word	0xffffffff


	//   ....[8]....
        /*0128*/ 	.word	0xffffffff


	//   ....[9]....
        /*012c*/ 	.word	0xffffffff


	//   ....[10]....
        /*0130*/ 	.word	0xffffffff


	//   ....[11]....
        /*0134*/ 	.word	0xffffffff


	//   ....[12]....
        /*0138*/ 	.word	0xffffffff


	//   ....[13]....
        /*013c*/ 	.word	0x0500000f


	//   ....[14]....
        /*0140*/ 	.word	0x0500000f


	//   ....[15]....
        /*0144*/ 	.word	0x0500000f


	//   ....[16]....
        /*0148*/ 	.word	0x0500000f


	//----- nvinfo : EIATTR_COOP_GROUP_INSTR_OFFSETS
	.align		4
.L_798:
        /*014c*/ 	.byte	0x04, 0x28
        /*014e*/ 	.short	(.L_800 - .L_799)


	//   ....[0]....
.L_799:
        /*0150*/ 	.word	0x00000060


	//   ....[1]....
        /*0154*/ 	.word	0x00000190


	//   ....[2]....
        /*0158*/ 	.word	0x00000220


	//   ....[3]....
        /*015c*/ 	.word	0x000003a0


	//   ....[4]....
        /*0160*/ 	.word	0x00000600


	//   ....[5]....
        /*0164*/ 	.word	0x00001620


	//   ....[6]....
        /*0168*/ 	.word	0x00006e50


	//   ....[7]....
        /*016c*/ 	.word	0x00007c00


	//   ....[8]....
        /*0170*/ 	.word	0x000080c0


	//   ....[9]....
        /*0174*/ 	.word	0x000084c0


	//   ....[10]....
        /*0178*/ 	.word	0x000088b0


	//   ....[11]....
        /*017c*/ 	.word	0x00008b60


	//   ....[12]....
        /*0180*/ 	.word	0x00008f10


	//   ....[13]....
        /*0184*/ 	.word	0x0000be00


	//   ....[14]....
        /*0188*/ 	.word	0x0000bf70


	//   ....[15]....
        /*018c*/ 	.word	0x0000bfe0


	//   ....[16]....
        /*0190*/ 	.word	0x0000c050


	//----- nvinfo : EIATTR_REG_RECONFIG
	.align		4
.L_800:
        /*0194*/ 	.byte	0x01, 0x54
	.zero		2


	//----- nvinfo : EIATTR_SYSCALL_OFFSETS
	.align		4
        /*0198*/ 	.byte	0x04, 0x46
        /*019a*/ 	.short	(.L_802 - .L_801)


	//   ....[0]....
.L_801:
        /*019c*/ 	.word	0x00001280


	//   ....[1]....
        /*01a0*/ 	.word	0x00001370


	//   ....[2]....
        /*01a4*/ 	.word	0x000014b0


	//   ....[3]....
        /*01a8*/ 	.word	0x000015a0


	//----- nvinfo : EIATTR_MBARRIER_INSTR_OFFSETS
	.align		4
.L_802:
        /*01ac*/ 	.byte	0x04, 0x39
        /*01ae*/ 	.short	(.L_804 - .L_803)


	//   ....[0]....
.L_803:
        /*01b0*/ 	.word	0x00000260
        /*01b4*/ 	.word	0x000000ff
        /*01b8*/ 	.word	0x00036400
        /*01bc*/ 	.short	0x0100
        /*01be*/ 	.byte	0x06
	.zero		1


	//   ....[1]....
        /*01c0*/ 	.word	0x00000350
        /*01c4*/ 	.word	0x000000ff
        /*01c8*/ 	.word	0x00036410
        /*01cc*/ 	.short	0x0100
        /*01ce*/ 	.byte	0x08
	.zero		1


	//   ....[2]....
        /*01d0*/ 	.word	0x00000360
        /*01d4*/ 	.word	0x000000ff
        /*01d8*/ 	.word	0x00036420
        /*01dc*/ 	.short	0x0100
        /*01de*/ 	.byte	0x08
	.zero		1


	//   ....[3]....
        /*01e0*/ 	.word	0x00000370
        /*01e4*/ 	.word	0x000000ff
        /*01e8*/ 	.word	0x00036418
        /*01ec*/ 	.short	0x0100
        /*01ee*/ 	.byte	0x08
	.zero		1


	//   ....[4]....
        /*01f0*/ 	.word	0x00000380
        /*01f4*/ 	.word	0x000000ff
        /*01f8*/ 	.word	0x00036428
        /*01fc*/ 	.short	0x0100
        /*01fe*/ 	.byte	0x08
	.zero		1


	//   ....[5]....
        /*0200*/ 	.word	0x000004b0
        /*0204*/ 	.word	0x000000ff
        /*0208*/ 	.word	0x00036430
        /*020c*/ 	.short	0x0100
        /*020e*/ 	.byte	0x08
	.zero		1


	//   ....[6]....
        /*0210*/ 	.word	0x000004c0
        /*0214*/ 	.word	0x000000ff
        /*0218*/ 	.word	0x00036438
        /*021c*/ 	.short	0x0100
        /*021e*/ 	.byte	0x08
	.zero		1


	//   ....[7]....
        /*0220*/ 	.word	0x00001660
        /*0224*/ 	.word	0x000000ff
        /*0228*/ 	.word	0x00036400
        /*022c*/ 	.short	0x010a
        /*022e*/ 	.byte	0x24
	.zero		1


	//   ....[8]....
        /*0230*/ 	.word	0x00001760
        /*0234*/ 	.word	0x000000ff
        /*0238*/ 	.word	0x00036400
        /*023c*/ 	.short	0x010a
        /*023e*/ 	.byte	0x24
	.zero		1


	//   ....[9]....
        /*0240*/ 	.word	0x00001e70
        /*0244*/ 	.word	0x00000003
        /*0248*/ 	.word	0x00036410
        /*024c*/ 	.short	0x010a
        /*024e*/ 	.byte	0x3f
	.zero		1


	//   ....[10]....
        /*0250*/ 	.word	0x00001eb0
        /*0254*/ 	.word	0x00000003
        /*0258*/ 	.word	0x00036410
        /*025c*/ 	.short	0x010a
        /*025e*/ 	.byte	0x3f
	.zero		1


	//   ....[11]....
        /*0260*/ 	.word	0x00002550
        /*0264*/ 	.word	0x000000ff
        /*0268*/ 	.word	0x00036430
        /*026c*/ 	.short	0x010a
        /*026e*/ 	.byte	0x24
	.zero		1


	//   ....[12]....
        /*0270*/ 	.word	0x000027a0
        /*0274*/ 	.word	0x000000ff
        /*0278*/ 	.word	0x00036430
        /*027c*/ 	.short	0x010a
        /*027e*/ 	.byte	0x24
	.zero		1


	//   ....[13]....
        /*0280*/ 	.word	0x00003e60
        /*0284*/ 	.word	0x000000ff
        /*0288*/ 	.word	0x00000000
        /*028c*/ 	.short	0x0101
        /*028e*/ 	.byte	0x04
	.zero		1


	//   ....[14]....
        /*0290*/ 	.word	0x000041f0
        /*0294*/ 	.word	0x00000003
        /*0298*/ 	.word	0x00000000
        /*029c*/ 	.short	0x0101
        /*029e*/ 	.byte	0x3f
	.zero		1


	//   ....[15]....
        /*02a0*/ 	.word	0x00009d00
        /*02a4*/ 	.word	0x00000000
        /*02a8*/ 	.word	0x00036420
        /*02ac*/ 	.short	0x010a
        /*02ae*/ 	.byte	0x3f
	.zero		1


	//   ....[16]....
        /*02b0*/ 	.word	0x0000a4f0
        /*02b4*/ 	.word	0x00000000
        /*02b8*/ 	.word	0x00036438
        /*02bc*/ 	.short	0x010a
        /*02be*/ 	.byte	0x3f
	.zero		1


	//   ....[17]....
        /*02c0*/ 	.word	0x0000a850
        /*02c4*/ 	.word	0x00000000
        /*02c8*/ 	.word	0x00036428
        /*02cc*/ 	.short	0x010a
        /*02ce*/ 	.byte	0x3f
	.zero		1


	//   ....[18]....
        /*02d0*/ 	.word	0x0000ab80
        /*02d4*/ 	.word	0x00000000
        /*02d8*/ 	.word	0x00036438
        /*02dc*/ 	.short	0x010a
        /*02de*/ 	.byte	0x3f
	.zero		1


	//   ....[19]....
        /*02e0*/ 	.word	0x0000ae70
        /*02e4*/ 	.word	0x00000000
        /*02e8*/ 	.word	0x00036420
        /*02ec*/ 	.short	0x010a
        /*02ee*/ 	.byte	0x3f
	.zero		1


	//   ....[20]....
        /*02f0*/ 	.word	0x0000b1f0
        /*02f4*/ 	.word	0x00000000
        /*02f8*/ 	.word	0x00036438
        /*02fc*/ 	.short	0x010a
        /*02fe*/ 	.byte	0x3f
	.zero		1


	//   ....[21]....
        /*0300*/ 	.word	0x0000b4f0
        /*0304*/ 	.word	0x00000000
        /*0308*/ 	.word	0x00036428
        /*030c*/ 	.short	0x010a
        /*030e*/ 	.byte	0x3f
	.zero		1


	//   ....[22]....
        /*0310*/ 	.word	0x0000b830
        /*0314*/ 	.word	0x00000000
        /*0318*/ 	.word	0x00036438
        /*031c*/ 	.short	0x010a
        /*031e*/ 	.byte	0x3f
	.zero		1


	//   ....[23]....
        /*0320*/ 	.word	0x0000bc90
        /*0324*/ 	.word	0x00000007
        /*0328*/ 	.word	0x00000000
        /*032c*/ 	.short	0x010a
        /*032e*/ 	.byte	0x3f
	.zero		1


	//   ....[24]....
        /*0330*/ 	.word	0x0000bd10
        /*0334*/ 	.word	0x00000003
        /*0338*/ 	.word	0x00000000
        /*033c*/ 	.short	0x010a
        /*033e*/ 	.byte	0x3f
	.zero		1


	//   ....[25]....
        /*0340*/ 	.word	0x0000bd60
        /*0344*/ 	.word	0x00000009
        /*0348*/ 	.word	0x00036438
        /*034c*/ 	.short	0x010a
        /*034e*/ 	.byte	0x3f
	.zero		1


	//   ....[26]....
        /*0350*/ 	.word	0x0000be40
        /*0354*/ 	.word	0x00000000
        /*0358*/ 	.word	0x00036400
        /*035c*/ 	.short	0x010a
        /*035e*/ 	.byte	0x3f
	.zero		1


	//   ....[27]....
        /*0360*/ 	.word	0x0000be90
        /*0364*/ 	.word	0x00000003
        /*0368*/ 	.word	0x00036410
        /*036c*/ 	.short	0x010a
        /*036e*/ 	.byte	0x3f
	.zero		1


	//   ....[28]....
        /*0370*/ 	.word	0x0000bef0
        /*0374*/ 	.word	0x00000079
        /*0378*/ 	.word	0x00036430
        /*037c*/ 	.short	0x010a
        /*037e*/ 	.byte	0x3f
	.zero		1


	//   ....[29]....
        /*0380*/ 	.word	0x0000c090
        /*0384*/ 	.word	0x00000000
        /*0388*/ 	.word	0x00036420
        /*038c*/ 	.short	0x010a
        /*038e*/ 	.byte	0x3f
	.zero		1


	//   ....[30]....
        /*0390*/ 	.word	0x0000c0e0
        /*0394*/ 	.word	0x00000000
        /*0398*/ 	.word	0x00036438
        /*039c*/ 	.short	0x010a
        /*039e*/ 	.byte	0x3f
	.zero		1


	//   ....[31]....
        /*03a0*/ 	.word	0x0000c130
        /*03a4*/ 	.word	0x00000000
        /*03a8*/ 	.word	0x00036428
        /*03ac*/ 	.short	0x010a
        /*03ae*/ 	.byte	0x3f
	.zero		1


	//   ....[32]....
        /*03b0*/ 	.word	0x0000c190
        /*03b4*/ 	.word	0x00000000
        /*03b8*/ 	.word	0x00036438
        /*03bc*/ 	.short	0x010a
        /*03be*/ 	.byte	0x3f
	.zero		1


	//   ....[33]....
        /*03c0*/ 	.word	0x0000c210
        /*03c4*/ 	.word	0x00000000
        /*03c8*/ 	.word	0x00036420
        /*03cc*/ 	.short	0x010a
        /*03ce*/ 	.byte	0x3f
	.zero		1


	//   ....[34]....
        /*03d0*/ 	.word	0x0000c260
        /*03d4*/ 	.word	0x00000000
        /*03d8*/ 	.word	0x00036438
        /*03dc*/ 	.short	0x010a
        /*03de*/ 	.byte	0x3f
	.zero		1


	//   ....[35]....
        /*03e0*/ 	.word	0x0000c2b0
        /*03e4*/ 	.word	0x00000000
        /*03e8*/ 	.word	0x00036428
        /*03ec*/ 	.short	0x010a
        /*03ee*/ 	.byte	0x3f
	.zero		1


	//   ....[36]....
        /*03f0*/ 	.word	0x0000c300
        /*03f4*/ 	.word	0x00000000
        /*03f8*/ 	.word	0x00036438
        /*03fc*/ 	.short	0x010a
        /*03fe*/ 	.byte	0x3f
	.zero		1


	//   ....[37]....
        /*0400*/ 	.word	0x0000c3d0
        /*0404*/ 	.word	0x00000007
        /*0408*/ 	.word	0x00000000
        /*040c*/ 	.short	0x010a
        /*040e*/ 	.byte	0x3f
	.zero		1


	//   ....[38]....
        /*0410*/ 	.word	0x0000c420
        /*0414*/ 	.word	0x00000003
        /*0418*/ 	.word	0x00000000
        /*041c*/ 	.short	0x010a
        /*041e*/ 	.byte	0x3f
	.zero		1


	//----- nvinfo : EIATTR_NUM_MBARRIERS
	.align		4
.L_804:
        /*0420*/ 	.byte	0x03, 0x38
        /*0422*/ 	.short	0x0007


	//----- nvinfo : EIATTR_EXIT_INSTR_OFFSETS
	.align		4
        /*0424*/ 	.byte	0x04, 0x1c
        /*0426*/ 	.short	(.L_806 - .L_805)


	//   ....[0]....
.L_805:
        /*0428*/ 	.word	0x0000bdb0


	//----- nvinfo : EIATTR_MAX_THREADS
	.align		4
.L_806:
        /*042c*/ 	.byte	0x04, 0x05
        /*042e*/ 	.short	(.L_808 - .L_807)
.L_807:
        /*0430*/ 	.word	0x00000200
        /*0434*/ 	.word	0x00000001
        /*0438*/ 	.word	0x00000001


	//----- nvinfo : EIATTR_CRS_STACK_SIZE
	.align		4
.L_808:
        /*043c*/ 	.byte	0x04, 0x1e
        /*043e*/ 	.short	(.L_810 - .L_809)
.L_809:
        /*0440*/ 	.word	0x00000000


	//----- nvinfo : EIATTR_CBANK_PARAM_SIZE
	.align		4
.L_810:
        /*0444*/ 	.byte	0x03, 0x19
        /*0446*/ 	.short	0x06f0


	//----- nvinfo : EIATTR_PARAM_CBANK
	.align		4
        /*0448*/ 	.byte	0x04, 0x0a
        /*044a*/ 	.short	(.L_812 - .L_811)
	.align		4
.L_811:
        /*044c*/ 	.word	index@(.nv.constant0._ZN7cutlass13device_kernelIN5flash11enable_sm90INS1_16FlashAttnBwdSm90INS1_25CollectiveMainloopBwdSm90ILi2ELi1ELi1EN4cute5tupleIJNS5_1CILi1EEES8_S8_EEENS6_IJNS7_ILi64EEENS7_ILi96EEENS7_ILi192EEEEEENS_6half_tEfNS_4arch4Sm90ELb1ELb0ELb1ELb1ELb1ELb0ELb1ELb0ELi3ELi1ELi1ELi1ELb0EEENS1_21CollectiveEpilogueBwdISD_SE_SG_Li384ELb1ELb1ELi3EEENS1_25SingleTileBwdLPTSchedulerILb1ELi96ELb1EEEEEEEEEvNT_6ParamsE)
        /*0450*/ 	.short	0x0210
        /*0452*/ 	.short	0x06f0


	//----- nvinfo : EIATTR_SW_WAR
	.align		4
.L_812:
        /*0454*/ 	.byte	0x04, 0x36
        /*0456*/ 	.short	(.L_814 - .L_813)
.L_813:
        /*0458*/ 	.word	0x00000008
.L_814:


//--------------------- .nv.info._ZN7cutlass13device_kernelIN5flash11enable_sm90INS1_16FlashAttnBwdSm90INS1_25CollectiveMainloopBwdSm90ILi2ELi1ELi1EN4cute5tupleIJNS5_1CILi1EEES8_S8_EEENS6_IJNS7_ILi64EEENS7_ILi96EEENS7_ILi192EEEEEENS_6half_tEfNS_4arch4Sm90ELb1ELb0ELb1ELb1ELb0ELb0ELb1ELb0ELi3ELi1ELi1ELi1ELb0EEENS1_24CollectiveEpilogueBwdGQAISD_fSG_Li384ELb1ELb0EEENS1_25SingleTileBwdLPTSchedulerILb1ELi96ELb0EEEEEEEEEvNT_6ParamsE --------------------------
	.section	.nv.info._ZN7cutlass13device_kernelIN5flash11enable_sm90INS1_16FlashAttnBwdSm90INS1_25CollectiveMainloopBwdSm90ILi2ELi1ELi1EN4cute5tupleIJNS5_1CILi1EEES8_S8_EEENS6_IJNS7_ILi64EEENS7_ILi96EEENS7_ILi192EEEEEENS_6half_tEfNS_4arch4Sm90ELb1ELb0ELb1ELb1ELb0ELb0ELb1ELb0ELi3ELi1ELi1ELi1ELb0EEENS1_24CollectiveEpilogueBwdGQAISD_fSG_Li384ELb1ELb0EEENS1_25SingleTileBwdLPTSchedulerILb1ELi96ELb0EEEEEEEEEvNT_6ParamsE,"",@"SHT_CUDA_INFO"
	.sectionflags	@""
	.align	4


	//----- nvinfo : EIATTR_CUDA_API_VERSION
	.align		4
        /*0000*/ 	.byte	0x04, 0x37
        /*0002*/ 	.short	(.L_816 - .L_815)
.L_815:
        /*0004*/ 	.word	0x00000082


	//----- nvinfo : EIATTR_KPARAM_INFO
	.align		4
.L_816:
        /*0008*/ 	.byte	0x04, 0x17
        /*000a*/ 	.short	(.L_818 - .L_817)
.L_817:
        /*000c*/ 	.word	0x00000000
        /*0010*/ 	.short	0x0000
        /*0012*/ 	.short	0x0070
        /*0014*/ 	.byte	0x00, 0xf0, 0x01, 0x1c


	//----- nvinfo : EIATTR_SPARSE_MMA_MASK
	.align		4
.L_818:
        /*0018*/ 	.byte	0x03, 0x50
        /*001a*/ 	.short	0x0000


	//----- nvinfo : EIATTR_MAXREG_COUNT
	.align		4
        /*001c*/ 	.byte	0x03, 0x1b
        /*001e*/ 	.short	0x0080


	//----- nvinfo : EIATTR_NUM_BARRIERS
	.align		4
        /*0020*/ 	.byte	0x02, 0x4c
        /*0022*/ 	.byte	0x10
	.zero		1


	//----- nvinfo : EIATTR_EXTERNS
	.align		4
        /*0024*/ 	.byte	0x04, 0x0f
        /*0026*/ 	.short	(.L_820 - .L_819)


	//   ....[0]....
	.align		4
.L_819:
        /*0028*/ 	.word	index@(__assertfail)


	//----- nvinfo : EIATTR_ANNOTATIONS
	.align		4
.L_820:
        /*002c*/ 	.byte	0x04, 0x55
        /*002e*/ 	.short	(.L_822 - .L_821)


	//   ....[0]....
.L_821:
        /* <DEDUP_REMOVED lines=11> */


	//----- nvinfo : EIATTR_MERCURY_ISA_VERSION
	.align		4
.L_822:
        /*00d0*/ 	.byte	0x03, 0x5f
        /*00d2*/ 	.short	0x0101


	//----- nvinfo : EIATTR_INT_WARP_WIDE_INSTR_OFFSETS
	.align		4
        /*00d4*/ 	.byte	0x04, 0x31
        /*00d6*/ 	.short	(.L_824 - .L_823)


	//   ....[0]....
.L_823:
        /*00d8*/ 	.word	0x00000180


	//   ....[1]....
        /*00dc*/ 	.word	0x00000240


	//----- nvinfo : EIATTR_COOP_GROUP_MASK_REGIDS
	.align		4
.L_824:
        /*00e0*/ 	.byte	0x04, 0x29
        /*00e2*/ 	.short	(.L_826 - .L_825)


	//   ....[0]....
.L_825:
        /*00e4*/ 	.word	0xffffffff


	//   ....[1]....
        /*00e8*/ 	.word	0xffffffff


	//   ....[2]....
        /*00ec*/ 	.word	0xffffffff


	//   ....[3]....
        /*00f0*/ 	.word	0xffffffff


	//   ....[4]....
        /*00f4*/ 	.word	0xffffffff


	//   ....[5]....
        /*00f8*/ 	.word	0xffffffff


	//   ....[6]....
        /*00fc*/ 	.word	0xffffffff


	//   ....[7]....
        /*0100*/ 	.word	0x0500000f


	//----- nvinfo : EIATTR_COOP_GROUP_INSTR_OFFSETS
	.align		4
.L_826:
        /*0104*/ 	.byte	0x04, 0x28
        /*0106*/ 	.short	(.L_828 - .L_827)


	//   ....[0]....
.L_827:
        /*0108*/ 	.word	0x00000060


	//   ....[1]....
        /*010c*/ 	.word	0x00000190


	//   ....[2]....
        /*0110*/ 	.word	0x00000220


	//   ....[3]....
        /*0114*/ 	.word	0x000003a0


	//   ....[4]....
        /*0118*/ 	.word	0x00000600


	//   ....[5]....
        /*011c*/ 	.word	0x00001600


	//   ....[6]....
        /*0120*/ 	.word	0x00004e60


	//   ....[7]....
        /*0124*/ 	.word	0x000094e0


	//----- nvinfo : EIATTR_REG_RECONFIG
	.align		4
.L_828:
        /*0128*/ 	.byte	0x01, 0x54
	.zero		2


	//----- nvinfo : EIATTR_SYSCALL_OFFSETS
	.align		4
        /*012c*/ 	.byte	0x04, 0x46
        /*012e*/ 	.short	(.L_830 - .L_829)


	//   ....[0]....
.L_829:
        /*0130*/ 	.word	0x00001260


	//   ....[1]....
        /*0134*/ 	.word	0x00001350


	//   ....[2]....
        /*0138*/ 	.word	0x00001490


	//   ....[3]....
        /*013c*/ 	.word	0x00001580


	//----- nvinfo : EIATTR_MBARRIER_INSTR_OFFSETS
	.align		4
.L_830:
        /*0140*/ 	.byte	0x04, 0x39
        /*0142*/ 	.short	(.L_832 - .L_831)


	//   ....[0]....
.L_831:
        /*0144*/ 	.word	0x00000260
        /*0148*/ 	.word	0x000000ff
        /*014c*/ 	.word	0x00036400
        /*0150*/ 	.short	0x0100
        /*0152*/ 	.byte	0x06
	.zero		1


	//   ....[1]....
        /*0154*/ 	.word	0x00000350
        /*0158*/ 	.word	0x000000ff
        /*015c*/ 	.word	0x00036410
        /*0160*/ 	.short	0x0100
        /*0162*/ 	.byte	0x08
	.zero		1


	//   ....[2]....
        /*0164*/ 	.word	0x00000360
        /*0168*/ 	.word	0x000000ff
        /*016c*/ 	.word	0x00036420
        /*0170*/ 	.short	0x0100
        /*0172*/ 	.byte	0x08
	.zero		1


	//   ....[3]....
        /*0174*/ 	.word	0x00000370
        /*0178*/ 	.word	0x000000ff
        /*017c*/ 	.word	0x00036418
        /*0180*/ 	.short	0x0100
        /*0182*/ 	.byte	0x08
	.zero		1


	//   ....[4]....
        /*0184*/ 	.word	0x00000380
        /*0188*/ 	.word	0x000000ff
        /*018c*/ 	.word	0x00036428
        /*0190*/ 	.short	0x0100
        /*0192*/ 	.byte	0x08
	.zero		1


	//   ....[5]....
        /*0194*/ 	.word	0x000004b0
        /*0198*/ 	.word	0x000000ff
        /*019c*/ 	.word	0x00036430
        /*01a0*/ 	.short	0x0100
        /*01a2*/ 	.byte	0x08
	.zero		1


	//   ....[6]....
        /*01a4*/ 	.word	0x000004c0
        /*01a8*/ 	.word	0x000000ff
        /*01ac*/ 	.word	0x00036438
        /*01b0*/ 	.short	0x0100
        /*01b2*/ 	.byte	0x08
	.zero		1


	//   ....[7]....
        /*01b4*/ 	.word	0x00001640
        /*01b8*/ 	.word	0x000000ff
        /*01bc*/ 	.word	0x00036400
        /*01c0*/ 	.short	0x010a
        /*01c2*/ 	.byte	0x24
	.zero		1


	//   ....[8]....
        /*01c4*/ 	.word	0x00001740
        /*01c8*/ 	.word	0x000000ff
        /*01cc*/ 	.word	0x00036400
        /*01d0*/ 	.short	0x010a
        /*01d2*/ 	.byte	0x24
	.zero		1


	//   ....[9]....
        /*01d4*/ 	.word	0x00001e50
        /*01d8*/ 	.word	0x00000003
        /*01dc*/ 	.word	0x00036410
        /*01e0*/ 	.short	0x010a
        /*01e2*/ 	.byte	0x3f
	.zero		1


	//   ....[10]....
        /*01e4*/ 	.word	0x00001e90
        /*01e8*/ 	.word	0x00000003
        /*01ec*/ 	.word	0x00036410
        /*01f0*/ 	.short	0x010a
        /*01f2*/ 	.byte	0x3f
	.zero		1


	//   ....[11]....
        /*01f4*/ 	.word	0x00002530
        /*01f8*/ 	.word	0x000000ff
        /*01fc*/ 	.word	0x00036430
        /*0200*/ 	.short	0x010a
        /*0202*/ 	.byte	0x24
	.zero		1


	//   ....[12]....
        /*0204*/ 	.word	0x00002780
        /*0208*/ 	.word	0x000000ff
        /*020c*/ 	.word	0x00036430
        /*0210*/ 	.short	0x010a
        /*0212*/ 	.byte	0x24
	.zero		1


	//   ....[13]....
        /*0214*/ 	.word	0x00003e40
        /*0218*/ 	.word	0x000000ff
        /*021c*/ 	.word	0x00000000
        /*0220*/ 	.short	0x0101
        /*0222*/ 	.byte	0x04
	.zero		1


	//   ....[14]....
        /*0224*/ 	.word	0x000041d0
        /*0228*/ 	.word	0x00000003
        /*022c*/ 	.word	0x00000000
        /*0230*/ 	.short	0x0101
        /*0232*/ 	.byte	0x3f
	.zero		1


	//   ....[15]....
        /*0234*/ 	.word	0x000073e0
        /*0238*/ 	.word	0x00000000
        /*023c*/ 	.word	0x00036420
        /*0240*/ 	.short	0x010a
        /*0242*/ 	.byte	0x3f
	.zero		1


	//   ....[16]....
        /*0244*/ 	.word	0x00007bd0
        /*0248*/ 	.word	0x00000000
        /*024c*/ 	.word	0x00036438
        /*0250*/ 	.short	0x010a
        /*0252*/ 	.byte	0x3f
	.zero		1


	//   ....[17]....
        /*0254*/ 	.word	0x00007f30
        /*0258*/ 	.word	0x00000000
        /*025c*/ 	.word	0x00036428
        /*0260*/ 	.short	0x010a
        /*0262*/ 	.byte	0x3f
	.zero		1


	//   ....[18]....
        /*0264*/ 	.word	0x00008260
        /*0268*/ 	.word	0x00000000
        /*026c*/ 	.word	0x00036438
        /*0270*/ 	.short	0x010a
        /*0272*/ 	.byte	0x3f
	.zero		1


	//   ....[19]....
        /*0274*/ 	.word	0x00008550
        /*0278*/ 	.word	0x00000000
        /*027c*/ 	.word	0x00036420
        /*0280*/ 	.short	0x010a
        /*0282*/ 	.byte	0x3f
	.zero		1


	//   ....[20]....
        /*0284*/ 	.word	0x000088d0
        /*0288*/ 	.word	0x00000000
        /*028c*/ 	.word	0x00036438
        /*0290*/ 	.short	0x010a
        /*0292*/ 	.byte	0x3f
	.zero		1


	//   ....[21]....
        /*0294*/ 	.word	0x00008bd0
        /*0298*/ 	.word	0x00000000
        /*029c*/ 	.word	0x00036428
        /*02a0*/ 	.short	0x010a
        /*02a2*/ 	.byte	0x3f
	.zero		1


	//   ....[22]....
        /*02a4*/ 	.word	0x00008f10
        /*02a8*/ 	.word	0x00000000
        /*02ac*/ 	.word	0x00036438
        /*02b0*/ 	.short	0x010a
        /*02b2*/ 	.byte	0x3f
	.zero		1


	//   ....[23]....
        /*02b4*/ 	.word	0x00009370
        /*02b8*/ 	.word	0x00000007
        /*02bc*/ 	.word	0x00000000
        /*02c0*/ 	.short	0x010a
        /*02c2*/ 	.byte	0x3f
	.zero		1


	//   ....[24]....
        /*02c4*/ 	.word	0x000093f0
        /*02c8*/ 	.word	0x00000003
        /*02cc*/ 	.word	0x00000000
        /*02d0*/ 	.short	0x010a
        /*02d2*/ 	.byte	0x3f
	.zero		1


	//   ....[25]....
        /*02d4*/ 	.word	0x00009440
        /*02d8*/ 	.word	0x00000009
        /*02dc*/ 	.word	0x00036438
        /*02e0*/ 	.short	0x010a
        /*02e2*/ 	.byte	0x3f
	.zero		1


	//   ....[26]....
        /*02e4*/ 	.word	0x00009520
        /*02e8*/ 	.word	0x00000000
        /*02ec*/ 	.word	0x00036400
        /*02f0*/ 	.short	0x010a
        /*02f2*/ 	.byte	0x3f
	.zero		1


	//   ....[27]....
        /*02f4*/ 	.word	0x00009570
        /*02f8*/ 	.word	0x00000003
        /*02fc*/ 	.word	0x00036410
        /*0300*/ 	.short	0x010a
        /*0302*/ 	.byte	0x3f
	.zero		1


	//   ....[28]....
        /*0304*/ 	.word	0x000095d0
        /*0308*/ 	.word	0x00000079
        /*030c*/ 	.word	0x00036430
        /*0310*/ 	.short	0x010a
        /*0312*/ 	.byte	0x3f
	.zero		1


	//   ....[29]....
        /*0314*/ 	.word	0x00009620
        /*0318*/ 	.word	0x00000000
        /*031c*/ 	.word	0x00036420
        /*0320*/ 	.short	0x010a
        /*0322*/ 	.byte	0x3f
	.zero		1


	//   ....[30]....
        /*0324*/ 	.word	0x00009670
        /*0328*/ 	.word	0x00000000
        /*032c*/ 	.word	0x00036438
        /*0330*/ 	.short	0x010a
        /*0332*/ 	.byte	0x3f
	.zero		1


	//   ....[31]....
        /*0334*/ 	.word	0x000096c0
        /*0338*/ 	.word	0x00000000
        /*033c*/ 	.word	0x00036428
        /*0340*/ 	.short	0x010a
        /*0342*/ 	.byte	0x3f
	.zero		1


	//   ....[32]....
        /*0344*/ 	.word	0x00009720
        /*0348*/ 	.word	0x00000000
        /*034c*/ 	.word	0x00036438
        /*0350*/ 	.short	0x010a
        /*0352*/ 	.byte	0x3f
	.zero		1


	//   ....[33]....
        /*0354*/ 	.word	0x000097a0
        /*0358*/ 	.word	0x00000000
        /*035c*/ 	.word	0x00036420
        /*0360*/ 	.short	0x010a
        /*0362*/ 	.byte	0x3f
	.zero		1


	//   ....[34]....
        /*0364*/ 	.word	0x000097f0
        /*0368*/ 	.word	0x00000000
        /*036c*/ 	.word	0x00036438
        /*0370*/ 	.short	0x010a
        /*0372*/ 	.byte	0x3f
	.zero		1


	//   ....[35]....
        /*0374*/ 	.word	0x00009840
        /*0378*/ 	.word	0x00000000
        /*037c*/ 	.word	0x00036428
        /*0380*/ 	.short	0x010a
        /*0382*/ 	.byte	0x3f
	.zero		1


	//   ....[36]....
        /*0384*/ 	.word	0x00009890
        /*0388*/ 	.word	0x00000000
        /*038c*/ 	.word	0x00036438
        /*0390*/ 	.short	0x010a
        /*0392*/ 	.byte	0x3f
	.zero		1


	//   ....[37]....
        /*0394*/ 	.word	0x00009960
        /*0398*/ 	.word	0x00000007
        /*039c*/ 	.word	0x00000000
        /*03a0*/ 	.short	0x010a
        /*03a2*/ 	.byte	0x3f
	.zero		1


	//   ....[38]....
        /*03a4*/ 	.word	0x000099b0
        /*03a8*/ 	.word	0x00000003
        /*03ac*/ 	.word	0x00000000
        /*03b0*/ 	.short	0x010a
        /*03b2*/ 	.byte	0x3f
	.zero		1


	//----- nvinfo : EIATTR_NUM_MBARRIERS
	.align		4
.L_832:
        /*03b4*/ 	.byte	0x03, 0x38
        /*03b6*/ 	.short	0x0007


	//----- nvinfo : EIATTR_EXIT_INSTR_OFFSETS
	.align		4
        /*03b8*/ 	.byte	0x04, 0x1c
        /*03ba*/ 	.short	(.L_834 - .L_833)


	//   ....[0]....
.L_833:
        /*03bc*/ 	.word	0x00009490


	//----- nvinfo : EIATTR_MAX_THREADS
	.align		4
.L_834:
        /*03c0*/ 	.byte	0x04, 0x05
        /*03c2*/ 	.short	(.L_836 - .L_835)
.L_835:
        /*03c4*/ 	.word	0x00000200
        /*03c8*/ 	.word	0x00000001
        /*03cc*/ 	.word	0x00000001


	//----- nvinfo : EIATTR_CRS_STACK_SIZE
	.align		4
.L_836:
        /*03d0*/ 	.byte	0x04, 0x1e
        /*03d2*/ 	.short	(.L_838 - .L_837)
.L_837:
        /*03d4*/ 	.word	0x00000000


	//----- nvinfo : EIATTR_CBANK_PARAM_SIZE
	.align		4
.L_838:
        /*03d8*/ 	.byte	0x03, 0x19
        /*03da*/ 	.short	0x0770


	//----- nvinfo : EIATTR_PARAM_CBANK
	.align		4
        /*03dc*/ 	.byte	0x04, 0x0a
        /*03de*/ 	.short	(.L_840 - .L_839)
	.align		4
.L_839:
        /*03e0*/ 	.word	index@(.nv.constant0._ZN7cutlass13device_kernelIN5flash11enable_sm90INS1_16FlashAttnBwdSm90INS1_25CollectiveMainloopBwdSm90ILi2ELi1ELi1EN4cute5tupleIJNS5_1CILi1EEES8_S8_EEENS6_IJNS7_ILi64EEENS7_ILi96EEENS7_ILi192EEEEEENS_6half_tEfNS_4arch4Sm90ELb1ELb0ELb1ELb1ELb0ELb0ELb1ELb0ELi3ELi1ELi1ELi1ELb0EEENS1_24CollectiveEpilogueBwdGQAISD_fSG_Li384ELb1ELb0EEENS1_25SingleTileBwdLPTSchedulerILb1ELi96ELb0EEEEEEEEEvNT_6ParamsE)
        /*03e4*/ 	.short	0x0210
        /*03e6*/ 	.short	0x0770


	//----- nvinfo : EIATTR_SW_WAR
	.align		4
.L_840:
        /*03e8*/ 	.byte	0x04, 0x36
        /*03ea*/ 	.short	(.L_842 - .L_841)
.L_841:
        /*03ec*/ 	.word	0x00000008
.L_842:


//--------------------- .nv.info._ZN7cutlass13device_kernelIN5flash32FlashAttnBwdPostprocessConvertdQIN4cute5tupleIJNS3_1CILi96EEENS5_ILi192EEEEEENS_6half_tEfNS_4arch4Sm90ELi384ENS3_8TiledMMAINS3_8MMA_AtomIJNS3_4SM904GMMA25MMA_64x96x16_F32F16F16_SSILNSF_5MajorE1ELSH_1ELNSF_7ScaleInE1ELSI_1EEEEEENS3_6LayoutINS4_IJNS5_ILi3EEENS5_ILi1EEESN_EEENS4_IJSN_NS5_ILi0EEESP_EEEEENS4_IJNS3_10UnderscoreESS_SS_EEEEELb1EEEEEvNT_6ParamsE --------------------------
	.section	.nv.info._ZN7cutlass13device_kernelIN5flash32FlashAttnBwdPostprocessConvertdQIN4cute5tupleIJNS3_1CILi96EEENS5_ILi192EEEEEENS_6half_tEfNS_4arch4Sm90ELi384ENS3_8TiledMMAINS3_8MMA_AtomIJNS3_4SM904GMMA25MMA_64x96x16_F32F16F16_SSILNSF_5MajorE1ELSH_1ELNSF_7ScaleInE1ELSI_1EEEEEENS3_6LayoutINS4_IJNS5_ILi3EEENS5_ILi1EEESN_EEENS4_IJSN_NS5_ILi0EEESP_EEEEENS4_IJNS3_10UnderscoreESS_SS_EEEEELb1EEEEEvNT_6ParamsE,"",@"SHT_CUDA_INFO"
	.sectionflags	@""
	.align	4


	//----- nvinfo : EIATTR_CUDA_API_VERSION
	.align		4
        /*0000*/ 	.byte	0x04, 0x37
        /*0002*/ 	.short	(.L_844 - .L_843)
.L_843:
        /*0004*/ 	.word	0x00000082


	//----- nvinfo : EIATTR_KPARAM_INFO
	.align		4
.L_844:
        /*0008*/ 	.byte	0x04, 0x17
        /*000a*/ 	.short	(.L_846 - .L_845)
.L_845:
        /*000c*/ 	.word	0x00000000
        /*0010*/ 	.short	0x0000
        /*0012*/ 	.short	0x0000
        /*0014*/ 	.byte	0x00, 0xf0, 0xc1, 0x01


	//----- nvinfo : EIATTR_SPARSE_MMA_MASK
	.align		4
.L_846:
        /*0018*/ 	.byte	0x03, 0x50
        /*001a*/ 	.short	0x0000


	//----- nvinfo : EIATTR_MAXREG_COUNT
	.align		4
        /*001c*/ 	.byte	0x03, 0x1b
        /*001e*/ 	.short	0x0050


	//----- nvinfo : EIATTR_NUM_BARRIERS
	.align		4
        /*0020*/ 	.byte	0x02, 0x4c
        /*0022*/ 	.byte	0x01
	.zero		1


	//----- nvinfo : EIATTR_MERCURY_ISA_VERSION
	.align		4
        /*0024*/ 	.byte	0x03, 0x5f
        /*0026*/ 	.short	0x0101


	//----- nvinfo : EIATTR_MBARRIER_INSTR_OFFSETS
	.align		4
        /*0028*/ 	.byte	0x04, 0x39
        /*002a*/ 	.short	(.L_848 - .L_847)


	//   ....[0]....
.L_847:
        /*002c*/ 	.word	0x00000490
        /*0030*/ 	.word	0x000000ff
        /*0034*/ 	.word	0x0001b000
        /*0038*/ 	.short	0x0100
        /*003a*/ 	.byte	0x06
	.zero		1


	//   ....[1]....
        /*003c*/ 	.word	0x000005a0
        /*0040*/ 	.word	0x00000002
        /*0044*/ 	.word	0x0001b000
        /*0048*/ 	.short	0x010a
        /*004a*/ 	.byte	0x3f
	.zero		1


	//----- nvinfo : EIATTR_NUM_MBARRIERS
	.align		4
.L_848:
        /*004c*/ 	.byte	0x03, 0x38
        /*004e*/ 	.short	0x0001


	//----- nvinfo : EIATTR_EXIT_INSTR_OFFSETS
	.align		4
        /*0050*/ 	.byte	0x04, 0x1c
        /*0052*/ 	.short	(.L_850 - .L_849)


	//   ....[0]....
.L_849:
        /*0054*/ 	.word	0x000001a0


	//   ....[1]....
        /*0058*/ 	.word	0x00001630


	//   ....[2]....
        /*005c*/ 	.word	0x00001710


	//----- nvinfo : EIATTR_MAX_THREADS
	.align		4
.L_850:
        /*0060*/ 	.byte	0x04, 0x05
        /*0062*/ 	.short	(.L_852 - .L_851)
.L_851:
        /*0064*/ 	.word	0x00000180
        /*0068*/ 	.word	0x00000001
        /*006c*/ 	.word	0x00000001


	//----- nvinfo : EIATTR_CRS_STACK_SIZE
	.align		4
.L_852:
        /*0070*/ 	.byte	0x04, 0x1e
        /*0072*/ 	.short	(.L_854 - .L_853)
.L_853:
        /*0074*/ 	.word	0x00000000


	//----- nvinfo : EIATTR_CBANK_PARAM_SIZE
	.align		4
.L_854:
        /*0078*/ 	.byte	0x03, 0x19
        /*007a*/ 	.short	0x0070


	//----- nvinfo : EIATTR_PARAM_CBANK
	.align		4
        /*007c*/ 	.byte	0x04, 0x0a
        /*007e*/ 	.short	(.L_856 - .L_855)
	.align		4
.L_855:
        /*0080*/ 	.word	index@(.nv.constant0._ZN7cutlass13device_kernelIN5flash32FlashAttnBwdPostprocessConvertdQIN4cute5tupleIJNS3_1CILi96EEENS5_ILi192EEEEEENS_6half_tEfNS_4arch4Sm90ELi384ENS3_8TiledMMAINS3_8MMA_AtomIJNS3_4SM904GMMA25MMA_64x96x16_F32F16F16_SSILNSF_5MajorE1ELSH_1ELNSF_7ScaleInE1ELSI_1EEEEEENS3_6LayoutINS4_IJNS5_ILi3EEENS5_ILi1EEESN_EEENS4_IJSN_NS5_ILi0EEESP_EEEEENS4_IJNS3_10UnderscoreESS_SS_EEEEELb1EEEEEvNT_6ParamsE)
        /*0084*/ 	.short	0x0210
        /*0086*/ 	.short	0x0070


	//----- nvinfo : EIATTR_SW_WAR
	.align		4
.L_856:
        /*0088*/ 	.byte	0x04, 0x36
        /*008a*/ 	.short	(.L_858 - .L_857)
.L_857:
        /*008c*/ 	.word	0x00000008
.L_858:


//--------------------- .nv.info._ZN7cutlass13device_kernelIN5flash32FlashAttnBwdPostprocessConvertdQIN4cute5tupleIJNS3_1CILi64EEENS5_ILi192EEEEEENS_6half_tEfNS_4arch4Sm90ELi384ENS3_8TiledMMAINS3_8MMA_AtomIJNS3_4SM904GMMA25MMA_64x64x16_F32F16F16_SSILNSF_5MajorE0ELSH_1ELNSF_7ScaleInE1ELSI_1EEEEEENS3_6LayoutINS4_IJNS5_ILi1EEENS5_ILi3EEESM_EEENS4_IJNS5_ILi0EEESM_SP_EEEEENS4_IJNS3_10UnderscoreESS_SS_EEEEELb0EEEEEvNT_6ParamsE --------------------------
	.section	.nv.info._ZN7cutlass13device_kernelIN5flash32FlashAttnBwdPostprocessConvertdQIN4cute5tupleIJNS3_1CILi64EEENS5_ILi192EEEEEENS_6half_tEfNS_4arch4Sm90ELi384ENS3_8TiledMMAINS3_8MMA_AtomIJNS3_4SM904GMMA25MMA_64x64x16_F32F16F16_SSILNSF_5MajorE0ELSH_1ELNSF_7ScaleInE1ELSI_1EEEEEENS3_6LayoutINS4_IJNS5_ILi1EEENS5_ILi3EEESM_EEENS4_IJNS5_ILi0EEESM_SP_EEEEENS4_IJNS3_10UnderscoreESS_SS_EEEEELb0EEEEEvNT_6ParamsE,"",@"SHT_CUDA_INFO"
	.sectionflags	@""
	.align	4


	//----- nvinfo : EIATTR_CUDA_API_VERSION
	.align		4
        /*0000*/ 	.byte	0x04, 0x37
        /*0002*/ 	.short	(.L_860 - .L_859)
.L_859:
        /*0004*/ 	.word	0x00000082


	//----- nvinfo : EIATTR_KPARAM_INFO
	.align		4
.L_860:
        /*0008*/ 	.byte	0x04, 0x17
        /*000a*/ 	.short	(.L_862 - .L_861)
.L_861:
        /*000c*/ 	.word	0x00000000
        /*0010*/ 	.short	0x0000
        /*0012*/ 	.short	0x0000
        /*0014*/ 	.byte	0x00, 0xf0, 0xc1, 0x01


	//----- nvinfo : EIATTR_SPARSE_MMA_MASK
	.align		4
.L_862:
        /*0018*/ 	.byte	0x03, 0x50
        /*001a*/ 	.short	0x0000


	//----- nvinfo : EIATTR_MAXREG_COUNT
	.align		4
        /*001c*/ 	.byte	0x03, 0x1b
        /*001e*/ 	.short	0x0050


	//----- nvinfo : EIATTR_NUM_BARRIERS
	.align		4
        /*0020*/ 	.byte	0x02, 0x4c
        /*0022*/ 	.byte	0x01
	.zero		1


	//----- nvinfo : EIATTR_MERCURY_ISA_VERSION
	.align		4
        /*0024*/ 	.byte	0x03, 0x5f
        /*0026*/ 	.short	0x0101


	//----- nvinfo : EIATTR_MBARRIER_INSTR_OFFSETS
	.align		4
        /*0028*/ 	.byte	0x04, 0x39
        /*002a*/ 	.short	(.L_864 - .L_863)


	//   ....[0]....
.L_863:
        /*002c*/ 	.word	0x000004a0
        /*0030*/ 	.word	0x000000ff
        /*0034*/ 	.word	0x00012000
        /*0038*/ 	.short	0x0100
        /*003a*/ 	.byte	0x06
	.zero		1


	//   ....[1]....
        /*003c*/ 	.word	0x000005b0
        /*0040*/ 	.word	0x00000029
        /*0044*/ 	.word	0x00012000
        /*0048*/ 	.short	0x010a
        /*004a*/ 	.byte	0x3f
	.zero		1


	//----- nvinfo : EIATTR_NUM_MBARRIERS
	.align		4
.L_864:
        /*004c*/ 	.byte	0x03, 0x38
        /*004e*/ 	.short	0x0001


	//----- nvinfo : EIATTR_EXIT_INSTR_OFFSETS
	.align		4
        /*0050*/ 	.byte	0x04, 0x1c
        /*0052*/ 	.short	(.L_866 - .L_865)


	//   ....[0]....
.L_865:
        /*0054*/ 	.word	0x000001b0


	//   ....[1]....
        /*0058*/ 	.word	0x00001220


	//   ....[2]....
        /*005c*/ 	.word	0x000012f0


	//----- nvinfo : EIATTR_MAX_THREADS
	.align		4
.L_866:
        /*0060*/ 	.byte	0x04, 0x05
        /*0062*/ 	.short	(.L_868 - .L_867)
.L_867:
        /*0064*/ 	.word	0x00000180
        /*0068*/ 	.word	0x00000001
        /*006c*/ 	.word	0x00000001


	//----- nvinfo : EIATTR_CRS_STACK_SIZE
	.align		4
.L_868:
        /*0070*/ 	.byte	0x04, 0x1e
        /*0072*/ 	.short	(.L_870 - .L_869)
.L_869:
        /*0074*/ 	.word	0x00000000


	//----- nvinfo : EIATTR_CBANK_PARAM_SIZE
	.align		4
.L_870:
        /*0078*/ 	.byte	0x03, 0x19
        /*007a*/ 	.short	0x0070


	//----- nvinfo : EIATTR_PARAM_CBANK
	.align		4
        /*007c*/ 	.byte	0x04, 0x0a
        /*007e*/ 	.short	(.L_872 - .L_871)
	.align		4
.L_871:
        /*0080*/ 	.word	index@(.nv.constant0._ZN7cutlass13device_kernelIN5flash32FlashAttnBwdPostprocessConvertdQIN4cute5tupleIJNS3_1CILi64EEENS5_ILi192EEEEEENS_6half_tEfNS_4arch4Sm90ELi384ENS3_8TiledMMAINS3_8MMA_AtomIJNS3_4SM904GMMA25MMA_64x64x16_F32F16F16_SSILNSF_5MajorE0ELSH_1ELNSF_7ScaleInE1ELSI_1EEEEEENS3_6LayoutINS4_IJNS5_ILi1EEENS5_ILi3EEESM_EEENS4_IJNS5_ILi0EEESM_SP_EEEEENS4_IJNS3_10UnderscoreESS_SS_EEEEELb0EEEEEvNT_6ParamsE)
        /*0084*/ 	.short	0x0210
        /*0086*/ 	.short	0x0070


	//----- nvinfo : EIATTR_SW_WAR
	.align		4
.L_872:
        /*0088*/ 	.byte	0x04, 0x36
        /*008a*/ 	.short	(.L_874 - .L_873)
.L_873:
        /*008c*/ 	.word	0x00000008
.L_874:


//--------------------- .nv.info._ZN7cutlass13device_kernelIN5flash11enable_sm90INS1_16FlashAttnBwdSm90INS1_25CollectiveMainloopBwdSm90ILi2ELi1ELi1EN4cute5tupleIJNS5_1CILi1EEES8_S8_EEENS6_IJNS7_ILi64EEENS7_ILi96EEENS7_ILi192EEEEEENS_6half_tEfNS_4arch4Sm90ELb1ELb0ELb1ELb1ELb1ELb0ELb1ELb0ELi3ELi1ELi1ELi1ELb0EEENS1_24CollectiveEpilogueBwdGQAISD_fSG_Li384ELb1ELb1EEENS1_25SingleTileBwdLPTSchedulerILb1ELi96ELb1EEEEEEEEEvNT_6ParamsE --------------------------
	.section	.nv.info._ZN7cutlass13device_kernelIN5flash11enable_sm90INS1_16FlashAttnBwdSm90INS1_25CollectiveMainloopBwdSm90ILi2ELi1ELi1EN4cute5tupleIJNS5_1CILi1EEES8_S8_EEENS6_IJNS7_ILi64EEENS7_ILi96EEENS7_ILi192EEEEEENS_6half_tEfNS_4arch4Sm90ELb1ELb0ELb1ELb1ELb1ELb0ELb1ELb0ELi3ELi1ELi1ELi1ELb0EEENS1_24CollectiveEpilogueBwdGQAISD_fSG_Li384ELb1ELb1EEENS1_25SingleTileBwdLPTSchedulerILb1ELi96ELb1EEEEEEEEEvNT_6ParamsE,"",@"SHT_CUDA_INFO"
	.sectionflags	@""
	.align	4


	//----- nvinfo : EIATTR_CUDA_API_VERSION
	.align		4
        /*0000*/ 	.byte	0x04, 0x37
        /*0002*/ 	.short	(.L_876 - .L_875)
.L_875:
        /*0004*/ 	.word	0x00000082


	//----- nvinfo : EIATTR_KPARAM_INFO
	.align		4
.L_876:
        /*0008*/ 	.byte	0x04, 0x17
        /*000a*/ 	.short	(.L_878 - .L_877)
.L_877:
        /*000c*/ 	.word	0x00000000
        /*0010*/ 	.short	0x0000
        /*0012*/ 	.short	0x0070
        /*0014*/ 	.byte	0x00, 0xf0, 0x01, 0x1c


	//----- nvinfo : EIATTR_SPARSE_MMA_MASK
	.align		4
.L_878:
        /*0018*/ 	.byte	0x03, 0x50
        /*001a*/ 	.short	0x0000


	//----- nvinfo : EIATTR_MAXREG_COUNT
	.align		4
        /*001c*/ 	.byte	0x03, 0x1b
        /*001e*/ 	.short	0x0080


	//----- nvinfo : EIATTR_NUM_BARRIERS
	.align		4
        /*0020*/ 	.byte	0x02, 0x4c
        /*0022*/ 	.byte	0x10
	.zero		1


	//----- nvinfo : EIATTR_EXTERNS
	.align		4
        /*0024*/ 	.byte	0x04, 0x0f
        /*0026*/ 	.short	(.L_880 - .L_879)


	//   ....[0]....
	.align		4
.L_879:
        /*0028*/ 	.word	index@(__assertfail)


	//----- nvinfo : EIATTR_ANNOTATIONS
	.align		4
.L_880:
        /*002c*/ 	.byte	0x04, 0x55
        /*002e*/ 	.short	(.L_882 - .L_881)


	//   ....[0]....
.L_881:
        /* <DEDUP_REMOVED lines=10> */


	//----- nvinfo : EIATTR_MERCURY_ISA_VERSION
	.align		4
.L_882:
        /*00b8*/ 	.byte	0x03, 0x5f
        /*00ba*/ 	.short	0x0101


	//----- nvinfo : EIATTR_INT_WARP_WIDE_INSTR_OFFSETS
	.align		4
        /*00bc*/ 	.byte	0x04, 0x31
        /*00be*/ 	.short	(.L_884 - .L_883)


	//   ....[0]....
.L_883:
        /*00c0*/ 	.word	0x00000180


	//   ....[1]....
        /*00c4*/ 	.word	0x00000240


	//   ....[2]....
        /*00c8*/ 	.word	0x00006630


	//   ....[3]....
        /*00cc*/ 	.word	0x00006e20


	//   ....[4]....
        /*00d0*/ 	.word	0x00007480


	//----- nvinfo : EIATTR_COOP_GROUP_MASK_REGIDS
	.align		4
.L_884:
        /*00d4*/ 	.byte	0x04, 0x29
        /*00d6*/ 	.short	(.L_886 - .L_885)


	//   ....[0]....
.L_885:
        /*00d8*/ 	.word	0xffffffff


	//   ....[1]....
        /*00dc*/ 	.word	0xffffffff


	//   ....[2]....
        /*00e0*/ 	.word	0xffffffff


	//   ....[3]....
        /*00e4*/ 	.word	0xffffffff


	//   ....[4]....
        /*00e8*/ 	.word	0xffffffff


	//   ....[5]....
        /*00ec*/ 	.word	0xffffffff


	//   ....[6]....
        /*00f0*/ 	.word	0xffffffff


	//   ....[7]....
        /*00f4*/ 	.word	0xffffffff


	//   ....[8]....
        /*00f8*/ 	.word	0xffffffff


	//   ....[9]....
        /*00fc*/ 	.word	0xffffffff


	//   ....[10]....
        /*0100*/ 	.word	0xffffffff


	//   ....[11]....
        /*0104*/ 	.word	0xffffffff


	//   ....[12]....
        /*0108*/ 	.word	0xffffffff


	//   ....[13]....
        /*010c*/ 	.word	0xffffffff


	//   ....[14]....
        /*0110*/ 	.word	0xffffffff


	//   ....[15]....
        /*0114*/ 	.word	0xffffffff


	//   ....[16]....
        /*0118*/ 	.word	0xffffffff


	//   ....[17]....
        /*011c*/ 	.word	0x0500000f


	//   ....[18]....
        /*0120*/ 	.word	0x0500000f


	//   ....[19]....
        /*0124*/ 	.word	0x0500000f


	//   ....[20]....
        /*0128*/ 	.word	0x0500000f


	//   ....[21]....
        /*012c*/ 	.word	0x0500000f


	//   ....[22]....
        /*0130*/ 	.word	0x0500000f


	//----- nvinfo : EIATTR_COOP_GROUP_INSTR_OFFSETS
	.align		4
.L_886:
        /*0134*/ 	.byte	0x04, 0x28
        /*0136*/ 	.short	(.L_888 - .L_887)


	//   ....[0]....
.L_887:
        /*0138*/ 	.word	0x00000060


	//   ....[1]....
        /*013c*/ 	.word	0x00000190


	//   ....[2]....
        /*0140*/ 	.word	0x00000220


	//   ....[3]....
        /*0144*/ 	.word	0x000003a0


	//   ....[4]....
        /*0148*/ 	.word	0x00000600


	//   ....[5]....
        /*014c*/ 	.word	0x00001600


	//   ....[6]....
        /*0150*/ 	.word	0x00004c30


	//   ....[7]....
        /*0154*/ 	.word	0x00004dc0


	//   ....[8]....
        /*0158*/ 	.word	0x00005050


	//   ....[9]....
        /*015c*/ 	.word	0x000051e0


	//   ....[10]....
        /*0160*/ 	.word	0x000052f0


	//   ....[11]....
        /*0164*/ 	.word	0x000060a0


	//   ....[12]....
        /*0168*/ 	.word	0x00006560


	//   ....[13]....
        /*016c*/ 	.word	0x00006960


	//   ....[14]....
        /*0170*/ 	.word	0x00006d50


	//   ....[15]....
        /*0174*/ 	.word	0x00007000


	//   ....[16]....
        /*0178*/ 	.word	0x000073b0


	//   ....[17]....
        /*017c*/ 	.word	0x0000a2a0


	//   ....[18]....
        /*0180*/ 	.word	0x0000a410


	//   ....[19]....
        /*0184*/ 	.word	0x0000a480


	//   ....[20]....
        /*0188*/ 	.word	0x0000a4f0


	//   ....[21]....
        /*018c*/ 	.word	0x0000a560


	//   ....[22]....
        /*0190*/ 	.word	0x0000a5d0


	//----- nvinfo : EIATTR_REG_RECONFIG
	.align		4
.L_888:
        /*0194*/ 	.byte	0x01, 0x54
	.zero		2


	//----- nvinfo : EIATTR_SYSCALL_OFFSETS
	.align		4
        /*0198*/ 	.byte	0x04, 0x46
        /*019a*/ 	.short	(.L_890 - .L_889)


	//   ....[0]....
.L_889:
        /*019c*/ 	.word	0x00001260


	//   ....[1]....
        /*01a0*/ 	.word	0x00001350


	//   ....[2]....
        /*01a4*/ 	.word	0x00001490


	//   ....[3]....
        /*01a8*/ 	.word	0x00001580


	//----- nvinfo : EIATTR_MBARRIER_INSTR_OFFSETS
	.align		4
.L_890:
        /*01ac*/ 	.byte	0x04, 0x39
        /*01ae*/ 	.short	(.L_892 - .L_891)


	//   ....[0]....
.L_891:
        /*01b0*/ 	.word	0x00000260
        /*01b4*/ 	.word	0x000000ff
        /*01b8*/ 	.word	0x00036400
        /*01bc*/ 	.short	0x0100
        /*01be*/ 	.byte	0x06
	.zero		1


	//   ....[1]....
        /*01c0*/ 	.word	0x00000350
        /*01c4*/ 	.word	0x000000ff
        /*01c8*/ 	.word	0x00036410
        /*01cc*/ 	.short	0x0100
        /*01ce*/ 	.byte	0x08
	.zero		1


	//   ....[2]....
        /*01d0*/ 	.word	0x00000360
        /*01d4*/ 	.word	0x000000ff
        /*01d8*/ 	.word	0x00036420
        /*01dc*/ 	.short	0x0100
        /*01de*/ 	.byte	0x08
	.zero		1


	//   ....[3]....
        /*01e0*/ 	.word	0x00000370
        /*01e4*/ 	.word	0x000000ff
        /*01e8*/ 	.word	0x00036418
        /*01ec*/ 	.short	0x0100
        /*01ee*/ 	.byte	0x08
	.zero		1


	//   ....[4]....
        /*01f0*/ 	.word	0x00000380
        /*01f4*/ 	.word	0x000000ff
        /*01f8*/ 	.word	0x00036428
        /*01fc*/ 	.short	0x0100
        /*01fe*/ 	.byte	0x08
	.zero		1


	//   ....[5]....
        /*0200*/ 	.word	0x000004b0
        /*0204*/ 	.word	0x000000ff
        /*0208*/ 	.word	0x00036430
        /*020c*/ 	.short	0x0100
        /*020e*/ 	.byte	0x08
	.zero		1


	//   ....[6]....
        /*0210*/ 	.word	0x000004c0
        /*0214*/ 	.word	0x000000ff
        /*0218*/ 	.word	0x00036438
        /*021c*/ 	.short	0x0100
        /*021e*/ 	.byte	0x08
	.zero		1


	//   ....[7]....
        /*0220*/ 	.word	0x00001640
        /*0224*/ 	.word	0x000000ff
        /*0228*/ 	.word	0x00036400
        /*022c*/ 	.short	0x010a
        /*022e*/ 	.byte	0x24
	.zero		1


	//   ....[8]....
        /*0230*/ 	.word	0x00001740
        /*0234*/ 	.word	0x000000ff
        /*0238*/ 	.word	0x00036400
        /*023c*/ 	.short	0x010a
        /*023e*/ 	.byte	0x24
	.zero		1


	//   ....[9]....
        /*0240*/ 	.word	0x00001e50
        /*0244*/ 	.word	0x00000003
        /*0248*/ 	.word	0x00036410
        /*024c*/ 	.short	0x010a
        /*024e*/ 	.byte	0x3f
	.zero		1


	//   ....[10]....
        /*0250*/ 	.word	0x00001e90
        /*0254*/ 	.word	0x00000003
        /*0258*/ 	.word	0x00036410
        /*025c*/ 	.short	0x010a
        /*025e*/ 	.byte	0x3f
	.zero		1


	//   ....[11]....
        /*0260*/ 	.word	0x00002530
        /*0264*/ 	.word	0x000000ff
        /*0268*/ 	.word	0x00036430
        /*026c*/ 	.short	0x010a
        /*026e*/ 	.byte	0x24
	.zero		1


	//   ....[12]....
        /*0270*/ 	.word	0x00002780
        /*0274*/ 	.word	0x000000ff
        /*0278*/ 	.word	0x00036430
        /*027c*/ 	.short	0x010a
        /*027e*/ 	.byte	0x24
	.zero		1


	//   ....[13]....
        /*0280*/ 	.word	0x00003e40
        /*0284*/ 	.word	0x000000ff
        /*0288*/ 	.word	0x00000000
        /*028c*/ 	.short	0x0101
        /*028e*/ 	.byte	0x04
	.zero		1


	//   ....[14]....
        /*0290*/ 	.word	0x000041d0
        /*0294*/ 	.word	0x00000003
        /*0298*/ 	.word	0x00000000
        /*029c*/ 	.short	0x0101
        /*029e*/ 	.byte	0x3f
	.zero		1


	//   ....[15]....
        /*02a0*/ 	.word	0x000081a0
        /*02a4*/ 	.word	0x00000000
        /*02a8*/ 	.word	0x00036420
        /*02ac*/ 	.short	0x010a
        /*02ae*/ 	.byte	0x3f
	.zero		1


	//   ....[16]....
        /*02b0*/ 	.word	0x00008990
        /*02b4*/ 	.word	0x00000000
        /*02b8*/ 	.word	0x00036438
        /*02bc*/ 	.short	0x010a
        /*02be*/ 	.byte	0x3f
	.zero		1


	//   ....[17]....
        /*02c0*/ 	.word	0x00008cf0
        /*02c4*/ 	.word	0x00000000
        /*02c8*/ 	.word	0x00036428
        /*02cc*/ 	.short	0x010a
        /*02ce*/ 	.byte	0x3f
	.zero		1


	//   ....[18]....
        /*02d0*/ 	.word	0x00009020
        /*02d4*/ 	.word	0x00000000
        /*02d8*/ 	.word	0x00036438
        /*02dc*/ 	.short	0x010a
        /*02de*/ 	.byte	0x3f
	.zero		1


	//   ....[19]....
        /*02e0*/ 	.word	0x00009310
        /*02e4*/ 	.word	0x00000000
        /*02e8*/ 	.word	0x00036420
        /*02ec*/ 	.short	0x010a
        /*02ee*/ 	.byte	0x3f
	.zero		1


	//   ....[20]....
        /*02f0*/ 	.word	0x00009690
        /*02f4*/ 	.word	0x00000000
        /*02f8*/ 	.word	0x00036438
        /*02fc*/ 	.short	0x010a
        /*02fe*/ 	.byte	0x3f
	.zero		1


	//   ....[21]....
        /*0300*/ 	.word	0x00009990
        /*0304*/ 	.word	0x00000000
        /*0308*/ 	.word	0x00036428
        /*030c*/ 	.short	0x010a
        /*030e*/ 	.byte	0x3f
	.zero		1


	//   ....[22]....
        /*0310*/ 	.word	0x00009cd0
        /*0314*/ 	.word	0x00000000
        /*0318*/ 	.word	0x00036438
        /*031c*/ 	.short	0x010a
        /*031e*/ 	.byte	0x3f
	.zero		1


	//   ....[23]....
        /*0320*/ 	.word	0x0000a130
        /*0324*/ 	.word	0x00000007
        /*0328*/ 	.word	0x00000000
        /*032c*/ 	.short	0x010a
        /*032e*/ 	.byte	0x3f
	.zero		1


	//   ....[24]....
        /*0330*/ 	.word	0x0000a1b0
        /*0334*/ 	.word	0x00000003
        /*0338*/ 	.word	0x00000000
        /*033c*/ 	.short	0x010a
        /*033e*/ 	.byte	0x3f
	.zero		1


	//   ....[25]....
        /*0340*/ 	.word	0x0000a200
        /*0344*/ 	.word	0x00000009
        /*0348*/ 	.word	0x00036438
        /*034c*/ 	.short	0x010a
        /*034e*/ 	.byte	0x3f
	.zero		1


	//   ....[26]....
        /*0350*/ 	.word	0x0000a2e0
        /*0354*/ 	.word	0x00000000
        /*0358*/ 	.word	0x00036400
        /*035c*/ 	.short	0x010a
        /*035e*/ 	.byte	0x3f
	.zero		1


	//   ....[27]....
        /*0360*/ 	.word	0x0000a330
        /*0364*/ 	.word	0x00000003
        /*0368*/ 	.word	0x00036410
        /*036c*/ 	.short	0x010a
        /*036e*/ 	.byte	0x3f
	.zero		1


	//   ....[28]....
        /*0370*/ 	.word	0x0000a390
        /*0374*/ 	.word	0x00000079
        /*0378*/ 	.word	0x00036430
        /*037c*/ 	.short	0x010a
        /*037e*/ 	.byte	0x3f
	.zero		1


	//   ....[29]....
        /*0380*/ 	.word	0x0000a610
        /*0384*/ 	.word	0x00000000
        /*0388*/ 	.word	0x00036420
        /*038c*/ 	.short	0x010a
        /*038e*/ 	.byte	0x3f
	.zero		1


	//   ....[30]....
        /*0390*/ 	.word	0x0000a660
        /*0394*/ 	.word	0x00000000
        /*0398*/ 	.word	0x00036438
        /*039c*/ 	.short	0x010a
        /*039e*/ 	.byte	0x3f
	.zero		1


	//   ....[31]....
        /*03a0*/ 	.word	0x0000a6b0
        /*03a4*/ 	.word	0x00000000
        /*03a8*/ 	.word	0x00036428
        /*03ac*/ 	.short	0x010a
        /*03ae*/ 	.byte	0x3f
	.zero		1


	//   ....[32]....
        /*03b0*/ 	.word	0x0000a710
        /*03b4*/ 	.word	0x00000000
        /*03b8*/ 	.word	0x00036438
        /*03bc*/ 	.short	0x010a
        /*03be*/ 	.byte	0x3f
	.zero		1


	//   ....[33]....
        /*03c0*/ 	.word	0x0000a790
        /*03c4*/ 	.word	0x00000000
        /*03c8*/ 	.word	0x00036420
        /*03cc*/ 	.short	0x010a
        /*03ce*/ 	.byte	0x3f
	.zero		1


	//   ....[34]....
        /*03d0*/ 	.word	0x0000a7e0
        /*03d4*/ 	.word	0x00000000
        /*03d8*/ 	.word	0x00036438
        /*03dc*/ 	.short	0x010a
        /*03de*/ 	.byte	0x3f
	.zero		1


	//   ....[35]....
        /*03e0*/ 	.word	0x0000a830
        /*03e4*/ 	.word	0x00000000
        /*03e8*/ 	.word	0x00036428
        /*03ec*/ 	.short	0x010a
        /*03ee*/ 	.byte	0x3f
	.zero		1


	//   ....[36]....
        /*03f0*/ 	.word	0x0000a880
        /*03f4*/ 	.word	0x00000000
        /*03f8*/ 	.word	0x00036438
        /*03fc*/ 	.short	0x010a
        /*03fe*/ 	.byte	0x3f
	.zero		1


	//   ....[37]....
        /*0400*/ 	.word	0x0000a950
        /*0404*/ 	.word	0x00000007
        /*0408*/ 	.word	0x00000000
        /*040c*/ 	.short	0x010a
        /*040e*/ 	.byte	0x3f
	.zero		1


	//   ....[38]....
        /*0410*/ 	.word	0x0000a9a0
        /*0414*/ 	.word	0x00000003
        /*0418*/ 	.word	0x00000000
        /*041c*/ 	.short	0x010a
        /*041e*/ 	.byte	0x3f
	.zero		1


	//----- nvinfo : EIATTR_NUM_MBARRIERS
	.align		4
.L_892:
        /*0420*/ 	.byte	0x03, 0x38
        /*0422*/ 	.short	0x0007


	//----- nvinfo : EIATTR_EXIT_INSTR_OFFSETS
	.align		4
        /*0424*/ 	.byte	0x04, 0x1c
        /*0426*/ 	.short	(.L_894 - .L_893)


	//   ....[0]....
.L_893:
        /*0428*/ 	.word	0x0000a250


	//----- nvinfo : EIATTR_MAX_THREADS
	.align		4
.L_894:
        /*042c*/ 	.byte	0x04, 0x05
        /*042e*/ 	.short	(.L_896 - .L_895)
.L_895:
        /*0430*/ 	.word	0x00000200
        /*0434*/ 	.word	0x00000001
        /*0438*/ 	.word	0x00000001


	//----- nvinfo : EIATTR_CRS_STACK_SIZE
	.align		4
.L_896:
        /*043c*/ 	.byte	0x04, 0x1e
        /*043e*/ 	.short	(.L_898 - .L_897)
.L_897:
        /*0440*/ 	.word	0x00000000


	//----- nvinfo : EIATTR_CBANK_PARAM_SIZE
	.align		4
.L_898:
        /*0444*/ 	.byte	0x03, 0x19
        /*0446*/ 	.short	0x0770


	//----- nvinfo : EIATTR_PARAM_CBANK
	.align		4
        /*0448*/ 	.byte	0x04, 0x0a
        /*044a*/ 	.short	(.L_900 - .L_899)
	.align		4
.L_899:
        /*044c*/ 	.word	index@(.nv.constant0._ZN7cutlass13device_kernelIN5flash11enable_sm90INS1_16FlashAttnBwdSm90INS1_25CollectiveMainloopBwdSm90ILi2ELi1ELi1EN4cute5tupleIJNS5_1CILi1EEES8_S8_EEENS6_IJNS7_ILi64EEENS7_ILi96EEENS7_ILi192EEEEEENS_6half_tEfNS_4arch4Sm90ELb1ELb0ELb1ELb1ELb1ELb0ELb1ELb0ELi3ELi1ELi1ELi1ELb0EEENS1_24CollectiveEpilogueBwdGQAISD_fSG_Li384ELb1ELb1EEENS1_25SingleTileBwdLPTSchedulerILb1ELi96ELb1EEEEEEEEEvNT_6ParamsE)
        /*0450*/ 	.short	0x0210
        /*0452*/ 	.short	0x0770


	//----- nvinfo : EIATTR_SW_WAR
	.align		4
.L_900:
        /*0454*/ 	.byte	0x04, 0x36
        /*0456*/ 	.short	(.L_902 - .L_901)
.L_901:
        /*0458*/ 	.word	0x00000008
.L_902:


//--------------------- .nv.info._ZN7cutlass13device_kernelIN5flash22FlashAttnBwdPreprocessIN4cute5tupleIJNS3_1CILi64EEENS5_ILi192EEEEEENS_6half_tEfNS_4arch4Sm90ELb1ELb1EEEEEvNT_6ParamsE --------------------------
	.section	.nv.info._ZN7cutlass13device_kernelIN5flash22FlashAttnBwdPreprocessIN4cute5tupleIJNS3_1CILi64EEENS5_ILi192EEEEEENS_6half_tEfNS_4arch4Sm90ELb1ELb1EEEEEvNT_6ParamsE,"",@"SHT_CUDA_INFO"
	.sectionflags	@""
	.align	4


	//----- nvinfo : EIATTR_CUDA_API_VERSION
	.align		4
        /*0000*/ 	.byte	0x04, 0x37
        /*0002*/ 	.short	(.L_904 - .L_903)
.L_903:
        /*0004*/ 	.word	0x00000082


	//----- nvinfo : EIATTR_KPARAM_INFO
	.align		4
.L_904:
        /*0008*/ 	.byte	0x04, 0x17
        /*000a*/ 	.short	(.L_906 - .L_905)
.L_905:
        /*000c*/ 	.word	0x00000000
        /*0010*/ 	.short	0x0000
        /*0012*/ 	.short	0x0000
        /*0014*/ 	.byte	0x00, 0xf0, 0xc1, 0x03


	//----- nvinfo : EIATTR_SPARSE_MMA_MASK
	.align		4
.L_906:
        /*0018*/ 	.byte	0x03, 0x50
        /*001a*/ 	.short	0x0000


	//----- nvinfo : EIATTR_MAXREG_COUNT
	.align		4
        /*001c*/ 	.byte	0x03, 0x1b
        /*001e*/ 	.short	0x0080


	//----- nvinfo : EIATTR_MERCURY_ISA_VERSION
	.align		4
        /*0020*/ 	.byte	0x03, 0x5f
        /*0022*/ 	.short	0x0101


	//----- nvinfo : EIATTR_COOP_GROUP_MASK_REGIDS
	.align		4
        /*0024*/ 	.byte	0x04, 0x29
        /*0026*/ 	.short	(.L_908 - .L_907)


	//   ....[0]....
.L_907:
        /*0028*/ 	.word	0xffffffff


	//   ....[1]....
        /*002c*/ 	.word	0xffffffff


	//   ....[2]....
        /*0030*/ 	.word	0xffffffff


	//   ....[3]....
        /*0034*/ 	.word	0xffffffff


	//   ....[4]....
        /*0038*/ 	.word	0xffffffff


	//   ....[5]....
        /*003c*/ 	.word	0xffffffff


	//----- nvinfo : EIATTR_COOP_GROUP_INSTR_OFFSETS
	.align		4
.L_908:
        /*0040*/ 	.byte	0x04, 0x28
        /*0042*/ 	.short	(.L_910 - .L_909)


	//   ....[0]....
.L_909:
        /*0044*/ 	.word	0x00001ca0


	//   ....[1]....
        /*0048*/ 	.word	0x00001cd0


	//   ....[2]....
        /*004c*/ 	.word	0x00001d10


	//   ....[3]....
        /*0050*/ 	.word	0x00001d40


	//   ....[4]....
        /*0054*/ 	.word	0x00001db0


	//   ....[5]....
        /*0058*/ 	.word	0x00001de0


	//----- nvinfo : EIATTR_EXIT_INSTR_OFFSETS
	.align		4
.L_910:
        /*005c*/ 	.byte	0x04, 0x1c
        /*005e*/ 	.short	(.L_912 - .L_911)


	//   ....[0]....
.L_911:
        /*0060*/ 	.word	0x000001c0


	//   ....[1]....
        /*0064*/ 	.word	0x00002330


	//   ....[2]....
        /*0068*/ 	.word	0x000023b0


	//----- nvinfo : EIATTR_MAX_THREADS
	.align		4
.L_912:
        /*006c*/ 	.byte	0x04, 0x05
        /*006e*/ 	.short	(.L_914 - .L_913)
.L_913:
        /*0070*/ 	.word	0x00000100
        /*0074*/ 	.word	0x00000001
        /*0078*/ 	.word	0x00000001


	//----- nvinfo : EIATTR_CRS_STACK_SIZE
	.align		4
.L_914:
        /*007c*/ 	.byte	0x04, 0x1e
        /*007e*/ 	.short	(.L_916 - .L_915)
.L_915:
        /*0080*/ 	.word	0x00000000


	//----- nvinfo : EIATTR_CBANK_PARAM_SIZE
	.align		4
.L_916:
        /*0084*/ 	.byte	0x03, 0x19
        /*0086*/ 	.short	0x00f0


	//----- nvinfo : EIATTR_PARAM_CBANK
	.align		4
        /*0088*/ 	.byte	0x04, 0x0a
        /*008a*/ 	.short	(.L_918 - .L_917)
	.align		4
.L_917:
        /*008c*/ 	.word	index@(.nv.constant0._ZN7cutlass13device_kernelIN5flash22FlashAttnBwdPreprocessIN4cute5tupleIJNS3_1CILi64EEENS5_ILi192EEEEEENS_6half_tEfNS_4arch4Sm90ELb1ELb1EEEEEvNT_6ParamsE)
        /*0090*/ 	.short	0x0210
        /*0092*/ 	.short	0x00f0


	//----- nvinfo : EIATTR_SW_WAR
	.align		4
.L_918:
        /*0094*/ 	.byte	0x04, 0x36
        /*0096*/ 	.short	(.L_920 - .L_919)
.L_919:
        /*0098*/ 	.word	0x00000008
.L_920:


//--------------------- .nv.callgraph             --------------------------
	.section	.nv.callgraph,"",@"SHT_CUDA_CALLGRAPH"
	.align	4
	.sectionentsize	8
	.align		4
        /*0000*/ 	.word	0x00000000
	.align		4
        /*0004*/ 	.word	0xffffffff
	.align		4
        /*0008*/ 	.word	index@(_ZN7cutlass13device_kernelIN5flash11enable_sm90INS1_16FlashAttnBwdSm90INS1_25CollectiveMainloopBwdSm90ILi2ELi1ELi1EN4cute5tupleIJNS5_1CILi1EEES8_S8_EEENS6_IJNS7_ILi64EEENS7_ILi96EEENS7_ILi192EEEEEENS_6half_tEfNS_4arch4Sm90ELb0ELb0ELb1ELb0ELb0ELb0ELb1ELb0ELi3ELi1ELi1ELi1ELb0EEENS1_21CollectiveEpilogueBwdISD_SE_SG_Li384ELb0ELb1ELi3EEENS1_19SingleTileSchedulerILb0ELb0ELb0ELi96EEEEEEEEEvNT_6ParamsE)
	.align		4
        /*000c*/ 	.word	index@(__assertfail)
	.align		4
        /*0010*/ 	.word	index@(_ZN7cutlass13device_kernelIN5flash11enable_sm90INS1_16FlashAttnBwdSm90INS1_25CollectiveMainloopBwdSm90ILi2ELi1ELi1EN4cute5tupleIJNS5_1CILi1EEES8_S8_EEENS6_IJNS7_ILi64EEENS7_ILi96EEENS7_ILi192EEEEEENS_6half_tEfNS_4arch4Sm90ELb0ELb0ELb1ELb0ELb1ELb0ELb1ELb0ELi3ELi1ELi1ELi1ELb0EEENS1_21CollectiveEpilogueBwdISD_SE_SG_Li384ELb0ELb1ELi3EEENS1_19SingleTileSchedulerILb0ELb0ELb0ELi96EEEEEEEEEvNT_6ParamsE)
	.align		4
        /*0014*/ 	.word	index@(__assertfail)
	.align		4
        /*0018*/ 	.word	index@(_ZN7cutlass13device_kernelIN5flash11enable_sm90INS1_16FlashAttnBwdSm90INS1_25CollectiveMainloopBwdSm90ILi2ELi1ELi1EN4cute5tupleIJNS5_1CILi1EEES8_S8_EEENS6_IJNS7_ILi64EEENS7_ILi96EEENS7_ILi192EEEEEENS_6half_tEfNS_4arch4Sm90ELb0ELb0ELb1ELb0ELb0ELb0ELb1ELb0ELi3ELi1ELi1ELi1ELb0EEENS1_24CollectiveEpilogueBwdGQAISD_fSG_Li384ELb0ELb0EEENS1_19SingleTileSchedulerILb0ELb0ELb0ELi96EEEEEEEEEvNT_6ParamsE)
	.align		4
        /*001c*/ 	.word	index@(__assertfail)
	.align		4
        /*0020*/ 	.word	index@(_ZN7cutlass13device_kernelIN5flash11enable_sm90INS1_16FlashAttnBwdSm90INS1_25CollectiveMainloopBwdSm90ILi2ELi1ELi1EN4cute5tupleIJNS5_1CILi1EEES8_S8_EEENS6_IJNS7_ILi64EEENS7_ILi96EEENS7_ILi192EEEEEENS_6half_tEfNS_4arch4Sm90ELb0ELb0ELb1ELb0ELb1ELb0ELb1ELb0ELi3ELi1ELi1ELi1ELb0EEENS1_24CollectiveEpilogueBwdGQAISD_fSG_Li384ELb0ELb1EEENS1_19SingleTileSchedulerILb0ELb0ELb0ELi96EEEEEEEEEvNT_6ParamsE)
	.align		4
        /*0024*/ 	.word	index@(__assertfail)
	.align		4
        /*0028*/ 	.word	index@(_ZN7cutlass13device_kernelIN5flash11enable_sm90INS1_16FlashAttnBwdSm90INS1_25CollectiveMainloopBwdSm90ILi2ELi1ELi1EN4cute5tupleIJNS5_1CILi1EEES8_S8_EEENS6_IJNS7_ILi64EEENS7_ILi96EEENS7_ILi192EEEEEENS_6half_tEfNS_4arch4Sm90ELb0ELb0ELb1ELb1ELb0ELb0ELb1ELb0ELi3ELi1ELi1ELi1ELb0EEENS1_21CollectiveEpilogueBwdISD_SE_SG_Li384ELb1ELb1ELi3EEENS1_19SingleTileSchedulerILb1ELb0ELb0ELi96EEEEEEEEEvNT_6ParamsE)
	.align		4
        /*002c*/ 	.word	index@(__assertfail)
	.align		4
        /*0030*/ 	.word	index@(_ZN7cutlass13device_kernelIN5flash11enable_sm90INS1_16FlashAttnBwdSm90INS1_25CollectiveMainloopBwdSm90ILi2ELi1ELi1EN4cute5tupleIJNS5_1CILi1EEES8_S8_EEENS6_IJNS7_ILi64EEENS7_ILi96EEENS7_ILi192EEEEEENS_6half_tEfNS_4arch4Sm90ELb0ELb0ELb1ELb1ELb1ELb0ELb1ELb0ELi3ELi1ELi1ELi1ELb0EEENS1_21CollectiveEpilogueBwdISD_SE_SG_Li384ELb1ELb1ELi3EEENS1_19SingleTileSchedulerILb1ELb0ELb0ELi96EEEEEEEEEvNT_6ParamsE)
	.align		4
        /*0034*/ 	.word	index@(__assertfail)
	.align		4
        /*0038*/ 	.word	index@(_ZN7cutlass13device_kernelIN5flash11enable_sm90INS1_16FlashAttnBwdSm90INS1_25CollectiveMainloopBwdSm90ILi2ELi1ELi1EN4cute5tupleIJNS5_1CILi1EEES8_S8_EEENS6_IJNS7_ILi64EEENS7_ILi96EEENS7_ILi192EEEEEENS_6half_tEfNS_4arch4Sm90ELb0ELb0ELb1ELb1ELb0ELb0ELb1ELb0ELi3ELi1ELi1ELi1ELb0EEENS1_24CollectiveEpilogueBwdGQAISD_fSG_Li384ELb1ELb0EEENS1_19SingleTileSchedulerILb1ELb0ELb0ELi96EEEEEEEEEvNT_6ParamsE)
	.align		4
        /*003c*/ 	.word	index@(__assertfail)
	.align		4
        /*0040*/ 	.word	index@(_ZN7cutlass13device_kernelIN5flash11enable_sm90INS1_16FlashAttnBwdSm90INS1_25CollectiveMainloopBwdSm90ILi2ELi1ELi1EN4cute5tupleIJNS5_1CILi1EEES8_S8_EEENS6_IJNS7_ILi64EEENS7_ILi96EEENS7_ILi192EEEEEENS_6half_tEfNS_4arch4Sm90ELb0ELb0ELb1ELb1ELb1ELb0ELb1ELb0ELi3ELi1ELi1ELi1ELb0EEENS1_24CollectiveEpilogueBwdGQAISD_fSG_Li384ELb1ELb1EEENS1_19SingleTileSchedulerILb1ELb0ELb0ELi96EEEEEEEEEvNT_6ParamsE)
	.align		4
        /*0044*/ 	.word	index@(__assertfail)
	.align		4
        /*0048*/ 	.word	index@(_ZN7cutlass13device_kernelIN5flash11enable_sm90INS1_16FlashAttnBwdSm90INS1_25CollectiveMainloopBwdSm90ILi2ELi1ELi1EN4cute5tupleIJNS5_1CILi1EEES8_S8_EEENS6_IJNS7_ILi64EEENS7_ILi96EEENS7_ILi192EEEEEENS_6half_tEfNS_4arch4Sm90ELb0ELb1ELb1ELb0ELb0ELb0ELb1ELb0ELi3ELi1ELi1ELi1ELb0EEENS1_21CollectiveEpilogueBwdISD_SE_SG_Li384ELb0ELb1ELi3EEENS1_19SingleTileSchedulerILb0ELb0ELb0ELi96EEEEEEEEEvNT_6ParamsE)
	.align		4
        /*004c*/ 	.word	index@(__assertfail)
	.align		4
        /*0050*/ 	.word	index@(_ZN7cutlass13device_kernelIN5flash11enable_sm90INS1_16FlashAttnBwdSm90INS1_25CollectiveMainloopBwdSm90ILi2ELi1ELi1EN4cute5tupleIJNS5_1CILi1EEES8_S8_EEENS6_IJNS7_ILi64EEENS7_ILi96EEENS7_ILi192EEEEEENS_6half_tEfNS_4arch4Sm90ELb0ELb1ELb1ELb0ELb1ELb0ELb1ELb0ELi3ELi1ELi1ELi1ELb0EEENS1_21CollectiveEpilogueBwdISD_SE_SG_Li384ELb0ELb1ELi3EEENS1_19SingleTileSchedulerILb0ELb0ELb0ELi96EEEEEEEEEvNT_6ParamsE)
	.align		4
        /*0054*/ 	.word	index@(__assertfail)
	.align		4
        /*0058*/ 	.word	index@(_ZN7cutlass13device_kernelIN5flash11enable_sm90INS1_16FlashAttnBwdSm90INS1_25CollectiveMainloopBwdSm90ILi2ELi1ELi1EN4cute5tupleIJNS5_1CILi1EEES8_S8_EEENS6_IJNS7_ILi64EEENS7_ILi96EEENS7_ILi192EEEEEENS_6half_tEfNS_4arch4Sm90ELb0ELb1ELb1ELb0ELb0ELb0ELb1ELb0ELi3ELi1ELi1ELi1ELb0EEENS1_24CollectiveEpilogueBwdGQAISD_fSG_Li384ELb0ELb0EEENS1_19SingleTileSchedulerILb0ELb0ELb0ELi96EEEEEEEEEvNT_6ParamsE)
	.align		4
        /*005c*/ 	.word	index@(__assertfail)
	.align		4
        /*0060*/ 	.word	index@(_ZN7cutlass13device_kernelIN5flash11enable_sm90INS1_16FlashAttnBwdSm90INS1_25CollectiveMainloopBwdSm90ILi2ELi1ELi1EN4cute5tupleIJNS5_1CILi1EEES8_S8_EEENS6_IJNS7_ILi64EEENS7_ILi96EEENS7_ILi192EEEEEENS_6half_tEfNS_4arch4Sm90ELb0ELb1ELb1ELb0ELb1ELb0ELb1ELb0ELi3ELi1ELi1ELi1ELb0EEENS1_24CollectiveEpilogueBwdGQAISD_fSG_Li384ELb0ELb1EEENS1_19SingleTileSchedulerILb0ELb0ELb0ELi96EEEEEEEEEvNT_6ParamsE)
	.align		4
        /*0064*/ 	.word	index@(__assertfail)
	.align		4
        /*0068*/ 	.word	index@(_ZN7cutlass13device_kernelIN5flash11enable_sm90INS1_16FlashAttnBwdSm90INS1_25CollectiveMainloopBwdSm90ILi2ELi1ELi1EN4cute5tupleIJNS5_1CILi1EEES8_S8_EEENS6_IJNS7_ILi64EEENS7_ILi96EEENS7_ILi192EEEEEENS_6half_tEfNS_4arch4Sm90ELb0ELb1ELb1ELb1ELb0ELb0ELb1ELb0ELi3ELi1ELi1ELi1ELb0EEENS1_21CollectiveEpilogueBwdISD_SE_SG_Li384ELb1ELb1ELi3EEENS1_19SingleTileSchedulerILb1ELb0ELb0ELi96EEEEEEEEEvNT_6ParamsE)
	.align		4
        /*006c*/ 	.word	index@(__assertfail)
	.align		4
        /*0070*/ 	.word	index@(_ZN7cutlass13device_kernelIN5flash11enable_sm90INS1_16FlashAttnBwdSm90INS1_25CollectiveMainloopBwdSm90ILi2ELi1ELi1EN4cute5tupleIJNS5_1CILi1EEES8_S8_EEENS6_IJNS7_ILi64EEENS7_ILi96EEENS7_ILi192EEEEEENS_6half_tEfNS_4arch4Sm90ELb0ELb1ELb1ELb1ELb1ELb0ELb1ELb0ELi3ELi1ELi1ELi1ELb0EEENS1_21CollectiveEpilogueBwdISD_SE_SG_Li384ELb1ELb1ELi3EEENS1_19SingleTileSchedulerILb1ELb0ELb0ELi96EEEEEEEEEvNT_6ParamsE)
	.align		4
        /*0074*/ 	.word	index@(__assertfail)
	.align		4
        /*0078*/ 	.word	index@(_ZN7cutlass13device_kernelIN5flash11enable_sm90INS1_16FlashAttnBwdSm90INS1_25CollectiveMainloopBwdSm90ILi2ELi1ELi1EN4cute5tupleIJNS5_1CILi1EEES8_S8_EEENS6_IJNS7_ILi64EEENS7_ILi96EEENS7_ILi192EEEEEENS_6half_tEfNS_4arch4Sm90ELb0ELb1ELb1ELb1ELb0ELb0ELb1ELb0ELi3ELi1ELi1ELi1ELb0EEENS1_24CollectiveEpilogueBwdGQAISD_fSG_Li384ELb1ELb0EEENS1_19SingleTileSchedulerILb1ELb0ELb0ELi96EEEEEEEEEvNT_6ParamsE)
	.align		4
        /*007c*/ 	.word	index@(__assertfail)
	.align		4
        /*0080*/ 	.word	index@(_ZN7cutlass13device_kernelIN5flash11enable_sm90INS1_16FlashAttnBwdSm90INS1_25CollectiveMainloopBwdSm90ILi2ELi1ELi1EN4cute5tupleIJNS5_1CILi1EEES8_S8_EEENS6_IJNS7_ILi64EEENS7_ILi96EEENS7_ILi192EEEEEENS_6half_tEfNS_4arch4Sm90ELb0ELb1ELb1ELb1ELb1ELb0ELb1ELb0ELi3ELi1ELi1ELi1ELb0EEENS1_24CollectiveEpilogueBwdGQAISD_fSG_Li384ELb1ELb1EEENS1_19SingleTileSchedulerILb1ELb0ELb0ELi96EEEEEEEEEvNT_6ParamsE)
	.align		4
        /*0084*/ 	.word	index@(__assertfail)
	.align		4
        /*0088*/ 	.word	index@(_ZN7cutlass13device_kernelIN5flash11enable_sm90INS1_16FlashAttnBwdSm90INS1_25CollectiveMainloopBwdSm90ILi2ELi1ELi1EN4cute5tupleIJNS5_1CILi1EEES8_S8_EEENS6_IJNS7_ILi64EEENS7_ILi96EEENS7_ILi192EEEEEENS_6half_tEfNS_4arch4Sm90ELb1ELb0ELb1ELb0ELb0ELb0ELb1ELb0ELi3ELi1ELi1ELi1ELb0EEENS1_21CollectiveEpilogueBwdISD_SE_SG_Li384ELb0ELb1ELi3EEENS1_25SingleTileBwdLPTSchedulerILb0ELi96ELb0EEEEEEEEEvNT_6ParamsE)
	.align		4
        /*008c*/ 	.word	index@(__assertfail)
	.align		4
        /*0090*/ 	.word	index@(_ZN7cutlass13device_kernelIN5flash11enable_sm90INS1_16FlashAttnBwdSm90INS1_25CollectiveMainloopBwdSm90ILi2ELi1ELi1EN4cute5tupleIJNS5_1CILi1EEES8_S8_EEENS6_IJNS7_ILi64EEENS7_ILi96EEENS7_ILi192EEEEEENS_6half_tEfNS_4arch4Sm90ELb1ELb0ELb1ELb0ELb1ELb0ELb1ELb0ELi3ELi1ELi1ELi1ELb0EEENS1_21CollectiveEpilogueBwdISD_SE_SG_Li384ELb0ELb1ELi3EEENS1_25SingleTileBwdLPTSchedulerILb0ELi96ELb1EEEEEEEEEvNT_6ParamsE)
	.align		4
        /*0094*/ 	.word	index@(__assertfail)
	.align		4
        /*0098*/ 	.word	index@(_ZN7cutlass13device_kernelIN5flash11enable_sm90INS1_16FlashAttnBwdSm90INS1_25CollectiveMainloopBwdSm90ILi2ELi1ELi1EN4cute5tupleIJNS5_1CILi1EEES8_S8_EEENS6_IJNS7_ILi64EEENS7_ILi96EEENS7_ILi192EEEEEENS_6half_tEfNS_4arch4Sm90ELb1ELb0ELb1ELb0ELb0ELb0ELb1ELb0ELi3ELi1ELi1ELi1ELb0EEENS1_24CollectiveEpilogueBwdGQAISD_fSG_Li384ELb0ELb0EEENS1_25SingleTileBwdLPTSchedulerILb0ELi96ELb0EEEEEEEEEvNT_6ParamsE)
	.align		4
        /*009c*/ 	.word	index@(__assertfail)
	.align		4
        /*00a0*/ 	.word	index@(_ZN7cutlass13device_kernelIN5flash11enable_sm90INS1_16FlashAttnBwdSm90INS1_25CollectiveMainloopBwdSm90ILi2ELi1ELi1EN4cute5tupleIJNS5_1CILi1EEES8_S8_EEENS6_IJNS7_ILi64EEENS7_ILi96EEENS7_ILi192EEEEEENS_6half_tEfNS_4arch4Sm90ELb1ELb0ELb1ELb0ELb1ELb0ELb1ELb0ELi3ELi1ELi1ELi1ELb0EEENS1_24CollectiveEpilogueBwdGQAISD_fSG_Li384ELb0ELb1EEENS1_25SingleTileBwdLPTSchedulerILb0ELi96ELb1EEEEEEEEEvNT_6ParamsE)
	.align		4
        /*00a4*/ 	.word	index@(__assertfail)
	.align		4
        /*00a8*/ 	.word	index@(_ZN7cutlass13device_kernelIN5flash11enable_sm90INS1_16FlashAttnBwdSm90INS1_25CollectiveMainloopBwdSm90ILi2ELi1ELi1EN4cute5tupleIJNS5_1CILi1EEES8_S8_EEENS6_IJNS7_ILi64EEENS7_ILi96EEENS7_ILi192EEEEEENS_6half_tEfNS_4arch4Sm90ELb1ELb0ELb1ELb1ELb0ELb0ELb1ELb0ELi3ELi1ELi1ELi1ELb0EEENS1_21CollectiveEpilogueBwdISD_SE_SG_Li384ELb1ELb1ELi3EEENS1_25SingleTileBwdLPTSchedulerILb1ELi96ELb0EEEEEEEEEvNT_6ParamsE)
	.align		4
        /*00ac*/ 	.word	index@(__assertfail)
	.align		4
        /*00b0*/ 	.word	index@(_ZN7cutlass13device_kernelIN5flash11enable_sm90INS1_16FlashAttnBwdSm90INS1_25CollectiveMainloopBwdSm90ILi2ELi1ELi1EN4cute5tupleIJNS5_1CILi1EEES8_S8_EEENS6_IJNS7_ILi64EEENS7_ILi96EEENS7_ILi192EEEEEENS_6half_tEfNS_4arch4Sm90ELb1ELb0ELb1ELb1ELb1ELb0ELb1ELb0ELi3ELi1ELi1ELi1ELb0EEENS1_21CollectiveEpilogueBwdISD_SE_SG_Li384ELb1ELb1ELi3EEENS1_25SingleTileBwdLPTSchedulerILb1ELi96ELb1EEEEEEEEEvNT_6ParamsE)
	.align		4
        /*00b4*/ 	.word	index@(__assertfail)
	.align		4
        /*00b8*/ 	.word	index@(_ZN7cutlass13device_kernelIN5flash11enable_sm90INS1_16FlashAttnBwdSm90INS1_25CollectiveMainloopBwdSm90ILi2ELi1ELi1EN4cute5tupleIJNS5_1CILi1EEES8_S8_EEENS6_IJNS7_ILi64EEENS7_ILi96EEENS7_ILi192EEEEEENS_6half_tEfNS_4arch4Sm90ELb1ELb0ELb1ELb1ELb0ELb0ELb1ELb0ELi3ELi1ELi1ELi1ELb0EEENS1_24CollectiveEpilogueBwdGQAISD_fSG_Li384ELb1ELb0EEENS1_25SingleTileBwdLPTSchedulerILb1ELi96ELb0EEEEEEEEEvNT_6ParamsE)
	.align		4
        /*00bc*/ 	.word	index@(__assertfail)
	.align		4
        /*00c0*/ 	.word	index@(_ZN7cutlass13device_kernelIN5flash11enable_sm90INS1_16FlashAttnBwdSm90INS1_25CollectiveMainloopBwdSm90ILi2ELi1ELi1EN4cute5tupleIJNS5_1CILi1EEES8_S8_EEENS6_IJNS7_ILi64EEENS7_ILi96EEENS7_ILi192EEEEEENS_6half_tEfNS_4arch4Sm90ELb1ELb0ELb1ELb1ELb1ELb0ELb1ELb0ELi3ELi1ELi1ELi1ELb0EEENS1_24CollectiveEpilogueBwdGQAISD_fSG_Li384ELb1ELb1EEENS1_25SingleTileBwdLPTSchedulerILb1ELi96ELb1EEEEEEEEEvNT_6ParamsE)
	.align		4
        /*00c4*/ 	.word	index@(__assertfail)
	.align		4
        /*00c8*/ 	.word	0x00000000
	.align		4
        /*00cc*/ 	.word	0xfffffffe
	.align		4
        /*00d0*/ 	.word	0x00000000
	.align		4
        /*00d4*/ 	.word	0xfffffffd
	.align		4
        /*00d8*/ 	.word	0x00000000
	.align		4
        /*00dc*/ 	.word	0xfffffffc


//--------------------- .nv.constant4             --------------------------
	.section	.nv.constant4,"a",@progbits
	.align	8
	.align		8
.nv.constant4:
        /*0000*/ 	.dword	__assertfail
	.align		8
        /*0008*/ 	.dword	__unnamed_1
	.align		8
        /*0010*/ 	.dword	__unnamed_2
	.align		8
        /*0018*/ 	.dword	__unnamed_3
	.align		8
        /*0020*/ 	.dword	__unnamed_4
	.align		8
        /*0028*/ 	.dword	_ZN74_INTERNAL_7eede963_38_flash_bwd_hdim192_fp16_softcap_sm90_cu_ef95aea4_33734cuda3std3__45__cpo5beginE
	.align		8
        /*0030*/ 	.dword	_ZN74_INTERNAL_7eede963_38_flash_bwd_hdim192_fp16_softcap_sm90_cu_ef95aea4_33734cuda3std3__45__cpo3endE
	.align		8
        /*0038*/ 	.dword	_ZN74_INTERNAL_7eede963_38_flash_bwd_hdim192_fp16_softcap_sm90_cu_ef95aea4_33734cuda3std3__45__cpo6cbeginE
	.align		8
        /*0040*/ 	.dword	_ZN74_INTERNAL_7eede963_38_flash_bwd_hdim192_fp16_softcap_sm90_cu_ef95aea4_33734cuda3std3__45__cpo4cendE
	.align		8
        /*0048*/ 	.dword	_ZN74_INTERNAL_7eede963_38_flash_bwd_hdim192_fp16_softcap_sm90_cu_ef95aea4_33734cuda3std3__476_GLOBAL__N__7eede963_38_flash_bwd_hdim192_fp16_softcap_sm90_cu_ef95aea4_33736ignoreE
	.align		8
        /*0050*/ 	.dword	_ZN74_INTERNAL_7eede963_38_flash_bwd_hdim192_fp16_softcap_sm90_cu_ef95aea4_33734cuda3std3__419piecewise_constructE
	.align		8
        /*0058*/ 	.dword	_ZN74_INTERNAL_7eede963_38_flash_bwd_hdim192_fp16_softcap_sm90_cu_ef95aea4_33734cuda3std3__48in_placeE
	.align		8
        /*0060*/ 	.dword	_ZN74_INTERNAL_7eede963_38_flash_bwd_hdim192_fp16_softcap_sm90_cu_ef95aea4_33734cuda3std6ranges3__45__cpo4swapE
	.align		8
        /*0068*/ 	.dword	_ZN74_INTERNAL_7eede963_38_flash_bwd_hdim192_fp16_softcap_sm90_cu_ef95aea4_33734cuda3std6ranges3__45__cpo9iter_moveE
	.align		8
        /*0070*/ 	.dword	_ZN74_INTERNAL_7eede963_38_flash_bwd_hdim192_fp16_softcap_sm90_cu_ef95aea4_33734cute7productE
	.align		8
        /*0078*/ 	.dword	_ZN74_INTERNAL_7eede963_38_flash_bwd_hdim192_fp16_softcap_sm90_cu_ef95aea4_33734cute1_E
	.align		8
        /*0080*/ 	.dword	$str$23
	.align		8
        /*0088*/ 	.dword	$str$24


//--------------------- .text._ZN7cutlass13device_kernelIN5flash11enable_sm90INS1_16FlashAttnBwdSm90INS1_25CollectiveMainloopBwdSm90ILi2ELi1ELi1EN4cute5tupleIJNS5_1CILi1EEES8_S8_EEENS6_IJNS7_ILi64EEENS7_ILi96EEENS7_ILi192EEEEEENS_6half_tEfNS_4arch4Sm90ELb0ELb0ELb1ELb0ELb0ELb0ELb1ELb0ELi3ELi1ELi1ELi1ELb0EEENS1_21CollectiveEpilogueBwdISD_SE_SG_Li384ELb0ELb1ELi3EEENS1_19SingleTileSchedulerILb0ELb0ELb0ELi96EEEEEEEEEvNT_6ParamsE --------------------------
	.section	.text._ZN7cutlass13device_kernelIN5flash11enable_sm90INS1_16FlashAttnBwdSm90INS1_25CollectiveMainloopBwdSm90ILi2ELi1ELi1EN4cute5tupleIJNS5_1CILi1EEES8_S8_EEENS6_IJNS7_ILi64EEENS7_ILi96EEENS7_ILi192EEEEEENS_6half_tEfNS_4arch4Sm90ELb0ELb0ELb1ELb0ELb0ELb0ELb1ELb0ELi3ELi1ELi1ELi1ELb0EEENS1_21CollectiveEpilogueBwdISD_SE_SG_Li384ELb0ELb1ELi3EEENS1_19SingleTileSchedulerILb0ELb0ELb0ELi96EEEEEEEEEvNT_6ParamsE,"ax",@progbits
	.align	128
.text._ZN7cutlass13device_kernelIN5flash11enable_sm90INS1_16FlashAttnBwdSm90INS1_25CollectiveMainloopBwdSm90ILi2ELi1ELi1EN4cute5tupleIJNS5_1CILi1EEES8_S8_EEENS6_IJNS7_ILi64EEENS7_ILi96EEENS7_ILi192EEEEEENS_6half_tEfNS_4arch4Sm90ELb0ELb0ELb1ELb0ELb0ELb0ELb1ELb0ELi3ELi1ELi1ELi1ELb0EEENS1_21CollectiveEpilogueBwdISD_SE_SG_Li384ELb0ELb1ELi3EEENS1_19SingleTileSchedulerILb0ELb0ELb0ELi96EEEEEEEEEvNT_6ParamsE:
        .type           _ZN7cutlass13device_kernelIN5flash11enable_sm90INS1_16FlashAttnBwdSm90INS1_25CollectiveMainloopBwdSm90ILi2ELi1ELi1EN4cute5tupleIJNS5_1CILi1EEES8_S8_EEENS6_IJNS7_ILi64EEENS7_ILi96EEENS7_ILi192EEEEEENS_6half_tEfNS_4arch4Sm90ELb0ELb0ELb1ELb0ELb0ELb0ELb1ELb0ELi3ELi1ELi1ELi1ELb0EEENS1_21CollectiveEpilogueBwdISD_SE_SG_Li384ELb0ELb1ELi3EEENS1_19SingleTileSchedulerILb0ELb0ELb0ELi96EEEEEEEEEvNT_6ParamsE,@function
        .size           _ZN7cutlass13device_kernelIN5flash11enable_sm90INS1_16FlashAttnBwdSm90INS1_25CollectiveMainloopBwdSm90ILi2ELi1ELi1EN4cute5tupleIJNS5_1CILi1EEES8_S8_EEENS6_IJNS7_ILi64EEENS7_ILi96EEENS7_ILi192EEEEEENS_6half_tEfNS_4arch4Sm90ELb0ELb0ELb1ELb0ELb0ELb0ELb1ELb0ELi3ELi1ELi1ELi1ELb0EEENS1_21CollectiveEpilogueBwdISD_SE_SG_Li384ELb0ELb1ELi3EEENS1_19SingleTileSchedulerILb0ELb0ELb0ELi96EEEEEEEEEvNT_6ParamsE,(.L_x_3855 - _ZN7cutlass13device_kernelIN5flash11enable_sm90INS1_16FlashAttnBwdSm90INS1_25CollectiveMainloopBwdSm90ILi2ELi1ELi1EN4cute5tupleIJNS5_1CILi1EEES8_S8_EEENS6_IJNS7_ILi64EEENS7_ILi96EEENS7_ILi192EEEEEENS_6half_tEfNS_4arch4Sm90ELb0ELb0ELb1ELb0ELb0ELb0ELb1ELb0ELi3ELi1ELi1ELi1ELb0EEENS1_21CollectiveEpilogueBwdISD_SE_SG_Li384ELb0ELb1ELi3EEENS1_19SingleTileSchedulerILb0ELb0ELb0ELi96EEEEEEEEEvNT_6ParamsE)
        .other          _ZN7cutlass13device_kernelIN5flash11enable_sm90INS1_16FlashAttnBwdSm90INS1_25CollectiveMainloopBwdSm90ILi2ELi1ELi1EN4cute5tupleIJNS5_1CILi1EEES8_S8_EEENS6_IJNS7_ILi64EEENS7_ILi96EEENS7_ILi192EEEEEENS_6half_tEfNS_4arch4Sm90ELb0ELb0ELb1ELb0ELb0ELb0ELb1ELb0ELi3ELi1ELi1ELi1ELb0EEENS1_21CollectiveEpilogueBwdISD_SE_SG_Li384ELb0ELb1ELi3EEENS1_19SingleTileSchedulerILb0ELb0ELb0ELi96EEEEEEEEEvNT_6ParamsE,@"STO_CUDA_ENTRY STV_DEFAULT"
_ZN7cutlass13device_kernelIN5flash11enable_sm90INS1_16FlashAttnBwdSm90INS1_25CollectiveMainloopBwdSm90ILi2ELi1ELi1EN4cute5tupleIJNS5_1CILi1EEES8_S8_EEENS6_IJNS7_ILi64EEENS7_ILi96EEENS7_ILi192EEEEEENS_6half_tEfNS_4arch4Sm90ELb0ELb0ELb1ELb0ELb0ELb0ELb1ELb0ELi3ELi1ELi1ELi1ELb0EEENS1_21CollectiveEpilogueBwdISD_SE_SG_Li384ELb0ELb1ELi3EEENS1_19SingleTileSchedulerILb0ELb0ELb0ELi96EEEEEEEEEvNT_6ParamsE:
[----:B------:R-:W1:Y:S02]  /*0000*/  LDC R1, c[0x0][0x28] ;  /* 0x00000a00ff017b82 */ /* 0x000e640000000800 */
[----:B-1----:R-:W-:Y:S01]  /*0010*/  VIADD R1, R1, 0xfffffff8 ;  /* 0xfffffff801017836 */ /* 0x002fe20000000000 */
[----:B------:R-:W1:Y:S01]  /*0020*/  S2R R3, SR_TID.X ;  /* 0x0000000000037919 */ /* 0x000e620000002100 */
[----:B------:R-:W-:Y:S01]  /*0030*/  ELECT P0, URZ, PT ;  /* 0x00000000003f782f */ /* 0x000fe20003800000 */
[----:B------:R-:W-:Y:S01]  /*0040*/  BSSY B0, `(.L_x_0) ;  /* 0x0000019000007945 */ /* 0x000fe20003800000 */
[----:B-1----:R-:W-:-:S05]  /*0050*/  SHF.R.U32.HI R0, RZ, 0x5, R3 ;  /* 0x00000005ff007819 */ /* 0x002fca0000011603 */
[----:B------:R-:W1:Y:S02]  /*0060*/  SHFL.IDX PT, R2, R0, RZ, 0x1f ;  /* 0x00001fff00027589 */ /* 0x000e6400000e0000 */
[----:B-1----:R-:W-:-:S13]  /*0070*/  ISETP.EQ.AND P0, PT, R2, RZ, P0 ;  /* 0x000000ff0200720c */ /* 0x002fda0000702270 */
[----:B------:R-:W-:Y:S05]  /*0080*/  @!P0 BRA `(.L_x_1) ;  /* 0x0000000000508947 */ /* 0x000fea0003800000 */
[----:B------:R-:W-:Y:S02]  /*0090*/  ULDC.64 UR4, c[0x0][0x198] ;  /* 0x0000660000047ab9 */ /* 0x000fe40000000a00 */
[----:B------:R-:W-:Y:S02]  /*00a0*/  UIADD3 UR6, UP0, UR4, 0xf0, URZ ;  /* 0x000000f004067890 */ /* 0x000fe4000ff1e03f */
[----:B------:R-:W-:Y:S02]  /*00b0*/  UIADD3 UR8, UP1, UR4, 0x1f0, URZ ;  /* 0x000001f004087890 */ /* 0x000fe4000ff3e03f */
[----:B------:R-:W-:Y:S02]  /*00c0*/  UIADD3 UR10, UP2, UR4, 0x2f0, URZ ;  /* 0x000002f0040a7890 */ /* 0x000fe4000ff5e03f */
[----:B------:R-:W-:Y:S02]  /*00d0*/  UIADD3 UR12, UP3, UR4, 0x3f0, URZ ;  /* 0x000003f0040c7890 */ /* 0x000fe4000ff7e03f */
[----:B------:R-:W-:-:S02]  /*00e0*/  UIADD3 UR14, UP4, UR4, 0x670, URZ ;  /* 0x00000670040e7890 */ /* 0x000fc4000ff9e03f */
[----:B------:R-:W-:Y:S02]  /*00f0*/  UIADD3.X UR7, URZ, UR5, URZ, UP0, !UPT ;  /* 0x000000053f077290 */ /* 0x000fe400087fe43f */
[----:B------:R-:W-:Y:S02]  /*0100*/  UIADD3 UR4, UP5, UR4, 0x770, URZ ;  /* 0x0000077004047890 */ /* 0x000fe4000ffbe03f */
[----:B------:R-:W-:Y:S02]  /*0110*/  UIADD3.X UR9, URZ, UR5, URZ, UP1, !UPT ;  /* 0x000000053f097290 */ /* 0x000fe40008ffe43f */
[----:B------:R-:W-:Y:S02]  /*0120*/  UIADD3.X UR11, URZ, UR5, URZ, UP2, !UPT ;  /* 0x000000053f0b7290 */ /* 0x000fe400097fe43f */
[----:B------:R-:W-:Y:S01]  /*0130*/  UIADD3.X UR13, URZ, UR5, URZ, UP3, !UPT ;  /* 0x000000053f0d7290 */ /* 0x000fe20009ffe43f */
[----:B------:R1:W-:Y:S01]  /*0140*/  UTMACCTL.PF [UR6] ;  /* 0x00000000060079b9 */ /* 0x0003e20008040000 */
[----:B------:R-:W-:-:S03]  /*0150*/  UIADD3.X UR15, URZ, UR5, URZ, UP4, !UPT ;  /* 0x000000053f0f7290 */ /* 0x000fc6000a7fe43f */
[----:B------:R1:W-:Y:S01]  /*0160*/  UTMACCTL.PF [UR8] ;  /* 0x00000000080079b9 */ /* 0x0003e20008040000 */
[----:B------:R-:W-:Y:S01]  /*0170*/  UIADD3.X UR5, URZ, UR5, URZ, UP5, !UPT ;  /* 0x000000053f057290 */ /* 0x000fe2000affe43f */
[----:B------:R1:W-:Y:S02]  /*0180*/  UTMACCTL.PF [UR10] ;  /* 0x000000000a0079b9 */ /* 0x0003e40008040000 */
[----:B------:R1:W-:Y:S02]  /*0190*/  UTMACCTL.PF [UR12] ;  /* 0x000000000c0079b9 */ /* 0x0003e40008040000 */
[----:B------:R1:W-:Y:S04]  /*01a0*/  UTMACCTL.PF [UR14] ;  /* 0x000000000e0079b9 */ /* 0x0003e80008040000 */
[----:B------:R1:W-:Y:S02]  /*01b0*/  UTMACCTL.PF [UR4] ;  /* 0x00000000040079b9 */ /* 0x0003e40008040000 */
[----:B-1----:R-:W-:Y:S01]  /*01c0*/  NOP ;  /* 0x0000000000007918 */ /* 0x002fe20000000000 */
.L_x_1:
[----:B------:R-:W-:Y:S05]  /*01d0*/  BSYNC B0 ;  /* 0x0000000000007941 */ /* 0x000fea0003800000 */
.L_x_0:
[----:B------:R-:W-:Y:S01]  /*01e0*/  VOTEU.ANY UP0, P0 ;  /* 0x00000000003f7886 */ /* 0x000fe20000000100 */
[----:B------:R-:W1:Y:S01]  /*01f0*/  SHFL.IDX PT, R2, R0, RZ, 0x1f ;  /* 0x00001fff00027589 */ /* 0x000e6200000e0000 */
[----:B------:R-:W-:Y:S01]  /*0200*/  UMOV UR4, 0x1 ;  /* 0x0000000100047882 */ /* 0x000fe20000000000 */
[----:B------:R-:W-:Y:S02]  /*0210*/  SHF.R.U32.HI R3, RZ, 0x7, R3 ;  /* 0x00000007ff037819 */ /* 0x000fe40000011603 */
[----:B------:R-:W2:Y:S01]  /*0220*/  @UP0 S2UR UR7, SR_CgaCtaId ;  /* 0x00000000000709c3 */ /* 0x000ea20000008800 */
[----:B------:R-:W-:Y:S01]  /*0230*/  @UP0 UMOV UR6, 0x400 ;  /* 0x0000040000060882 */ /* 0x000fe20000000000 */
[----:B------:R-:W-:-:S04]  /*0240*/  @UP0 UIADD3 UR4, -UR4, 0x100000, URZ ;  /* 0x0010000004040890 */ /* 0x000fc8000fffe13f */
[----:B------:R-:W-:Y:S02]  /*0250*/  @UP0 USHF.L.U32 UR5, UR4, 0xb, URZ ;  /* 0x0000000b04050899 */ /* 0x000fe4000800063f */
[----:B------:R-:W-:Y:S01]  /*0260*/  @UP0 USHF.L.U32 UR4, UR4, 0x1, URZ ;  /* 0x0000000104040899 */ /* 0x000fe2000800063f */
[----:B-1----:R-:W-:Y:S02]  /*0270*/  ISETP.NE.AND P1, PT, R2, RZ, PT ;  /* 0x000000ff0200720c */ /* 0x002fe40003f25270 */
[----:B------:R1:W3:Y:S01]  /*0280*/  SHFL.IDX PT, R2, R3, RZ, 0x1f ;  /* 0x00001fff03027589 */ /* 0x0002e200000e0000 */
[----:B--2---:R-:W-:Y:S01]  /*0290*/  @UP0 ULEA UR6, UR7, UR6, 0x18 ;  /* 0x0000000607060291 */ /* 0x004fe2000f8ec03f */
[----:B------:R-:W-:Y:S02]  /*02a0*/  VOTEU.ANY UP0, P0 ;  /* 0x00000000003f7886 */ /* 0x000fe40000000100 */
[----:B------:R-:W2:Y:S09]  /*02b0*/  FENCE.VIEW.ASYNC.S ;  /* 0x00000000000073c6 */ /* 0x000eb20000000000 */
[----:B--2---:R1:W2:Y:S02]  /*02c0*/  @UP0 SYNCS.EXCH.64 URZ, [UR6+0x36400], UR4 ;  /* 0x03640004063f05b2 */ /* 0x0042a40008000100 */
[----:B-1----:R-:W-:Y:S05]  /*02d0*/  @P1 BRA `(.L_x_2) ;  /* 0x0000000000481947 */ /* 0x002fea0003800000 */
[----:B------:R-:W1:Y:S01]  /*02e0*/  S2UR UR5, SR_CgaCtaId ;  /* 0x00000000000579c3 */ /* 0x000e620000008800 */
[----:B------:R-:W-:Y:S01]  /*02f0*/  UMOV UR4, 0x400 ;  /* 0x0000040000047882 */ /* 0x000fe20000000000 */
[----:B------:R-:W-:Y:S01]  /*0300*/  UMOV UR6, 0x1 ;  /* 0x0000000100067882 */ /* 0x000fe20000000000 */
[----:B------:R-:W-:Y:S01]  /*0310*/  UMOV UR9, 0x180 ;  /* 0x0000018000097882 */ /* 0x000fe20000000000 */
[----:B------:R-:W-:-:S04]  /*0320*/  UIADD3 UR6, -UR6, 0x100000, URZ ;  /* 0x0010000006067890 */ /* 0x000fc8000fffe13f */
[----:B------:R-:W-:Y:S02]  /*0330*/  USHF.L.U32 UR7, UR6, 0xb, URZ ;  /* 0x0000000b06077899 */ /* 0x000fe4000800063f */
[----:B------:R-:W-:Y:S01]  /*0340*/  USHF.L.U32 UR6, UR6, 0x1, URZ ;  /* 0x0000000106067899 */ /* 0x000fe2000800063f */
[----:B------:R-:W-:Y:S01]  /*0350*/  ELECT P0, URZ, PT ;  /* 0x00000000003f782f */ /* 0x000fe20003800000 */
[----:B-1----:R-:W-:Y:S02]  /*0360*/  ULEA UR8, UR5, UR4, 0x18 ;  /* 0x0000000405087291 */ /* 0x002fe4000f8ec03f */
[----:B------:R-:W-:-:S04]  /*0370*/  UIADD3 UR4, -UR9, 0x100000, URZ ;  /* 0x0010000009047890 */ /* 0x000fc8000fffe13f */
[----:B------:R-:W-:Y:S02]  /*0380*/  USHF.L.U32 UR5, UR4, 0xb, URZ ;  /* 0x0000000b04057899 */ /* 0x000fe4000800063f */
[----:B------:R-:W-:Y:S01]  /*0390*/  USHF.L.U32 UR4, UR4, 0x1, URZ ;  /* 0x0000000104047899 */ /* 0x000fe2000800063f */
[----:B------:R-:W1:Y:S03]  /*03a0*/  FENCE.VIEW.ASYNC.S ;  /* 0x00000000000073c6 */ /* 0x000e660000000000 */
[----:B-1----:R1:W4:Y:S08]  /*03b0*/  SYNCS.EXCH.64 URZ, [UR8+0x36410], UR6 ;  /* 0x03641006083f75b2 */ /* 0x0023300008000100 */
[----:B------:R1:W1:Y:S01]  /*03c0*/  SYNCS.EXCH.64 URZ, [UR8+0x36420], UR4 ;  /* 0x03642004083f75b2 */ /* 0x0002620008000100 */
[----:B------:R1:W1:Y:S01]  /*03d0*/  SYNCS.EXCH.64 URZ, [UR8+0x36418], UR6 ;  /* 0x03641806083f75b2 */ /* 0x0002620008000100 */
[----:B------:R1:W1:Y:S01]  /*03e0*/  SYNCS.EXCH.64 URZ, [UR8+0x36428], UR4 ;  /* 0x03642804083f75b2 */ /* 0x0002620008000100 */
[----:B------:R-:W-:Y:S01]  /*03f0*/  NOP ;  /* 0x0000000000007918 */ /* 0x000fe20000000000 */
.L_x_2:
[----:B------:R-:W5:Y:S01]  /*0400*/  SHFL.IDX PT, R3, R0, RZ, 0x1f ;  /* 0x00001fff00037589 */ /* 0x000f6200000e0000 */
[----:B------:R-:W-:Y:S01]  /*0410*/  NOP ;  /* 0x0000000000007918 */ /* 0x000fe20000000000 */
[----:B-----5:R-:W-:-:S13]  /*0420*/  ISETP.NE.AND P0, PT, R3, RZ, PT ;  /* 0x000000ff0300720c */ /* 0x020fda0003f05270 */
[----:B------:R-:W-:Y:S05]  /*0430*/  @P0 BRA `(.L_x_3) ;  /* 0x0000000000400947 */ /* 0x000fea0003800000 */
[----:B-1----:R-:W1:Y:S01]  /*0440*/  S2UR UR5, SR_CgaCtaId ;  /* 0x00000000000579c3 */ /* 0x002e620000008800 */
[----:B------:R-:W-:Y:S01]  /*0450*/  UMOV UR4, 0x400 ;  /* 0x0000040000047882 */ /* 0x000fe20000000000 */
[----:B------:R-:W-:Y:S01]  /*0460*/  UMOV UR6, 0x1 ;  /* 0x0000000100067882 */ /* 0x000fe20000000000 */
[----:B------:R-:W-:Y:S01]  /*0470*/  UMOV UR7, 0x180 ;  /* 0x0000018000077882 */ /* 0x000fe20000000000 */
[----:B------:R-:W-:Y:S01]  /*0480*/  ELECT P0, URZ, PT ;  /* 0x00000000003f782f */ /* 0x000fe20003800000 */
[----:B-1----:R-:W-:Y:S02]  /*0490*/  ULEA UR8, UR5, UR4, 0x18 ;  /* 0x0000000405087291 */ /* 0x002fe4000f8ec03f */
[----:B------:R-:W-:-:S04]  /*04a0*/  UIADD3 UR4, -UR6, 0x100000, URZ ;  /* 0x0010000006047890 */ /* 0x000fc8000fffe13f */
[----:B------:R-:W-:Y:S02]  /*04b0*/  USHF.L.U32 UR5, UR4, 0xb, URZ ;  /* 0x0000000b04057899 */ /* 0x000fe4000800063f */
[----:B------:R-:W-:Y:S02]  /*04c0*/  USHF.L.U32 UR4, UR4, 0x1, URZ ;  /* 0x0000000104047899 */ /* 0x000fe4000800063f */
[----:B------:R-:W-:-:S04]  /*04d0*/  UIADD3 UR6, -UR7, 0x100000, URZ ;  /* 0x0010000007067890 */ /* 0x000fc8000fffe13f */
[----:B------:R-:W-:Y:S02]  /*04e0*/  USHF.L.U32 UR7, UR6, 0xb, URZ ;  /* 0x0000000b06077899 */ /* 0x000fe4000800063f */
[----:B------:R-:W-:Y:S01]  /*04f0*/  USHF.L.U32 UR6, UR6, 0x1, URZ ;  /* 0x0000000106067899 */ /* 0x000fe2000800063f */
[----:B------:R-:W1:Y:S03]  /*0500*/  FENCE.VIEW.ASYNC.S ;  /* 0x00000000000073c6 */ /* 0x000e660000000000 */
[----:B-1----:R1:W1:Y:S08]  /*0510*/  SYNCS.EXCH.64 URZ, [UR8+0x36430], UR4 ;  /* 0x03643004083f75b2 */ /* 0x0022700008000100 */
[----:B------:R1:W1:Y:S01]  /*0520*/  SYNCS.EXCH.64 URZ, [UR8+0x36438], UR6 ;  /* 0x03643806083f75b2 */ /* 0x0002620008000100 */
[----:B------:R-:W-:Y:S01]  /*0530*/  NOP ;  /* 0x0000000000007918 */ /* 0x000fe20000000000 */
.L_x_3:
[----:B---3--:R-:W-:Y:S01]  /*0540*/  ISETP.NE.AND P0, PT, R2, RZ, PT ;  /* 0x000000ff0200720c */ /* 0x008fe20003f05270 */
[----:B------:R-:W-:Y:S01]  /*0550*/  IMAD.MOV.U32 R17, RZ, RZ, 0x1 ;  /* 0x00000001ff117424 */ /* 0x000fe200078e00ff */
[----:B------:R-:W-:-:S04]  /*0560*/  NOP ;  /* 0x0000000000007918 */ /* 0x000fc80000000000 */
[----:B------:R-:W-:Y:S01]  /*0570*/  SEL R17, R17, 0x2, !P0 ;  /* 0x0000000211117807 */ /* 0x000fe20004000000 */
[----:B-12-4-:R-:W-:Y:S06]  /*0580*/  BAR.SYNC.DEFER_BLOCKING 0x0 ;  /* 0x0000000000007b1d */ /* 0x016fec0000010000 */
[----:B------:R-:W-:Y:S05]  /*0590*/  @!P0 BRA `(.L_x_4) ;  /* 0x0000004000848947 */ /* 0x000fea0003800000 */
.L_x_5:
[----:B------:R-:W-:-:S08]  /*05a0*/  NOP ;  /* 0x0000000000007918 */ /* 0x000fd00000000000 */
[----:B------:R-:W1:Y:S02]  /*05b0*/  USETMAXREG.TRY_ALLOC.CTAPOOL UP0, 0xa0 ;  /* 0x000000a0000079c8 */ /* 0x000e640008000600 */
[----:B-1----:R-:W-:-:S13]  /*05c0*/  PLOP3.LUT P0, PT, PT, PT, UP0, 0x80, 0x0 ;  /* 0x000000000000781c */ /* 0x002fda0003f0f008 */
[----:B------:R-:W-:Y:S05]  /*05d0*/  @!P0 BRA `(.L_x_5) ;  /* 0xfffffffc00f08947 */ /* 0x000fea000383ffff */
[----:B------:R-:W-:Y:S01]  /*05e0*/  LOP3.LUT R0, R0, 0x3, RZ, 0xc0, !PT ;  /* 0x0000000300007812 */ /* 0x000fe200078ec0ff */
[----:B------:R-:W1:Y:S01]  /*05f0*/  S2R R2, SR_TID.X ;  /* 0x0000000000027919 */ /* 0x000e620000002100 */
[----:B------:R-:W2:Y:S04]  /*0600*/  S2UR UR4, SR_CTAID.Z ;  /* 0x00000000000479c3 */ /* 0x000ea80000002700 */
[----:B------:R-:W3:Y:S02]  /*0610*/  SHFL.IDX PT, R0, R0, RZ, 0x1f ;  /* 0x00001fff00007589 */ /* 0x000ee400000e0000 */
[----:B---3--:R-:W-:Y:S02]  /*0620*/  ISETP.NE.AND P0, PT, R0, RZ, PT ;  /* 0x000000ff0000720c */ /* 0x008fe40003f05270 */
[----:B-1----:R-:W-:-:S11]  /*0630*/  SHF.R.U32.HI R2, RZ, 0x7, R2 ;  /* 0x00000007ff027819 */ /* 0x002fd60000011602 */
[----:B------:R-:W-:-:S05]  /*0640*/  @!P0 VIADD R2, R2, 0x9 ;  /* 0x0000000902028836 */ /* 0x000fca0000000000 */
[----:B------:R1:W-:Y:S06]  /*0650*/  @!P0 BAR.ARV R2, 0xa0 ;  /* 0x000280020000851d */ /* 0x0003ec0000002000 */
[----:B--2---:R-:W-:-:S13]  /*0660*/  ISETP.LE.AND P0, PT, RZ, UR4, PT ;  /* 0x00000004ff007c0c */ /* 0x004fda000bf03270 */
[----:B-1----:R-:W-:Y:S05]  /*0670*/  @!P0 EXIT ;  /* 0x000000000000894d */ /* 0x002fea0003800000 */
[----:B------:R-:W1:Y:S01]  /*0680*/  S2UR UR4, SR_CgaCtaId ;  /* 0x00000000000479c3 */ /* 0x000e620000008800 */
[----:B------:R-:W-:Y:S02]  /*0690*/  UMOV UR37, 0x400 ;  /* 0x0000040000257882 */ /* 0x000fe40000000000 */
[----:B-1----:R-:W-:-:S04]  /*06a0*/  ULEA UR37, UR4, UR37, 0x18 ;  /* 0x0000002504257291 */ /* 0x002fc8000f8ec03f */
[----:B------:R-:W-:-:S04]  /*06b0*/  UIADD3 UR36, UR37, 0x30400, URZ ;  /* 0x0003040025247890 */ /* 0x000fc8000fffe03f */
[----:B------:R-:W-:-:S06]  /*06c0*/  ULOP3.LUT UP0, URZ, UR36, 0x1bf, URZ, 0xc0, !UPT ;  /* 0x000001bf243f7892 */ /* 0x000fcc000f80c03f */
[----:B------:R-:W-:-:S13]  /*06d0*/  PLOP3.LUT P0, PT, PT, PT, UP0, 0x80, 0x0 ;  /* 0x000000000000781c */ /* 0x000fda0003f0f008 */
[----:B------:R-:W-:Y:S05]  /*06e0*/  @!P0 BRA `(.L_x_6) ;  /* 0x00000000007c8947 */ /* 0x000fea0003800000 */
[----:B------:R-:W-:Y:S01]  /*06f0*/  MOV R2, 0x0 ;  /* 0x0000000000027802 */ /* 0x000fe20000000f00 */
[----:B------:R-:W-:Y:S01]  /*0700*/  ULDC.64 UR4, c[0x4][0x80] ;  /* 0x0100200000047ab9 */ /* 0x000fe20000000a00 */
[----:B------:R-:W-:Y:S01]  /*0710*/  ULDC.64 UR6, c[0x4][0x8] ;  /* 0x0100020000067ab9 */ /* 0x000fe20000000a00 */
[----:B------:R-:W-:Y:S01]  /*0720*/  IMAD.U32 R4, RZ, RZ, UR4 ;  /* 0x00000004ff047e24 */ /* 0x000fe2000f8e00ff */
[----:B------:R1:W2:Y:S01]  /*0730*/  LDC.64 R14, c[0x4][R2] ;  /* 0x01000000020e7b82 */ /* 0x0002a20000000a00 */
[----:B------:R-:W-:Y:S01]  /*0740*/  IMAD.U32 R5, RZ, RZ, UR5 ;  /* 0x00000005ff057e24 */ /* 0x000fe2000f8e00ff */
[----:B------:R-:W-:Y:S01]  /*0750*/  ULDC.64 UR4, c[0x4][0x88] ;  /* 0x0100220000047ab9 */ /* 0x000fe20000000a00 */
[----:B------:R-:W-:Y:S02]  /*0760*/  IMAD.U32 R10, RZ, RZ, UR6 ;  /* 0x00000006ff0a7e24 */ /* 0x000fe4000f8e00ff */
[----:B------:R-:W-:Y:S02]  /*0770*/  IMAD.U32 R6, RZ, RZ, UR4 ;  /* 0x00000004ff067e24 */ /* 0x000fe4000f8e00ff */
[----:B------:R-:W-:-:S02]  /*0780*/  IMAD.U32 R7, RZ, RZ, UR5 ;  /* 0x00000005ff077e24 */ /* 0x000fc4000f8e00ff */
[----:B------:R-:W-:Y:S02]  /*0790*/  IMAD.U32 R11, RZ, RZ, UR7 ;  /* 0x00000007ff0b7e24 */ /* 0x000fe4000f8e00ff */
[----:B------:R-:W-:Y:S02]  /*07a0*/  IMAD.MOV.U32 R8, RZ, RZ, 0x70 ;  /* 0x00000070ff087424 */ /* 0x000fe400078e00ff */
[----:B------:R-:W-:Y:S02]  /*07b0*/  IMAD.MOV.U32 R12, RZ, RZ, 0x1 ;  /* 0x00000001ff0c7424 */ /* 0x000fe400078e00ff */
[----:B-1----:R-:W-:-:S07]  /*07c0*/  IMAD.MOV.U32 R13, RZ, RZ, RZ ;  /* 0x000000ffff0d7224 */ /* 0x002fce00078e00ff */
[----:B------:R-:W-:-:S07]  /*07d0*/  LEPC R20, `(.L_x_7) ;  /* 0x000000001014794e */ /* 0x000fce0000000000 */
[----:B--2---:R-:W-:Y:S05]  /*07e0*/  CALL.ABS.NOINC R14 ;  /* 0x000000000e007343 */ /* 0x004fea0003c00000 */
.L_x_7:
[----:B------:R-:W1:Y:S01]  /*07f0*/  LDC.64 R2, c[0x4][R2] ;  /* 0x0100000002027b82 */ /* 0x000e620000000a00 */
[----:B------:R-:W-:Y:S01]  /*0800*/  ULDC.64 UR4, c[0x4][0x80] ;  /* 0x0100200000047ab9 */ /* 0x000fe20000000a00 */
[----:B------:R-:W-:Y:S01]  /*0810*/  ULDC.64 UR6, c[0x4][0x88] ;  /* 0x0100220000067ab9 */ /* 0x000fe20000000a00 */
[----:B------:R-:W-:Y:S02]  /*0820*/  IMAD.U32 R4, RZ, RZ, UR4 ;  /* 0x00000004ff047e24 */ /* 0x000fe4000f8e00ff */
        /* <DEDUP_REMOVED lines=8> */
[----:B------:R-:W-:-:S07]  /*08b0*/  IMAD.MOV.U32 R13, RZ, RZ, RZ ;  /* 0x000000ffff0d7224 */ /* 0x000fce00078e00ff */
[----:B------:R-:W-:-:S07]  /*08c0*/  LEPC R20, `(.L_x_6) ;  /* 0x000000001014794e */ /* 0x000fce0000000000 */
[----:B-1----:R-:W-:Y:S05]  /*08d0*/  CALL.ABS.NOINC R2 ;  /* 0x0000000002007343 */ /* 0x002fea0003c00000 */
.L_x_6:
[----:B------:R-:W-:-:S04]  /*08e0*/  IMAD.U32 R157, RZ, RZ, UR37 ;  /* 0x00000025ff9d7e24 */ /* 0x000fc8000f8e00ff */
[----:B------:R-:W-:-:S05]  /*08f0*/  VIADD R156, R157, 0x33400 ;  /* 0x000334009d9c7836 */ /* 0x000fca0000000000 */
[----:B------:R-:W-:-:S13]  /*0900*/  LOP3.LUT P0, RZ, R156, 0x1bf, RZ, 0xc0, !PT ;  /* 0x000001bf9cff7812 */ /* 0x000fda000780c0ff */
        /* <DEDUP_REMOVED lines=17> */
.L_x_9:
        /* <DEDUP_REMOVED lines=15> */
.L_x_8:
[----:B------:R-:W1:Y:S01]  /*0b10*/  S2R R2, SR_TID.X ;  /* 0x0000000000027919 */ /* 0x000e620000002100 */
[----:B------:R-:W-:Y:S01]  /*0b20*/  UMOV UR4, 0xffffffff ;  /* 0xffffffff00047882 */ /* 0x000fe20000000000 */
[----:B-1----:R-:W-:-:S05]  /*0b30*/  VIADD R0, R2, 0xffffff80 ;  /* 0xffffff8002007836 */ /* 0x002fca0000000000 */
[----:B------:R-:W-:-:S04]  /*0b40*/  SHF.R.S32.HI R3, RZ, 0x1f, R0 ;  /* 0x0000001fff037819 */ /* 0x000fc80000011400 */
[----:B------:R-:W-:-:S04]  /*0b50*/  LEA.HI R2, R3, R0, RZ, 0x7 ;  /* 0x0000000003027211 */ /* 0x000fc800078f38ff */
[----:B------:R-:W-:Y:S01]  /*0b60*/  SHF.R.S32.HI R13, RZ, 0x7, R2 ;  /* 0x00000007ff0d7819 */ /* 0x000fe20000011402 */
[----:B------:R-:W-:Y:S06]  /*0b70*/  BRA.DIV UR4, `(.L_x_10) ;  /* 0x0000006e043c7947 */ /* 0x000fec000b800000 */
[----:B------:R1:W2:Y:S02]  /*0b80*/  SHFL.IDX PT, R14, R13, RZ, 0x1f ;  /* 0x00001fff0d0e7589 */ /* 0x0002a400000e0000 */
.L_x_94:
[----:B------:R-:W-:Y:S02]  /*0b90*/  SHF.L.U32 R18, RZ, 0x1f, RZ ;  /* 0x0000001fff127819 */ /* 0x000fe400000006ff */
[----:B------:R-:W-:Y:S01]  /*0ba0*/  LOP3.LUT R5, R2, 0xffffff80, RZ, 0xc0, !PT ;  /* 0xffffff8002057812 */ /* 0x000fe200078ec0ff */
[----:B--2---:R-:W-:Y:S01]  /*0bb0*/  IMAD.HI R2, R14, 0x55555556, RZ ;  /* 0x555555560e027827 */ /* 0x004fe200078e02ff */
[CC--:B------:R-:W-:Y:S01]  /*0bc0*/  LEA.HI R6, R3.reuse, R0.reuse, RZ, 0x5 ;  /* 0x0000000003067211 */ /* 0x0c0fe200078f28ff */
[----:B------:R-:W2:Y:S01]  /*0bd0*/  SYNCS.PHASECHK.TRANS64.TRYWAIT P0, [UR37+0x36400], R18 ;  /* 0x03640012ff0075a7 */ /* 0x000ea20008000165 */
[----:B------:R-:W-:Y:S01]  /*0be0*/  LEA.HI R3, R3, R0, RZ, 0x4 ;  /* 0x0000000003037211 */ /* 0x000fe200078f20ff */
[----:B------:R-:W-:Y:S01]  /*0bf0*/  IMAD.IADD R4, R0, 0x1, -R5 ;  /* 0x0000000100047824 */ /* 0x000fe200078e0a05 */
[----:B------:R-:W-:Y:S02]  /*0c00*/  LEA.HI R5, R2, R2, RZ, 0x1 ;  /* 0x0000000202057211 */ /* 0x000fe400078f08ff */
[----:B------:R-:W-:-:S02]  /*0c10*/  SHF.R.S32.HI R2, RZ, 0x4, R3 ;  /* 0x00000004ff027819 */ /* 0x000fc40000011403 */
[----:B------:R-:W-:Y:S01]  /*0c20*/  SHF.R.S32.HI R8, RZ, 0x5, R6 ;  /* 0x00000005ff087819 */ /* 0x000fe20000011406 */
[----:B------:R-:W-:Y:S01]  /*0c30*/  IMAD R5, R5, -0x3, R14 ;  /* 0xfffffffd05057824 */ /* 0x000fe200078e020e */
[----:B------:R-:W-:Y:S02]  /*0c40*/  SHF.R.S32.HI R7, RZ, 0x1f, R6 ;  /* 0x0000001fff077819 */ /* 0x000fe40000011406 */
[----:B------:R-:W-:Y:S02]  /*0c50*/  LEA.HI R6, R3, R2, RZ, 0x1 ;  /* 0x0000000203067211 */ /* 0x000fe400078f08ff */
[----:B------:R-:W-:Y:S02]  /*0c60*/  LEA.HI R9, R7, R8, RZ, 0x2 ;  /* 0x0000000807097211 */ /* 0x000fe400078f10ff */
[----:B------:R-:W-:Y:S02]  /*0c70*/  LOP3.LUT R7, R6, 0xfffffffe, RZ, 0xc0, !PT ;  /* 0xfffffffe06077812 */ /* 0x000fe400078ec0ff */
[----:B------:R-:W-:-:S02]  /*0c80*/  LOP3.LUT R9, R9, 0xfffffffc, RZ, 0xc0, !PT ;  /* 0xfffffffc09097812 */ /* 0x000fc400078ec0ff */
[----:B------:R-:W-:Y:S01]  /*0c90*/  SHF.R.S32.HI R11, RZ, 0x1f, R4 ;  /* 0x0000001fff0b7819 */ /* 0x000fe20000011404 */
[----:B------:R-:W-:Y:S02]  /*0ca0*/  IMAD.IADD R6, R2, 0x1, -R7 ;  /* 0x0000000102067824 */ /* 0x000fe400078e0a07 */
[----:B------:R-:W-:Y:S01]  /*0cb0*/  IMAD.IADD R2, R8, 0x1, -R9 ;  /* 0x0000000108027824 */ /* 0x000fe200078e0a09 */
[CC--:B------:R-:W-:Y:S02]  /*0cc0*/  LEA.HI R10, R11.reuse, R4.reuse, RZ, 0x2 ;  /* 0x000000040b0a7211 */ /* 0x0c0fe400078f10ff */
[----:B------:R3:W-:Y:S01]  /*0cd0*/  STL [R1+0x4], R6 ;  /* 0x0000040601007387 */ /* 0x0007e20000100800 */
[----:B------:R-:W-:Y:S02]  /*0ce0*/  LEA.HI R11, R11, R4, RZ, 0x5 ;  /* 0x000000040b0b7211 */ /* 0x000fe400078f28ff */
[--C-:B------:R-:W-:Y:S01]  /*0cf0*/  SHF.R.S32.HI R12, RZ, 0x2, R10.reuse ;  /* 0x00000002ff0c7819 */ /* 0x100fe2000001140a */
[----:B------:R3:W-:Y:S01]  /*0d00*/  STL [R1], R2 ;  /* 0x0000000201007387 */ /* 0x0007e20000100800 */
[----:B------:R-:W-:-:S02]  /*0d10*/  SHF.R.S32.HI R15, RZ, 0x1f, R10 ;  /* 0x0000001fff0f7819 */ /* 0x000fc4000001140a */
[----:B------:R-:W-:Y:S02]  /*0d20*/  SHF.R.S32.HI R11, RZ, 0x5, R11 ;  /* 0x00000005ff0b7819 */ /* 0x000fe4000001140b */
[----:B------:R-:W-:-:S04]  /*0d30*/  LEA.HI R15, R15, R12, RZ, 0x3 ;  /* 0x0000000c0f0f7211 */ /* 0x000fc800078f18ff */
[----:B------:R-:W-:-:S05]  /*0d40*/  LOP3.LUT R15, R15, 0xfffffff8, RZ, 0xc0, !PT ;  /* 0xfffffff80f0f7812 */ /* 0x000fca00078ec0ff */
[----:B------:R-:W-:Y:S01]  /*0d50*/  IMAD.IADD R16, R12, 0x1, -R15 ;  /* 0x000000010c107824 */ /* 0x000fe200078e0a0f */
[----:B--23--:R-:W-:Y:S06]  /*0d60*/  @P0 BRA `(.L_x_11) ;  /* 0x0000000000080947 */ /* 0x00cfec0003800000 */
[----:B------:R-:W2:Y:S02]  /*0d70*/  SYNCS.PHASECHK.TRANS64.TRYWAIT P0, [UR37+0x36400], R18 ;  /* 0x03640012ff0075a7 */ /* 0x000ea40008000165 */
[----:B--2---:R-:W-:Y:S05]  /*0d80*/  @!P0 BRA `(.L_x_12) ;  /* 0x0000006800d48947 */ /* 0x004fea0003800000 */
.L_x_11:
[----:B------:R-:W3:Y:S01]  /*0d90*/  LDC R12, c[0x0][0x280] ;  /* 0x0000a000ff0c7b82 */ /* 0x000ee20000000800 */
[----:B------:R-:W-:Y:S01]  /*0da0*/  IMAD R16, R11, 0x10, R16 ;  /* 0x000000100b107824 */ /* 0x000fe200078e0210 */
[----:B------:R-:W-:Y:S02]  /*0db0*/  CS2R R118, SRZ ;  /* 0x0000000000767805 */ /* 0x000fe4000001ff00 */
[----:B------:R-:W-:Y:S02]  /*0dc0*/  CS2R R116, SRZ ;  /* 0x0000000000747805 */ /* 0x000fe4000001ff00 */
[----:B------:R-:W-:Y:S02]  /*0dd0*/  CS2R R114, SRZ ;  /* 0x0000000000727805 */ /* 0x000fe4000001ff00 */
[----:B------:R-:W-:Y:S02]  /*0de0*/  CS2R R112, SRZ ;  /* 0x0000000000707805 */ /* 0x000fe4000001ff00 */
[----:B------:R-:W-:-:S02]  /*0df0*/  CS2R R110, SRZ ;  /* 0x00000000006e7805 */ /* 0x000fc4000001ff00 */
[----:B------:R-:W-:Y:S02]  /*0e00*/  CS2R R108, SRZ ;  /* 0x00000000006c7805 */ /* 0x000fe4000001ff00 */
        /* <DEDUP_REMOVED lines=16> */
[----:B---3--:R-:W-:-:S02]  /*0f10*/  ISETP.GE.AND P0, PT, R12, 0x1, PT ;  /* 0x000000010c00780c */ /* 0x008fc40003f06270 */
        /* <DEDUP_REMOVED lines=25> */
[----:B------:R-:W-:Y:S01]  /*10b0*/  CS2R R24, SRZ ;  /* 0x0000000000187805 */ /* 0x000fe2000001ff00 */
[----:B------:R-:W-:Y:S06]  /*10c0*/  @!P0 BRA `(.L_x_13) ;  /* 0x0000002400a08947 */ /* 0x000fec0003800000 */
[----:B------:R-:W3:Y:S04]  /*10d0*/  LDL R19, [R1+0x4] ;  /* 0x0000040001137983 */ /* 0x000ee80000100800 */
[----:B------:R-:W4:Y:S01]  /*10e0*/  LDL R15, [R1] ;  /* 0x00000000010f7983 */ /* 0x000f220000100800 */
[----:B------:R-:W-:Y:S01]  /*10f0*/  LOP3.LUT R3, R3, 0xfffffff0, RZ, 0xc0, !PT ;  /* 0xfffffff003037812 */ /* 0x000fe200078ec0ff */
[----:B--2---:R-:W2:Y:S01]  /*1100*/  LDC R18, c[0x0][0x290] ;  /* 0x0000a400ff127b82 */ /* 0x004ea20000000800 */
[----:B------:R-:W-:Y:S01]  /*1110*/  LOP3.LUT R9, R10, 0xfffffffc, RZ, 0xc0, !PT ;  /* 0xfffffffc0a097812 */ /* 0x000fe200078ec0ff */
[----:B------:R-:W2:Y:S01]  /*1120*/  S2R R11, SR_CTAID.X ;  /* 0x00000000000b7919 */ /* 0x000ea20000002500 */
[----:B------:R-:W-:-:S04]  /*1130*/  IMAD.HI R10, R13, 0x55555556, RZ ;  /* 0x555555560d0a7827 */ /* 0x000fc800078e02ff */
[----:B------:R-:W-:Y:S01]  /*1140*/  IMAD.IADD R3, R0, 0x1, -R3 ;  /* 0x0000000100037824 */ /* 0x000fe200078e0a03 */
[----:B------:R-:W-:Y:S01]  /*1150*/  LEA.HI R10, R10, R10, RZ, 0x1 ;  /* 0x0000000a0a0a7211 */ /* 0x000fe200078f08ff */
[----:B------:R-:W-:Y:S02]  /*1160*/  IMAD R14, R13, 0x400, R4 ;  /* 0x000004000d0e7824 */ /* 0x000fe400078e0204 */
[----:B------:R-:W-:Y:S01]  /*1170*/  IMAD.MOV.U32 R119, RZ, RZ, RZ ;  /* 0x000000ffff777224 */ /* 0x000fe200078e00ff */
[----:B------:R-:W-:Y:S01]  /*1180*/  LEA.HI R0, R3, R3, RZ, 0x1 ;  /* 0x0000000303007211 */ /* 0x000fe200078f08ff */
[----:B------:R-:W-:Y:S01]  /*1190*/  IMAD R10, R10, -0x3, R13 ;  /* 0xfffffffd0a0a7824 */ /* 0x000fe200078e020d */
[----:B------:R-:W-:Y:S02]  /*11a0*/  SHF.R.S32.HI R6, RZ, 0x1f, R3 ;  /* 0x0000001fff067819 */ /* 0x000fe40000011403 */
[--C-:B------:R-:W-:Y:S02]  /*11b0*/  SHF.R.S32.HI R2, RZ, 0x1, R0.reuse ;  /* 0x00000001ff027819 */ /* 0x100fe40000011400 */
[----:B------:R-:W-:-:S02]  /*11c0*/  SHF.R.S32.HI R7, RZ, 0x1f, R0 ;  /* 0x0000001fff077819 */ /* 0x000fc40000011400 */
[----:B------:R-:W-:Y:S02]  /*11d0*/  LEA.HI R8, R6, R3, RZ, 0x3 ;  /* 0x0000000306087211 */ /* 0x000fe400078f18ff */
[----:B------:R-:W-:Y:S02]  /*11e0*/  LEA.HI R7, R7, R2, RZ, 0x2 ;  /* 0x0000000207077211 */ /* 0x000fe400078f10ff */
[----:B------:R-:W-:Y:S01]  /*11f0*/  LOP3.LUT R0, R0, 0x7fffffe, RZ, 0xc0, !PT ;  /* 0x07fffffe00007812 */ /* 0x000fe200078ec0ff */
[----:B------:R-:W-:Y:S01]  /*1200*/  IMAD.SHL.U32 R8, R8, 0x20, RZ ;  /* 0x0000002008087824 */ /* 0x000fe200078e00ff */
[----:B------:R-:W-:-:S03]  /*1210*/  LOP3.LUT R7, R7, 0xfffffffc, RZ, 0xc0, !PT ;  /* 0xfffffffc07077812 */ /* 0x000fc600078ec0ff */
[----:B------:R-:W-:Y:S01]  /*1220*/  IMAD.IADD R6, R3, 0x1, -R0 ;  /* 0x0000000103067824 */ /* 0x000fe200078e0a00 */
[----:B------:R-:W-:Y:S01]  /*1230*/  LOP3.LUT R8, R8, 0x7fffff00, RZ, 0xc0, !PT ;  /* 0x7fffff0008087812 */ /* 0x000fe200078ec0ff */
[----:B------:R-:W-:Y:S02]  /*1240*/  IMAD.IADD R7, R2, 0x1, -R7 ;  /* 0x0000000102077824 */ /* 0x000fe400078e0a07 */
[----:B------:R-:W-:Y:S02]  /*1250*/  IMAD.IADD R2, R4, 0x1, -R9 ;  /* 0x0000000104027824 */ /* 0x000fe400078e0a09 */
[C---:B------:R-:W-:Y:S01]  /*1260*/  IMAD.SHL.U32 R0, R7.reuse, 0x40, RZ ;  /* 0x0000004007007824 */ /* 0x040fe200078e00ff */
[----:B------:R-:W-:Y:S01]  /*1270*/  LOP3.LUT P0, RZ, R7, 0x2, RZ, 0xc0, !PT ;  /* 0x0000000207ff7812 */ /* 0x000fe2000780c0ff */
[----:B-1----:R-:W-:Y:S02]  /*1280*/  IMAD R13, R13, 0x800, R8 ;  /* 0x000008000d0d7824 */ /* 0x002fe400078e0208 */
[----:B------:R-:W-:Y:S01]  /*1290*/  VIADD R4, R12, 0x3f ;  /* 0x0000003f0c047836 */ /* 0x000fe20000000000 */
[----:B------:R-:W-:Y:S01]  /*12a0*/  LOP3.LUT R0, R0, 0xc0, RZ, 0xc0, !PT ;  /* 0x000000c000007812 */ /* 0x000fe200078ec0ff */
[----:B------:R-:W-:-:S02]  /*12b0*/  IMAD R6, R6, 0x20, R13 ;  /* 0x0000002006067824 */ /* 0x000fc400078e020d */
[----:B--2---:R-:W-:Y:S01]  /*12c0*/  IMAD R9, R11, -0x60, R18 ;  /* 0xffffffa00b097824 */ /* 0x004fe200078e0212 */
[----:B------:R-:W-:Y:S01]  /*12d0*/  SHF.R.S32.HI R11, RZ, 0x1f, R4 ;  /* 0x0000001fff0b7819 */ /* 0x000fe20000011404 */
[----:B------:R-:W-:Y:S02]  /*12e0*/  IMAD.MOV.U32 R8, RZ, RZ, RZ ;  /* 0x000000ffff087224 */ /* 0x000fe400078e00ff */
[----:B------:R-:W-:Y:S01]  /*12f0*/  IMAD R9, R10, -0x20, R9 ;  /* 0xffffffe00a097824 */ /* 0x000fe200078e0209 */
[----:B------:R-:W-:Y:S01]  /*1300*/  LEA.HI R12, R11, R4, RZ, 0x6 ;  /* 0x000000040b0c7211 */ /* 0x000fe200078f30ff */
[----:B------:R-:W-:Y:S02]  /*1310*/  IMAD.MOV.U32 R11, RZ, RZ, 0x20 ;  /* 0x00000020ff0b7424 */ /* 0x000fe400078e00ff */
[----:B------:R-:W-:Y:S02]  /*1320*/  IMAD.SHL.U32 R4, R14, 0x4, RZ ;  /* 0x000000040e047824 */ /* 0x000fe400078e00ff */
[----:B------:R-:W-:Y:S01]  /*1330*/  IMAD R2, R2, -0x2, R9 ;  /* 0xfffffffe02027824 */ /* 0x000fe200078e0209 */
[----:B------:R-:W-:-:S02]  /*1340*/  SEL R11, R11, 0xffffffe0, !P0 ;  /* 0xffffffe00b0b7807 */ /* 0x000fc40004000000 */
[----:B------:R-:W-:Y:S02]  /*1350*/  LOP3.LUT R9, R17, 0x1, RZ, 0xfc, !PT ;  /* 0x0000000111097812 */ /* 0x000fe400078efcff */
[----:B------:R-:W-:Y:S01]  /*1360*/  SHF.R.S32.HI R17, RZ, 0x6, R12 ;  /* 0x00000006ff117819 */ /* 0x000fe2000001140c */
[----:B---3--:R-:W-:-:S05]  /*1370*/  IMAD.SHL.U32 R3, R19, 0x8, RZ ;  /* 0x0000000813037824 */ /* 0x008fca00078e00ff */
[----:B------:R-:W-:Y:S02]  /*1380*/  LOP3.LUT R3, R0, 0x8, R3, 0xf8, !PT ;  /* 0x0000000800037812 */ /* 0x000fe400078ef803 */
[----:B------:R-:W-:-:S04]  /*1390*/  SHF.R.U32.HI R0, RZ, 0x3, R0 ;  /* 0x00000003ff007819 */ /* 0x000fc80000011600 */
[----:B------:R-:W-:Y:S01]  /*13a0*/  LOP3.LUT R0, R3, R0, RZ, 0x3c, !PT ;  /* 0x0000000003007212 */ /* 0x000fe200078e3cff */
[----:B----4-:R-:W-:Y:S01]  /*13b0*/  IMAD R3, R15, 0x200, R6 ;  /* 0x000002000f037824 */ /* 0x010fe200078e0206 */
[----:B------:R-:W-:-:S03]  /*13c0*/  CS2R R6, SRZ ;  /* 0x0000000000067805 */ /* 0x000fc6000001ff00 */
[----:B------:R-:W-:Y:S02]  /*13d0*/  IMAD.IADD R0, R0, 0x1, R3 ;  /* 0x0000000100007824 */ /* 0x000fe400078e0203 */
[----:B------:R-:W-:-:S03]  /*13e0*/  IMAD.MOV.U32 R3, RZ, RZ, RZ ;  /* 0x000000ffff037224 */ /* 0x000fc600078e00ff */
[----:B------:R-:W-:Y:S02]  /*13f0*/  LEA R10, R0, UR37, 0x1 ;  /* 0x00000025000a7c11 */ /* 0x000fe4000f8e08ff */
[----:B------:R-:W-:Y:S02]  /*1400*/  LEA R0, R4, UR37, 0x2 ;  /* 0x0000002504007c11 */ /* 0x000fe4000f8e10ff */
[----:B------:R-:W-:-:S07]  /*1410*/  IADD3 R11, R11, 0x30400, R10 ;  /* 0x000304000b0b7810 */ /* 0x000fce0007ffe00a */
.L_x_24:
[----:B------:R-:W-:Y:S01]  /*1420*/  ISETP.NE.AND P0, PT, R9, 0x3, PT ;  /* 0x000000030900780c */ /* 0x000fe20003f05270 */
[----:B------:R-:W-:-:S12]  /*1430*/  YIELD ;  /* 0x0000000000007946 */ /* 0x000fd80003800000 */
[----:B---3--:R-:W-:Y:S05]  /*1440*/  @!P0 BRA `(.L_x_14) ;  /* 0x0000000000048947 */ /* 0x008fea0003800000 */
[----:B------:R-:W-:Y:S01]  /*1450*/  BPT.TRAP 0x1 ;  /* 0x000000040000795c */ /* 0x000fe20000300000 */
.L_x_14:
[----:B------:R-:W-:Y:S02]  /*1460*/  LEA R4, R3, UR37, 0x3 ;  /* 0x0000002503047c11 */ /* 0x000fe4000f8e18ff */
[----:B------:R-:W-:-:S04]  /*1470*/  SHF.L.U32 R13, R8, 0x1f, RZ ;  /* 0x0000001f080d7819 */ /* 0x000fc800000006ff */
[----:B------:R1:W2:Y:S01]  /*1480*/  SYNCS.PHASECHK.TRANS64.TRYWAIT P1, [R4+URZ+0x36410], R13 ;  /* 0x0364100d040075a7 */ /* 0x0002a2000802017f */
[----:B------:R-:W-:Y:S05]  /*1490*/  @!P0 BRA `(.L_x_15) ;  /* 0x0000000000048947 */ /* 0x000fea0003800000 */
[----:B------:R-:W-:Y:S01]  /*14a0*/  BPT.TRAP 0x1 ;  /* 0x000000040000795c */ /* 0x000fe20000300000 */
.L_x_15:
[----:B--2---:R-:W-:Y:S05]  /*14b0*/  @P1 BRA `(.L_x_16) ;  /* 0x0000000000081947 */ /* 0x004fea0003800000 */
[----:B------:R-:W2:Y:S02]  /*14c0*/  SYNCS.PHASECHK.TRANS64.TRYWAIT P1, [R4+URZ+0x36410], R13 ;  /* 0x0364100d040075a7 */ /* 0x000ea4000802017f */
[----:B--2---:R-:W-:Y:S05]  /*14d0*/  @!P1 BRA `(.L_x_17) ;  /* 0x0000006400149947 */ /* 0x004fea0003800000 */
.L_x_16:
[----:B------:R-:W-:Y:S05]  /*14e0*/  WARPSYNC.ALL ;  /* 0x0000000000007948 */ /* 0x000fea0003800000 */
[----:B------:R-:W-:Y:S01]  /*14f0*/  R2UR UR6, R5 ;  /* 0x00000000050672ca */ /* 0x000fe200000e0000 */
[----:B------:R-:W-:Y:S01]  /*1500*/  UIADD3 UR4, UR37, 0x1e000, URZ ;  /* 0x0001e00025047890 */ /* 0x000fe2000fffe03f */
[C---:B------:R-:W-:Y:S01]  /*1510*/  R2UR UR7, R3.reuse ;  /* 0x00000000030772ca */ /* 0x040fe200000e0000 */
[----:B------:R-:W-:Y:S01]  /*1520*/  WARPGROUP.ARRIVE ;  /* 0x00000000000079c5 */ /* 0x000fe20000000000 */
[----:B------:R-:W-:Y:S01]  /*1530*/  UMOV UR13, 0x40000040 ;  /* 0x40000040000d7882 */ /* 0x000fe20000000000 */
[----:B------:R-:W-:Y:S01]  /*1540*/  USHF.R.U32.HI UR5, URZ, 0x4, UR4 ;  /* 0x000000043f057899 */ /* 0x000fe20008011604 */
[----:B------:R-:W-:Y:S01]  /*1550*/  IMAD R12, R3, 0x40, R16 ;  /* 0x00000040030c7824 */ /* 0x000fe200078e0210 */
[----:B------:R-:W-:Y:S01]  /*1560*/  UMOV UR15, 0x40000040 ;  /* 0x40000040000f7882 */ /* 0x000fe20000000000 */
[----:B------:R-:W-:Y:S01]  /*1570*/  UMOV UR9, 0x40000040 ;  /* 0x4000004000097882 */ /* 0x000fe20000000000 */
[----:B------:R-:W-:Y:S01]  /*1580*/  ULOP3.LUT UR5, UR5, 0x3fff, URZ, 0xc0, !UPT ;  /* 0x00003fff05057892 */ /* 0x000fe2000f8ec03f */
[----:B------:R-:W-:Y:S01]  /*1590*/  UMOV UR11, 0x40000040 ;  /* 0x40000040000b7882 */ /* 0x000fe20000000000 */
[----:B------:R-:W-:-:S02]  /*15a0*/  LEA R14, R12, UR37, 0x2 ;  /* 0x000000250c0e7c11 */ /* 0x000fc4000f8e10ff */
[----:B------:R-:W-:Y:S02]  /*15b0*/  ULEA UR4, UR6, UR37, 0xc ;  /* 0x0000002506047291 */ /* 0x000fe4000f8e603f */
[----:B------:R-:W-:Y:S02]  /*15c0*/  ULOP3.LUT UR5, UR5, 0x10000, URZ, 0xfc, !UPT ;  /* 0x0001000005057892 */ /* 0x000fe4000f8efc3f */
[----:B------:R-:W-:-:S04]  /*15d0*/  USHF.R.U32.HI UR6, URZ, 0x4, UR4 ;  /* 0x000000043f067899 */ /* 0x000fc80008011604 */
[----:B------:R-:W-:Y:S02]  /*15e0*/  ULOP3.LUT UR8, UR6, 0x3fff, URZ, 0xc0, !UPT ;  /* 0x00003fff06087892 */ /* 0x000fe4000f8ec03f */
[----:B------:R-:W-:Y:S02]  /*15f0*/  UIMAD UR6, UR7, 0x600, UR5 ;  /* 0x00000600070678a4 */ /* 0x000fe4000f8e0205 */
[----:B------:R-:W-:-:S04]  /*1600*/  ULOP3.LUT UR8, UR8, 0x10000, URZ, 0xfc, !UPT ;  /* 0x0001000008087892 */ /* 0x000fc8000f8efc3f */
[----:B------:R-:W-:Y:S01]  /*1610*/  UIADD3 UR10, UR8, 0x606, URZ ;  /* 0x00000606080a7890 */ /* 0x000fe2000fffe03f */
[----:B------:R-:W-:Y:S02]  /*1620*/  UMOV UR12, UR6 ;  /* 0x00000006000c7c82 */ /* 0x000fe40008000000 */
[----:B------:R-:W-:Y:S02]  /*1630*/  UMOV UR14, UR8 ;  /* 0x00000008000e7c82 */ /* 0x000fe40008000000 */
[----:B------:R-:W-:Y:S01]  /*1640*/  HGMMA.64x32x16.F32 R136, gdesc[UR12], RZ, !UPT, gsb0 ;  /* 0x006000000c8879f0 */ /* 0x000fe2000c0008ff */
[----:B------:R-:W-:Y:S02]  /*1650*/  UIADD3 UR12, UR6, 0x2, URZ ;  /* 0x00000002060c7890 */ /* 0x000fe4000fffe03f */
[----:B------:R-:W-:Y:S01]  /*1660*/  UIADD3 UR14, UR8, 0x2, URZ ;  /* 0x00000002080e7890 */ /* 0x000fe2000fffe03f */
[----:B------:R-:W-:Y:S01]  /*1670*/  UMOV UR13, 0x40000040 ;  /* 0x40000040000d7882 */ /* 0x000fe20000000000 */
[----:B------:R-:W-:Y:S01]  /*1680*/  UMOV UR15, 0x40000040 ;  /* 0x40000040000f7882 */ /* 0x000fe20000000000 */
[----:B------:R-:W-:-:S02]  /*1690*/  WARPGROUP.DEPBAR.LE gsb0, 0x0 ;  /* 0x00008000000079c5 */ /* 0x000fc40000010000 */
[----:B------:R-:W-:-:S06]  /*16a0*/  WARPGROUP.ARRIVE ;  /* 0x00000000000079c5 */ /* 0x000fcc0000000000 */
[----:B------:R-:W-:Y:S01]  /*16b0*/  HGMMA.64x32x16.F32 R136, gdesc[UR12], R136, gsb0 ;  /* 0x006000000c8879f0 */ /* 0x000fe20008000888 */
[----:B------:R-:W-:Y:S02]  /*16c0*/  UIADD3 UR12, UR6, 0x4, URZ ;  /* 0x00000004060c7890 */ /* 0x000fe4000fffe03f */
[----:B------:R-:W-:Y:S01]  /*16d0*/  UIADD3 UR14, UR8, 0x4, URZ ;  /* 0x00000004080e7890 */ /* 0x000fe2000fffe03f */
[----:B------:R-:W-:Y:S01]  /*16e0*/  UMOV UR13, 0x40000040 ;  /* 0x40000040000d7882 */ /* 0x000fe20000000000 */
[----:B------:R-:W-:Y:S01]  /*16f0*/  UMOV UR15, 0x40000040 ;  /* 0x40000040000f7882 */ /* 0x000fe20000000000 */
[----:B------:R-:W-:Y:S02]  /*1700*/  WARPGROUP.DEPBAR.LE gsb0, 0x0 ;  /* 0x00008000000079c5 */ /* 0x000fe40000010000 */
        /* <DEDUP_REMOVED lines=55> */
[----:B------:R-:W-:-:S07]  /*1a80*/  UIADD3 UR6, UR6, 0x406, URZ ;  /* 0x0000040606067890 */ /* 0x000fce000fffe03f */
[----:B------:R-:W-:Y:S01]  /*1a90*/  UMOV UR8, UR6 ;  /* 0x0000000600087c82 */ /* 0x000fe20008000000 */
[----:B------:R-:W-:Y:S02]  /*1aa0*/  WARPGROUP.DEPBAR.LE gsb0, 0x0 ;  /* 0x00008000000079c5 */ /* 0x000fe40000010000 */
[----:B------:R-:W-:-:S06]  /*1ab0*/  WARPGROUP.ARRIVE ;  /* 0x00000000000079c5 */ /* 0x000fcc0000000000 */
[----:B------:R-:W-:Y:S03]  /*1ac0*/  HGMMA.64x32x16.F32 R136, gdesc[UR12], R136, gsb0 ;  /* 0x006000000c8879f0 */ /* 0x000fe60008000888 */
[----:B------:R-:W-:Y:S02]  /*1ad0*/  WARPGROUP.DEPBAR.LE gsb0, 0x0 ;  /* 0x00008000000079c5 */ /* 0x000fe40000010000 */
[----:B------:R-:W-:-:S06]  /*1ae0*/  WARPGROUP.ARRIVE ;  /* 0x00000000000079c5 */ /* 0x000fcc0000000000 */
[----:B------:R-:W-:Y:S03]  /*1af0*/  HGMMA.64x32x16.F32 R136, gdesc[UR8], R136, gsb0 ;  /* 0x00600000088879f0 */ /* 0x000fe60008000888 */
[----:B------:R-:W-:Y:S02]  /*1b00*/  WARPGROUP.DEPBAR.LE gsb0, 0x0 ;  /* 0x00008000000079c5 */ /* 0x000fe40000010000 */
[----:B------:R3:W4:Y:S04]  /*1b10*/  LDS R12, [R14+0x30000] ;  /* 0x030000000e0c7984 */ /* 0x0007280000000800 */
[----:B-12---:R3:W1:Y:S01]  /*1b20*/  LDS R13, [R14+0x30020] ;  /* 0x030020000e0d7984 */ /* 0x0066620000000800 */
[----:B------:R-:W-:Y:S05]  /*1b30*/  @!P0 BRA `(.L_x_18) ;  /* 0x0000000000048947 */ /* 0x000fea0003800000 */
[----:B------:R-:W-:Y:S01]  /*1b40*/  BPT.TRAP 0x1 ;  /* 0x000000040000795c */ /* 0x000fe20000300000 */
.L_x_18:
[----:B---3--:R-:W-:-:S04]  /*1b50*/  SHF.L.U32 R14, R7, 0x1f, RZ ;  /* 0x0000001f070e7819 */ /* 0x008fc800000006ff */
[----:B------:R2:W3:Y:S01]  /*1b60*/  SYNCS.PHASECHK.TRANS64.TRYWAIT P1, [UR37+0x36430], R14 ;  /* 0x0364300eff0075a7 */ /* 0x0004e20008020165 */
[----:B------:R-:W-:Y:S05]  /*1b70*/  @!P0 BRA `(.L_x_19) ;  /* 0x0000000000048947 */ /* 0x000fea0003800000 */
[----:B------:R-:W-:Y:S01]  /*1b80*/  BPT.TRAP 0x1 ;  /* 0x000000040000795c */ /* 0x000fe20000300000 */
.L_x_19:
[----:B---3--:R-:W-:Y:S05]  /*1b90*/  @P1 BRA `(.L_x_20) ;  /* 0x0000000000081947 */ /* 0x008fea0003800000 */
[----:B------:R-:W3:Y:S02]  /*1ba0*/  SYNCS.PHASECHK.TRANS64.TRYWAIT P1, [UR37+0x36430], R14 ;  /* 0x0364300eff0075a7 */ /* 0x000ee40008020165 */
[----:B---3--:R-:W-:Y:S05]  /*1bb0*/  @!P1 BRA `(.L_x_21) ;  /* 0x0000005c00709947 */ /* 0x008fea0003800000 */
.L_x_20:
[----:B------:R-:W-:Y:S01]  /*1bc0*/  UIADD3 UR5, UR37, 0x2a000, URZ ;  /* 0x0002a00025057890 */ /* 0x000fe2000fffe03f */
[----:B------:R-:W-:Y:S01]  /*1bd0*/  WARPGROUP.ARRIVE ;  /* 0x00000000000079c5 */ /* 0x000fe20000000000 */
[----:B------:R-:W-:Y:S01]  /*1be0*/  UIADD3 UR4, UR4, 0x9000, URZ ;  /* 0x0000900004047890 */ /* 0x000fe2000fffe03f */
[C---:B------:R-:W-:Y:S01]  /*1bf0*/  ISETP.GT.AND P3, PT, R2.reuse, RZ, PT ;  /* 0x000000ff0200720c */ /* 0x040fe20003f64270 */
[----:B------:R-:W-:Y:S01]  /*1c00*/  USHF.R.U32.HI UR6, URZ, 0x4, UR5 ;  /* 0x000000043f067899 */ /* 0x000fe20008011605 */
[C---:B------:R-:W-:Y:S01]  /*1c10*/  ISETP.GT.AND P4, PT, R2.reuse, 0x1, PT ;  /* 0x000000010200780c */ /* 0x040fe20003f84270 */
[----:B------:R-:W-:Y:S01]  /*1c20*/  USHF.R.U32.HI UR4, URZ, 0x4, UR4 ;  /* 0x000000043f047899 */ /* 0x000fe20008011604 */
[C---:B------:R-:W-:Y:S01]  /*1c30*/  ISETP.GT.AND P5, PT, R2.reuse, 0x8, PT ;  /* 0x000000080200780c */ /* 0x040fe20003fa4270 */
[----:B------:R-:W-:Y:S01]  /*1c40*/  ULOP3.LUT UR7, UR6, 0x3fff, URZ, 0xc0, !UPT ;  /* 0x00003fff06077892 */ /* 0x000fe2000f8ec03f */
[C---:B------:R-:W-:Y:S01]  /*1c50*/  ISETP.GT.AND P2, PT, R2.reuse, 0x10, PT ;  /* 0x000000100200780c */ /* 0x040fe20003f44270 */
[----:B------:R-:W-:Y:S01]  /*1c60*/  ULOP3.LUT UR6, UR4, 0x3fff, URZ, 0xc0, !UPT ;  /* 0x00003fff04067892 */ /* 0x000fe2000f8ec03f */
[----:B------:R-:W-:Y:S01]  /*1c70*/  ISETP.GT.AND P1, PT, R2, 0x9, PT ;  /* 0x000000090200780c */ /* 0x000fe20003f24270 */
[----:B------:R-:W-:-:S02]  /*1c80*/  ULOP3.LUT UR4, UR7, 0x10000, URZ, 0xfc, !UPT ;  /* 0x0001000007047892 */ /* 0x000fc4000f8efc3f */
[----:B------:R-:W-:Y:S01]  /*1c90*/  ULOP3.LUT UR6, UR6, 0x10000, URZ, 0xfc, !UPT ;  /* 0x0001000006067892 */ /* 0x000fe2000f8efc3f */
[----:B------:R-:W-:Y:S01]  /*1ca0*/  UMOV UR9, 0x40000040 ;  /* 0x4000004000097882 */ /* 0x000fe20000000000 */
[----:B------:R-:W-:Y:S01]  /*1cb0*/  UMOV UR11, 0x40000040 ;  /* 0x40000040000b7882 */ /* 0x000fe20000000000 */
[----:B------:R-:W-:Y:S02]  /*1cc0*/  ULDC UR7, c[0x0][0x75c] ;  /* 0x0001d70000077ab9 */ /* 0x000fe40000000800 */
[----:B------:R-:W-:Y:S01]  /*1cd0*/  UMOV UR8, UR4 ;  /* 0x0000000400087c82 */ /* 0x000fe20008000000 */
[----:B--23--:R-:W-:Y:S01]  /*1ce0*/  FMUL.FTZ R14, R136, UR7 ;  /* 0x00000007880e7c20 */ /* 0x00cfe20008410000 */
[----:B------:R-:W-:Y:S01]  /*1cf0*/  UMOV UR10, UR6 ;  /* 0x00000006000a7c82 */ /* 0x000fe20008000000 */
[----:B------:R-:W-:Y:S01]  /*1d00*/  FMUL.FTZ R15, R137, UR7 ;  /* 0x00000007890f7c20 */ /* 0x000fe20008410000 */
[----:B------:R-:W-:Y:S01]  /*1d10*/  HGMMA.64x32x16.F32 R120, gdesc[UR8], RZ, !UPT, gsb0 ;  /* 0x00600000087879f0 */ /* 0x000fe2000c0008ff */
[----:B------:R-:W-:Y:S01]  /*1d20*/  UIADD3 UR10, UR6, 0x2, URZ ;  /* 0x00000002060a7890 */ /* 0x000fe2000fffe03f */
[----:B------:R-:W-:Y:S01]  /*1d30*/  FMUL.FTZ R137, R141, UR7 ;  /* 0x000000078d897c20 */ /* 0x000fe20008410000 */
[----:B------:R-:W-:Y:S01]  /*1d40*/  UIADD3 UR8, UR4, 0x2, URZ ;  /* 0x0000000204087890 */ /* 0x000fe2000fffe03f */
[----:B------:R-:W2:Y:S01]  /*1d50*/  MUFU.TANH R14, R14 ;  /* 0x0000000e000e7308 */ /* 0x000ea20000002400 */
[----:B------:R-:W-:Y:S01]  /*1d60*/  UMOV UR11, 0x40000040 ;  /* 0x40000040000b7882 */ /* 0x000fe20000000000 */
[----:B------:R-:W-:Y:S01]  /*1d70*/  UMOV UR9, 0x40000040 ;  /* 0x4000004000097882 */ /* 0x000fe20000000000 */
[----:B------:R-:W-:Y:S01]  /*1d80*/  LEA R141, R16, UR37, 0x2 ;  /* 0x00000025108d7c11 */ /* 0x000fe2000f8e10ff */
[----:B------:R-:W-:Y:S01]  /*1d90*/  FMUL.FTZ R21, R143, UR7 ;  /* 0x000000078f157c20 */ /* 0x000fe20008410000 */
[----:B------:R-:W-:Y:S01]  /*1da0*/  FMUL.FTZ R19, R139, UR7 ;  /* 0x000000078b137c20 */ /* 0x000fe20008410000 */
[----:B------:R-:W-:Y:S01]  /*1db0*/  FMUL.FTZ R22, R146, UR7 ;  /* 0x0000000792167c20 */ /* 0x000fe20008410000 */
[----:B------:R-:W-:Y:S01]  /*1dc0*/  FMUL.FTZ R136, R140, UR7 ;  /* 0x000000078c887c20 */ /* 0x000fe20008410000 */
[----:B------:R-:W-:Y:S01]  /*1dd0*/  MUFU.TANH R15, R15 ;  /* 0x0000000f000f7308 */ /* 0x000fe20000002400 */
[----:B------:R-:W-:Y:S01]  /*1de0*/  FMUL.FTZ R23, R147, UR7 ;  /* 0x0000000793177c20 */ /* 0x000fe20008410000 */
[----:B------:R-:W-:Y:S01]  /*1df0*/  FMUL.FTZ R18, R138, UR7 ;  /* 0x000000078a127c20 */ /* 0x000fe20008410000 */
[----:B------:R-:W-:Y:S01]  /*1e00*/  FMUL.FTZ R138, R144, UR7 ;  /* 0x00000007908a7c20 */ /* 0x000fe20008410000 */
[----:B------:R-:W-:Y:S01]  /*1e10*/  FMUL.FTZ R20, R142, UR7 ;  /* 0x000000078e147c20 */ /* 0x000fe20008410000 */
[----:B------:R-:W-:Y:S01]  /*1e20*/  FMUL.FTZ R142, R145, UR7 ;  /* 0x00000007918e7c20 */ /* 0x000fe20008410000 */
[----:B------:R-:W-:Y:S01]  /*1e30*/  FMUL.FTZ R145, R149, UR7 ;  /* 0x0000000795917c20 */ /* 0x000fe20008410000 */
[----:B------:R-:W-:Y:S01]  /*1e40*/  FMUL.FTZ R140, R148, UR7 ;  /* 0x00000007948c7c20 */ /* 0x000fe20008410000 */
[----:B------:R-:W3:Y:S01]  /*1e50*/  MUFU.TANH R136, R136 ;  /* 0x0000008800887308 */ /* 0x000ee20000002400 */
[----:B--2---:R-:W-:-:S07]  /*1e60*/  FSEL R139, R14, -INF , P3 ;  /* 0xff8000000e8b7808 */ /* 0x004fce0001800000 */
[----:B------:R-:W-:Y:S08]  /*1e70*/  MUFU.TANH R138, R138 ;  /* 0x0000008a008a7308 */ /* 0x000ff00000002400 */
[----:B------:R-:W-:Y:S01]  /*1e80*/  MUFU.TANH R137, R137 ;  /* 0x0000008900897308 */ /* 0x000fe20000002400 */
[----:B---3--:R-:W-:-:S07]  /*1e90*/  FSEL R149, R136, -INF , P5 ;  /* 0xff80000088957808 */ /* 0x008fce0002800000 */
[----:B------:R-:W2:Y:S08]  /*1ea0*/  MUFU.TANH R18, R18 ;  /* 0x0000001200127308 */ /* 0x000eb00000002400 */
[----:B------:R-:W-:Y:S01]  /*1eb0*/  MUFU.TANH R19, R19 ;  /* 0x0000001300137308 */ /* 0x000fe20000002400 */
[----:B------:R-:W-:Y:S02]  /*1ec0*/  WARPGROUP.DEPBAR.LE gsb0, 0x0 ;  /* 0x00008000000079c5 */ /* 0x000fe40000010000 */
[----:B------:R-:W-:-:S05]  /*1ed0*/  WARPGROUP.ARRIVE ;  /* 0x00000000000079c5 */ /* 0x000fca0000000000 */
[----:B------:R-:W-:Y:S01]  /*1ee0*/  MUFU.TANH R20, R20 ;  /* 0x0000001400147308 */ /* 0x000fe20000002400 */
[----:B--2---:R-:W-:Y:S02]  /*1ef0*/  FSEL R148, R18, -INF , P3 ;  /* 0xff80000012947808 */ /* 0x004fe40001800000 */
[----:B------:R-:W-:Y:S01]  /*1f00*/  ISETP.GT.AND P3, PT, R2, 0x11, PT ;  /* 0x000000110200780c */ /* 0x000fe20003f64270 */
[----:B------:R-:W-:Y:S01]  /*1f10*/  HGMMA.64x32x16.F32 R120, gdesc[UR8], R120, gsb0 ;  /* 0x00600000087879f0 */ /* 0x000fe20008000878 */
[----:B------:R-:W-:Y:S02]  /*1f20*/  UIADD3 UR10, UR6, 0x4, URZ ;  /* 0x00000004060a7890 */ /* 0x000fe4000fffe03f */
[----:B------:R-:W-:Y:S01]  /*1f30*/  UIADD3 UR8, UR4, 0x4, URZ ;  /* 0x0000000404087890 */ /* 0x000fe2000fffe03f */
[----:B------:R-:W-:Y:S01]  /*1f40*/  MUFU.TANH R142, R142 ;  /* 0x0000008e008e7308 */ /* 0x000fe20000002400 */
[----:B------:R-:W-:Y:S01]  /*1f50*/  UMOV UR11, 0x40000040 ;  /* 0x40000040000b7882 */ /* 0x000fe20000000000 */
[----:B------:R-:W-:-:S06]  /*1f60*/  UMOV UR9, 0x40000040 ;  /* 0x4000004000097882 */ /* 0x000fcc0000000000 */
[----:B------:R-:W-:Y:S08]  /*1f70*/  MUFU.TANH R140, R140 ;  /* 0x0000008c008c7308 */ /* 0x000ff00000002400 */
[----:B------:R-:W-:Y:S08]  /*1f80*/  MUFU.TANH R145, R145 ;  /* 0x0000009100917308 */ /* 0x000ff00000002400 */
[----:B------:R-:W-:Y:S08]  /*1f90*/  MUFU.TANH R21, R21 ;  /* 0x0000001500157308 */ /* 0x000ff00000002400 */
[----:B------:R-:W-:Y:S08]  /*1fa0*/  MUFU.TANH R22, R22 ;  /* 0x0000001600167308 */ /* 0x000ff00000002400 */
[----:B------:R-:W-:Y:S01]  /*1fb0*/  MUFU.TANH R23, R23 ;  /* 0x0000001700177308 */ /* 0x000fe20000002400 */
        /* <DEDUP_REMOVED lines=63> */
[----:B------:R-:W-:Y:S02]  /*23b0*/  ULDC UR4, c[0x0][0x744] ;  /* 0x0001d10000047ab9 */ /* 0x000fe40000000800 */
[----:B----4-:R-:W-:Y:S01]  /*23c0*/  FFMA.FTZ R146, R139, UR4, -R12 ;  /* 0x000000048b927c23 */ /* 0x010fe2000801080c */
[----:B------:R-:W-:-:S05]  /*23d0*/  FSEL R139, R15, -INF , P4 ;  /* 0xff8000000f8b7808 */ /* 0x000fca0002000000 */
[----:B------:R-:W-:Y:S01]  /*23e0*/  FFMA.FTZ R147, R139, UR4, -R12 ;  /* 0x000000048b937c23 */ /* 0x000fe2000801080c */
[----:B------:R-:W-:Y:S08]  /*23f0*/  MUFU.EX2 R146, R146 ;  /* 0x0000009200927308 */ /* 0x000ff00000000800 */
[----:B------:R-:W2:Y:S01]  /*2400*/  MUFU.EX2 R147, R147 ;  /* 0x0000009300937308 */ /* 0x000ea20000000800 */
[----:B------:R-:W-:-:S02]  /*2410*/  WARPGROUP.DEPBAR.LE gsb0, 0x0 ;  /* 0x00008000000079c5 */ /* 0x000fc40000010000 */
[----:B------:R-:W-:-:S06]  /*2420*/  WARPGROUP.ARRIVE ;  /* 0x00000000000079c5 */ /* 0x000fcc0000000000 */
[----:B------:R-:W-:Y:S01]  /*2430*/  HGMMA.64x32x16.F32 R120, gdesc[UR8], R120, gsb0 ;  /* 0x00600000087879f0 */ /* 0x000fe20008000878 */
[----:B------:R-:W-:Y:S01]  /*2440*/  R2UR UR10, R5 ;  /* 0x00000000050a72ca */ /* 0x000fe200000e0000 */
[----:B------:R-:W-:-:S12]  /*2450*/  UMOV UR11, 0x40000040 ;  /* 0x40000040000b7882 */ /* 0x000fd80000000000 */
[----:B------:R-:W-:-:S04]  /*2460*/  ULEA UR5, UR10, UR5, 0xd ;  /* 0x000000050a057291 */ /* 0x000fc8000f8e683f */
[----:B------:R-:W-:-:S04]  /*2470*/  USHF.R.U32.HI UR5, URZ, 0x4, UR5 ;  /* 0x000000043f057899 */ /* 0x000fc80008011605 */
[----:B------:R-:W-:-:S03]  /*2480*/  ULOP3.LUT UR8, UR5, 0x3fff, URZ, 0xc0, !UPT ;  /* 0x00003fff05087892 */ /* 0x000fc6000f8ec03f */
[----:B------:R-:W-:Y:S01]  /*2490*/  UMOV UR5, 0x40000040 ;  /* 0x4000004000057882 */ /* 0x000fe20000000000 */
[----:B------:R-:W-:Y:S02]  /*24a0*/  WARPGROUP.DEPBAR.LE gsb0, 0x0 ;  /* 0x00008000000079c5 */ /* 0x000fe40000010000 */
[----:B------:R-:W3:Y:S04]  /*24b0*/  LDS R143, [R141+0x30200] ;  /* 0x030200008d8f7984 */ /* 0x000ee80000000800 */
[----:B------:R-:W4:Y:S01]  /*24c0*/  LDS R141, [R141+0x30220] ;  /* 0x030220008d8d7984 */ /* 0x000f220000000800 */
[--C-:B---3--:R-:W-:Y:S01]  /*24d0*/  FADD.FTZ R144, R121, -R143.reuse ;  /* 0x8000008f79907221 */ /* 0x108fe20000010000 */
[--C-:B------:R-:W-:Y:S01]  /*24e0*/  FADD.FTZ R139, R120, -R143.reuse ;  /* 0x8000008f788b7221 */ /* 0x100fe20000010000 */
[----:B------:R-:W-:Y:S01]  /*24f0*/  FFMA.FTZ R121, -R15, R15, 1 ;  /* 0x3f8000000f797423 */ /* 0x000fe2000001010f */
[----:B------:R-:W-:Y:S01]  /*2500*/  FFMA.FTZ R120, -R14, R14, 1 ;  /* 0x3f8000000e787423 */ /* 0x000fe2000001010e */
[----:B--2---:R-:W-:Y:S01]  /*2510*/  FMUL.FTZ R144, R147, R144 ;  /* 0x0000009093907220 */ /* 0x004fe20000410000 */
[--C-:B------:R-:W-:Y:S01]  /*2520*/  FFMA.FTZ R14, R149, UR4, -R12.reuse ;  /* 0x00000004950e7c23 */ /* 0x100fe2000801080c */
[----:B------:R-:W-:Y:S01]  /*2530*/  FSEL R149, R138, -INF , P2 ;  /* 0xff8000008a957808 */ /* 0x000fe20001000000 */
[----:B------:R-:W-:Y:S01]  /*2540*/  FMUL.FTZ R139, R146, R139 ;  /* 0x0000008b928b7220 */ /* 0x000fe20000410000 */
[----:B------:R-:W-:Y:S01]  /*2550*/  FMUL.FTZ R121, R121, R144 ;  /* 0x0000009079797220 */ /* 0x000fe20000410000 */
[----:B------:R-:W-:Y:S01]  /*2560*/  FMUL.FTZ R144, R151, UR7 ;  /* 0x0000000797907c20 */ /* 0x000fe20008410000 */
[--C-:B------:R-:W-:Y:S01]  /*2570*/  FADD.FTZ R151, R124, -R143.reuse ;  /* 0x8000008f7c977221 */ /* 0x100fe20000010000 */
[----:B------:R-:W-:Y:S01]  /*2580*/  FFMA.FTZ R124, -R136, R136, 1 ;  /* 0x3f800000887c7423 */ /* 0x000fe20000010188 */
[--C-:B------:R-:W-:Y:S01]  /*2590*/  FFMA.FTZ R136, R149, UR4, -R12.reuse ;  /* 0x0000000495887c23 */ /* 0x100fe2000801080c */
[----:B------:R-:W2:Y:S01]  /*25a0*/  MUFU.EX2 R14, R14 ;  /* 0x0000000e000e7308 */ /* 0x000ea20000000800 */
[----:B------:R-:W-:Y:S01]  /*25b0*/  FSEL R15, R137, -INF , P1 ;  /* 0xff800000890f7808 */ /* 0x000fe20000800000 */
[--C-:B------:R-:W-:Y:S01]  /*25c0*/  FADD.FTZ R149, R128, -R143.reuse ;  /* 0x8000008f80957221 */ /* 0x100fe20000010000 */
[----:B------:R-:W-:Y:S01]  /*25d0*/  FMUL.FTZ R120, R120, R139 ;  /* 0x0000008b78787220 */ /* 0x000fe20000410000 */
[----:B------:R-:W-:Y:S01]  /*25e0*/  FMUL.FTZ R139, R150, UR7 ;  /* 0x00000007968b7c20 */ /* 0x000fe20008410000 */
[----:B------:R-:W-:Y:S01]  /*25f0*/  FADD.FTZ R150, R125, -R143 ;  /* 0x8000008f7d967221 */ /* 0x000fe20000010000 */
[--C-:B------:R-:W-:Y:S01]  /*2600*/  FFMA.FTZ R15, R15, UR4, -R12.reuse ;  /* 0x000000040f0f7c23 */ /* 0x100fe2000801080c */
[----:B------:R-:W-:Y:S01]  /*2610*/  FFMA.FTZ R128, -R138, R138, 1 ;  /* 0x3f8000008a807423 */ /* 0x000fe2000001018a */
[----:B------:R-:W3:Y:S01]  /*2620*/  MUFU.EX2 R136, R136 ;  /* 0x0000008800887308 */ /* 0x000ee20000000800 */
[----:B------:R-:W-:Y:S01]  /*2630*/  FFMA.FTZ R125, -R137, R137, 1 ;  /* 0x3f800000897d7423 */ /* 0x000fe20000010189 */
[----:B-1----:R-:W-:Y:S01]  /*2640*/  FFMA.FTZ R137, R148, UR4, -R13 ;  /* 0x0000000494897c23 */ /* 0x002fe2000801080d */
[----:B------:R-:W-:Y:S01]  /*2650*/  FSEL R148, R19, -INF , P4 ;  /* 0xff80000013947808 */ /* 0x000fe20002000000 */
[--C-:B------:R-:W-:Y:S01]  /*2660*/  FADD.FTZ R132, R132, -R143.reuse ;  /* 0x8000008f84847221 */ /* 0x100fe20000010000 */
[----:B------:R-:W-:Y:S01]  /*2670*/  FSEL R138, R20, -INF , P5 ;  /* 0xff800000148a7808 */ /* 0x000fe20002800000 */
[--C-:B------:R-:W-:Y:S01]  /*2680*/  FADD.FTZ R129, R129, -R143.reuse ;  /* 0x8000008f81817221 */ /* 0x100fe20000010000 */
[----:B------:R-:W-:Y:S01]  /*2690*/  ISETP.GT.AND P4, PT, R2, 0x18, PT ;  /* 0x000000180200780c */ /* 0x000fe20003f84270 */
[----:B------:R-:W1:Y:S01]  /*26a0*/  MUFU.EX2 R15, R15 ;  /* 0x0000000f000f7308 */ /* 0x000e620000000800 */
[----:B--2---:R-:W-:Y:S01]  /*26b0*/  FMUL.FTZ R151, R14, R151 ;  /* 0x000000970e977220 */ /* 0x004fe20000410000 */
[----:B------:R-:W-:Y:S01]  /*26c0*/  ISETP.GT.AND P5, PT, R2, 0x19, PT ;  /* 0x000000190200780c */ /* 0x000fe20003fa4270 */
[----:B------:R-:W-:Y:S01]  /*26d0*/  FADD.FTZ R133, R133, -R143 ;  /* 0x8000008f85857221 */ /* 0x000fe20000010000 */
[----:B------:R-:W-:Y:S01]  /*26e0*/  FSEL R153, R140, -INF , P4 ;  /* 0xff8000008c997808 */ /* 0x000fe20002000000 */
[----:B------:R-:W-:Y:S01]  /*26f0*/  FMUL.FTZ R124, R124, R151 ;  /* 0x000000977c7c7220 */ /* 0x000fe20000410000 */
[----:B------:R-:W-:Y:S01]  /*2700*/  FFMA.FTZ R140, -R140, R140, 1 ;  /* 0x3f8000008c8c7423 */ /* 0x000fe2000001018c */
[----:B----4-:R-:W-:Y:S01]  /*2710*/  FADD.FTZ R122, R122, -R141 ;  /* 0x8000008d7a7a7221 */ /* 0x010fe20000010000 */
[----:B------:R-:W2:Y:S01]  /*2720*/  MUFU.TANH R139, R139 ;  /* 0x0000008b008b7308 */ /* 0x000ea20000002400 */
[----:B---3--:R-:W-:Y:S01]  /*2730*/  FMUL.FTZ R151, R136, R149 ;  /* 0x0000009588977220 */ /* 0x008fe20000410000 */
[--C-:B------:R-:W-:Y:S01]  /*2740*/  FFMA.FTZ R149, R148, UR4, -R13.reuse ;  /* 0x0000000494957c23 */ /* 0x100fe2000801080d */
[----:B------:R-:W-:Y:S01]  /*2750*/  FFMA.FTZ R148, R138, UR4, -R13 ;  /* 0x000000048a947c23 */ /* 0x000fe2000801080d */
[--C-:B------:R-:W-:Y:S01]  /*2760*/  FFMA.FTZ R152, R153, UR4, -R12.reuse ;  /* 0x0000000499987c23 */ /* 0x100fe2000801080c */
[----:B------:R-:W-:Y:S01]  /*2770*/  FMUL.FTZ R128, R128, R151 ;  /* 0x0000009780807220 */ /* 0x000fe20000410000 */
[----:B------:R-:W-:Y:S01]  /*2780*/  FSEL R151, R142, -INF , P3 ;  /* 0xff8000008e977808 */ /* 0x000fe20001800000 */
[--C-:B------:R-:W-:Y:S01]  /*2790*/  FADD.FTZ R127, R127, -R141.reuse ;  /* 0x8000008d7f7f7221 */ /* 0x100fe20000010000 */
[----:B------:R-:W3:Y:S01]  /*27a0*/  MUFU.TANH R144, R144 ;  /* 0x0000009000907308 */ /* 0x000ee20000002400 */
[C---:B-1----:R-:W-:Y:S01]  /*27b0*/  FMUL.FTZ R150, R15.reuse, R150 ;  /* 0x000000960f967220 */ /* 0x042fe20000410000 */
[----:B------:R-:W-:Y:S01]  /*27c0*/  F2FP.F16.F32.PACK_AB R14, R15, R14 ;  /* 0x0000000e0f0e723e */ /* 0x000fe200000000ff */
[--C-:B------:R-:W-:Y:S01]  /*27d0*/  FFMA.FTZ R138, R151, UR4, -R12.reuse ;  /* 0x00000004978a7c23 */ /* 0x100fe2000801080c */
[----:B------:R-:W-:Y:S01]  /*27e0*/  FSEL R151, R145, -INF , P5 ;  /* 0xff80000091977808 */ /* 0x000fe20002800000 */
[----:B------:R-:W-:Y:S01]  /*27f0*/  FMUL.FTZ R125, R125, R150 ;  /* 0x000000967d7d7220 */ /* 0x000fe20000410000 */
[----:B------:R-:W-:Y:S01]  /*2800*/  FSEL R150, R21, -INF , P1 ;  /* 0xff80000015967808 */ /* 0x000fe20000800000 */
[----:B------:R-:W-:Y:S01]  /*2810*/  FADD.FTZ R130, R130, -R141 ;  /* 0x8000008d82827221 */ /* 0x000fe20000010000 */
[----:B------:R-:W1:Y:S01]  /*2820*/  MUFU.EX2 R137, R137 ;  /* 0x0000008900897308 */ /* 0x000e620000000800 */
[----:B------:R-:W-:Y:S01]  /*2830*/  FFMA.FTZ R154, R151, UR4, -R12 ;  /* 0x00000004979a7c23 */ /* 0x000fe2000801080c */
[----:B------:R-:W-:Y:S01]  /*2840*/  FFMA.FTZ R12, -R142, R142, 1 ;  /* 0x3f8000008e0c7423 */ /* 0x000fe2000001018e */
[----:B------:R-:W-:Y:S01]  /*2850*/  FFMA.FTZ R150, R150, UR4, -R13 ;  /* 0x0000000496967c23 */ /* 0x000fe2000801080d */
[----:B------:R-:W-:Y:S01]  /*2860*/  FSEL R151, R22, -INF , P2 ;  /* 0xff80000016977808 */ /* 0x000fe20001000000 */
[--C-:B------:R-:W-:Y:S01]  /*2870*/  FADD.FTZ R131, R131, -R141.reuse ;  /* 0x8000008d83837221 */ /* 0x100fe20000010000 */
[----:B--2---:R-:W-:Y:S01]  /*2880*/  FSEL R153, R139, -INF , P4 ;  /* 0xff8000008b997808 */ /* 0x004fe20002000000 */
[----:B------:R-:W-:Y:S01]  /*2890*/  FADD.FTZ R134, R134, -R141 ;  /* 0x8000008d86867221 */ /* 0x000fe20000010000 */
[----:B------:R2:W4:Y:S01]  /*28a0*/  MUFU.EX2 R142, R152 ;  /* 0x00000098008e7308 */ /* 0x0005220000000800 */
[C---:B---3--:R-:W-:Y:S01]  /*28b0*/  FSEL R155, R144.reuse, -INF , P5 ;  /* 0xff800000909b7808 */ /* 0x048fe20002800000 */
[--C-:B------:R-:W-:Y:S01]  /*28c0*/  FFMA.FTZ R151, R151, UR4, -R13.reuse ;  /* 0x0000000497977c23 */ /* 0x100fe2000801080d */
[----:B------:R-:W-:Y:S01]  /*28d0*/  FFMA.FTZ R153, R153, UR4, -R13 ;  /* 0x0000000499997c23 */ /* 0x000fe2000801080d */
[----:B------:R-:W-:Y:S01]  /*28e0*/  FADD.FTZ R135, R135, -R141 ;  /* 0x8000008d87877221 */ /* 0x000fe20000010000 */
[----:B------:R-:W-:Y:S01]  /*28f0*/  FFMA.FTZ R145, -R145, R145, 1 ;  /* 0x3f80000091917423 */ /* 0x000fe20000010191 */
[----:B------:R-:W-:Y:S01]  /*2900*/  FFMA.FTZ R155, R155, UR4, -R13 ;  /* 0x000000049b9b7c23 */ /* 0x000fe2000801080d */
[----:B------:R-:W-:Y:S01]  /*2910*/  FFMA.FTZ R139, -R139, R139, 1 ;  /* 0x3f8000008b8b7423 */ /* 0x000fe2000001018b */
[----:B------:R-:W3:Y:S01]  /*2920*/  MUFU.EX2 R138, R138 ;  /* 0x0000008a008a7308 */ /* 0x000ee20000000800 */
[----:B--2---:R-:W-:Y:S01]  /*2930*/  FSEL R152, R23, -INF , P3 ;  /* 0xff80000017987808 */ /* 0x004fe20001800000 */
[----:B-1----:R-:W-:Y:S01]  /*2940*/  FMUL.FTZ R122, R137, R122 ;  /* 0x0000007a897a7220 */ /* 0x002fe20000410000 */
[----:B------:R-:W-:Y:S01]  /*2950*/  FFMA.FTZ R144, -R144, R144, 1 ;  /* 0x3f80000090907423 */ /* 0x000fe20000010190 */
[----:B------:R-:W-:-:S02]  /*2960*/  UMOV UR7, 0x80000020 ;  /* 0x8000002000077882 */ /* 0x000fc40000000000 */
[----:B------:R-:W-:Y:S01]  /*2970*/  FFMA.FTZ R152, R152, UR4, -R13 ;  /* 0x0000000498987c23 */ /* 0x000fe2000801080d */
[----:B------:R-:W-:Y:S01]  /*2980*/  USHF.R.U32.HI UR4, URZ, 0x4, UR36 ;  /* 0x000000043f047899 */ /* 0x000fe20008011624 */
[----:B------:R-:W1:Y:S01]  /*2990*/  MUFU.EX2 R149, R149 ;  /* 0x0000009500957308 */ /* 0x000e620000000800 */
[----:B----4-:R-:W-:Y:S02]  /*29a0*/  FMUL.FTZ R143, R142, R132 ;  /* 0x000000848e8f7220 */ /* 0x010fe40000410000 */
[----:B------:R-:W-:Y:S02]  /*29b0*/  ULOP3.LUT UR4, UR4, 0x3fff, URZ, 0xc0, !UPT ;  /* 0x00003fff04047892 */ /* 0x000fe4000f8ec03f */
[----:B------:R-:W-:Y:S02]  /*29c0*/  FMUL.FTZ R132, R140, R143 ;  /* 0x0000008f8c847220 */ /* 0x000fe40000410000 */
[----:B------:R-:W-:Y:S01]  /*29d0*/  ULOP3.LUT UR9, UR4, 0x1000000, URZ, 0xfc, !UPT ;  /* 0x0100000004097892 */ /* 0x000fe2000f8efc3f */
[----:B------:R-:W-:Y:S01]  /*29e0*/  MUFU.EX2 R148, R148 ;  /* 0x0000009400947308 */ /* 0x000fe20000000800 */
[----:B---3--:R-:W-:Y:S01]  /*29f0*/  FMUL.FTZ R129, R138, R129 ;  /* 0x000000818a817220 */ /* 0x008fe20000410000 */
[----:B------:R-:W-:-:S03]  /*2a00*/  UMOV UR4, UR8 ;  /* 0x0000000800047c82 */ /* 0x000fc60008000000 */
[----:B------:R-:W-:Y:S01]  /*2a10*/  FMUL.FTZ R129, R12, R129 ;  /* 0x000000810c817220 */ /* 0x000fe20000410000 */
[----:B------:R-:W-:Y:S01]  /*2a20*/  F2FP.F16.F32.PACK_AB R12, R147, R146 ;  /* 0x00000092930c723e */ /* 0x000fe200000000ff */
[----:B------:R-:W-:Y:S01]  /*2a30*/  UMOV UR6, UR9 ;  /* 0x0000000900067c82 */ /* 0x000fe20008000000 */
[----:B------:R-:W2:Y:S01]  /*2a40*/  MUFU.EX2 R150, R150 ;  /* 0x0000009600967308 */ /* 0x000ea20000000800 */
[----:B-1----:R-:W-:-:S07]  /*2a50*/  F2FP.F16.F32.PACK_AB R13, R149, R137 ;  /* 0x00000089950d723e */ /* 0x002fce00000000ff */
[----:B------:R-:W1:Y:S08]  /*2a60*/  MUFU.EX2 R154, R154 ;  /* 0x0000009a009a7308 */ /* 0x000e700000000800 */
[----:B------:R-:W3:Y:S01]  /*2a70*/  MUFU.EX2 R151, R151 ;  /* 0x0000009700977308 */ /* 0x000ee20000000800 */
[C---:B--2---:R-:W-:Y:S01]  /*2a80*/  F2FP.F16.F32.PACK_AB R15, R150.reuse, R148 ;  /* 0x00000094960f723e */ /* 0x044fe200000000ff */
[----:B------:R-:W-:Y:S01]  /*2a90*/  BAR.SYNC.DEFER_BLOCKING 0x9, 0x180 ;  /* 0x0246000000007b1d */ /* 0x000fe20000010000 */
[----:B------:R-:W-:-:S05]  /*2aa0*/  FMUL.FTZ R127, R150, R127 ;  /* 0x0000007f967f7220 */ /* 0x000fca0000410000 */
[----:B------:R-:W2:Y:S01]  /*2ab0*/  MUFU.EX2 R152, R152 ;  /* 0x0000009800987308 */ /* 0x000ea20000000800 */
[----:B-1----:R-:W-:-:S04]  /*2ac0*/  FMUL.FTZ R146, R154, R133 ;  /* 0x000000859a927220 */ /* 0x002fc80000410000 */
[----:B------:R-:W-:-:S03]  /*2ad0*/  FMUL.FTZ R133, R145, R146 ;  /* 0x0000009291857220 */ /* 0x000fc60000410000 */
[----:B------:R-:W1:Y:S01]  /*2ae0*/  MUFU.EX2 R153, R153 ;  /* 0x0000009900997308 */ /* 0x000e620000000800 */
[----:B---3--:R-:W-:-:S07]  /*2af0*/  FMUL.FTZ R130, R151, R130 ;  /* 0x0000008297827220 */ /* 0x008fce0000410000 */
[----:B------:R-:W3:Y:S01]  /*2b00*/  MUFU.EX2 R140, R155 ;  /* 0x0000009b008c7308 */ /* 0x000ee20000000800 */
[----:B--2---:R-:W-:Y:S01]  /*2b10*/  FMUL.FTZ R131, R152, R131 ;  /* 0x0000008398837220 */ /* 0x004fe20000410000 */
[----:B------:R2:W-:Y:S01]  /*2b20*/  STSM.16.M88.4 [R10+0x30400], R12 ;  /* 0x0304000c0a007844 */ /* 0x0005e20000000200 */
[----:B-1----:R-:W-:Y:S01]  /*2b30*/  FMUL.FTZ R134, R153, R134 ;  /* 0x0000008699867220 */ /* 0x002fe20000410000 */
[----:B---3--:R-:W-:Y:S01]  /*2b40*/  FMUL.FTZ R135, R140, R135 ;  /* 0x000000878c877220 */ /* 0x008fe20000410000 */
[--C-:B--2---:R-:W-:Y:S01]  /*2b50*/  FADD.FTZ R12, R123, -R141.reuse ;  /* 0x8000008d7b0c7221 */ /* 0x104fe20000010000 */
[----:B------:R-:W-:Y:S01]  /*2b60*/  FADD.FTZ R13, R126, -R141 ;  /* 0x8000008d7e0d7221 */ /* 0x000fe20000010000 */
[----:B------:R-:W-:Y:S01]  /*2b70*/  F2FP.F16.F32.PACK_AB R14, R154, R142 ;  /* 0x0000008e9a0e723e */ /* 0x000fe200000000ff */
[----:B------:R-:W-:Y:S01]  /*2b80*/  FFMA.FTZ R123, -R18, R18, 1 ;  /* 0x3f800000127b7423 */ /* 0x000fe20000010112 */
[----:B------:R-:W-:Y:S01]  /*2b90*/  FMUL.FTZ R149, R149, R12 ;  /* 0x0000000c95957220 */ /* 0x000fe20000410000 */
[----:B------:R-:W-:Y:S01]  /*2ba0*/  FMUL.FTZ R148, R148, R13 ;  /* 0x0000000d94947220 */ /* 0x000fe20000410000 */
[----:B------:R-:W-:Y:S01]  /*2bb0*/  F2FP.F16.F32.PACK_AB R12, R138, R136 ;  /* 0x000000888a0c723e */ /* 0x000fe200000000ff */
[----:B------:R-:W-:Y:S01]  /*2bc0*/  FFMA.FTZ R18, -R19, R19, 1 ;  /* 0x3f80000013127423 */ /* 0x000fe20000010113 */
[----:B------:R-:W-:Y:S01]  /*2bd0*/  F2FP.F16.F32.PACK_AB R13, R152, R151 ;  /* 0x00000097980d723e */ /* 0x000fe200000000ff */
[----:B------:R-:W-:Y:S01]  /*2be0*/  FFMA.FTZ R19, -R20, R20, 1 ;  /* 0x3f80000014137423 */ /* 0x000fe20000010114 */
[----:B------:R-:W-:Y:S01]  /*2bf0*/  F2FP.F16.F32.PACK_AB R15, R140, R153 ;  /* 0x000000998c0f723e */ /* 0x000fe200000000ff */
[----:B------:R-:W-:Y:S01]  /*2c00*/  FFMA.FTZ R20, -R21, R21, 1 ;  /* 0x3f80000015147423 */ /* 0x000fe20000010115 */
[----:B------:R-:W-:Y:S01]  /*2c10*/  FMUL.FTZ R122, R123, R122 ;  /* 0x0000007a7b7a7220 */ /* 0x000fe20000410000 */
[----:B------:R-:W-:Y:S01]  /*2c20*/  FMUL.FTZ R148, R19, R148 ;  /* 0x0000009413947220 */ /* 0x000fe20000410000 */
[----:B------:R-:W-:Y:S01]  /*2c30*/  FFMA.FTZ R19, -R22, R22, 1 ;  /* 0x3f80000016137423 */ /* 0x000fe20000010116 */
[----:B------:R1:W-:Y:S01]  /*2c40*/  STSM.16.M88.4 [R11], R12 ;  /* 0x0000000c0b007844 */ /* 0x0003e20000000200 */
[----:B------:R-:W-:Y:S01]  /*2c50*/  FMUL.FTZ R149, R18, R149 ;  /* 0x0000009512957220 */ /* 0x000fe20000410000 */
[----:B------:R-:W-:Y:S01]  /*2c60*/  FMUL.FTZ R127, R20, R127 ;  /* 0x0000007f147f7220 */ /* 0x000fe20000410000 */
[----:B------:R-:W-:Y:S01]  /*2c70*/  FMUL.FTZ R19, R19, R130 ;  /* 0x0000008213137220 */ /* 0x000fe20000410000 */
[----:B------:R-:W-:Y:S01]  /*2c80*/  @!PT LDS RZ, [RZ] ;  /* 0x00000000fffff984 */ /* 0x000fe20000000800 */
[----:B------:R-:W-:Y:S01]  /*2c90*/  @!PT LDS RZ, [RZ] ;  /* 0x00000000fffff984 */ /* 0x000fe20000000800 */
[----:B------:R-:W-:Y:S01]  /*2ca0*/  @!PT LDS RZ, [RZ] ;  /* 0x00000000fffff984 */ /* 0x000fe20000000800 */
[----:B------:R-:W-:Y:S01]  /*2cb0*/  @!PT LDS RZ, [RZ] ;  /* 0x00000000fffff984 */ /* 0x000fe20000000800 */
[----:B------:R2:W-:Y:S06]  /*2cc0*/  MEMBAR.ALL.CTA ;  /* 0x0000000000007992 */ /* 0x0005ec0000008000 */
[----:B--2---:R-:W2:Y:S01]  /*2cd0*/  FENCE.VIEW.ASYNC.S ;  /* 0x00000000000073c6 */ /* 0x004ea20000000000 */
[----:B------:R-:W-:Y:S01]  /*2ce0*/  FMUL.FTZ R144, R144, R135 ;  /* 0x0000008790907220 */ /* 0x000fe20000410000 */
[----:B------:R-:W-:-:S02]  /*2cf0*/  F2FP.F16.F32.PACK_AB R20, R129, R128 ;  /* 0x000000808114723e */ /* 0x000fc400000000ff */
[----:B------:R-:W-:Y:S01]  /*2d00*/  F2FP.F16.F32.PACK_AB R22, R133, R132 ;  /* 0x000000848516723e */ /* 0x000fe200000000ff */
[----:B-1----:R-:W-:Y:S01]  /*2d10*/  FFMA.FTZ R12, -R23, R23, 1 ;  /* 0x3f800000170c7423 */ /* 0x002fe20000010117 */
[----:B------:R-:W-:Y:S01]  /*2d20*/  FMUL.FTZ R23, R139, R134 ;  /* 0x000000868b177220 */ /* 0x000fe20000410000 */
[----:B------:R-:W-:Y:S02]  /*2d30*/  F2FP.F16.F32.PACK_AB R14, R125, R124 ;  /* 0x0000007c7d0e723e */ /* 0x000fe400000000ff */
[----:B------:R-:W-:Y:S01]  /*2d40*/  FMUL.FTZ R18, R12, R131 ;  /* 0x000000830c127220 */ /* 0x000fe20000410000 */
[----:B------:R-:W-:Y:S02]  /*2d50*/  F2FP.F16.F32.PACK_AB R12, R121, R120 ;  /* 0x00000078790c723e */ /* 0x000fe400000000ff */
[----:B------:R-:W-:Y:S02]  /*2d60*/  F2FP.F16.F32.PACK_AB R13, R149, R122 ;  /* 0x0000007a950d723e */ /* 0x000fe400000000ff */
[----:B------:R-:W-:-:S02]  /*2d70*/  F2FP.F16.F32.PACK_AB R15, R127, R148 ;  /* 0x000000947f0f723e */ /* 0x000fc400000000ff */
[----:B------:R-:W-:Y:S01]  /*2d80*/  F2FP.F16.F32.PACK_AB R21, R18, R19 ;  /* 0x000000131215723e */ /* 0x000fe200000000ff */
[----:B--2---:R-:W-:Y:S01]  /*2d90*/  BAR.SYNC.DEFER_BLOCKING 0x9, 0x180 ;  /* 0x0246000000007b1d */ /* 0x004fe20000010000 */
[----:B------:R-:W-:-:S05]  /*2da0*/  F2FP.F16.F32.PACK_AB R23, R144, R23 ;  /* 0x000000179017723e */ /* 0x000fca00000000ff */
[----:B------:R1:W-:Y:S04]  /*2db0*/  STSM.16.M88.4 [R10+0x33400], R12 ;  /* 0x0334000c0a007844 */ /* 0x0003e80000000200 */
[----:B------:R1:W-:Y:S01]  /*2dc0*/  STSM.16.M88.4 [R11+0x3000], R20 ;  /* 0x003000140b007844 */ /* 0x0003e20000000200 */
[----:B------:R-:W-:-:S06]  /*2dd0*/  WARPGROUP.ARRIVE ;  /* 0x00000000000079c5 */ /* 0x000fcc0000000000 */
[----:B------:R-:W-:Y:S01]  /*2de0*/  HGMMA.64x96x16.F32 R24, gdesc[UR4].tnspA.tnspB, R24, gsb0 ;  /* 0x61600000041879f0 */ /* 0x000fe20008000818 */
[----:B------:R-:W-:Y:S02]  /*2df0*/  UIADD3 UR6, UR9, 0x40, URZ ;  /* 0x0000004009067890 */ /* 0x000fe4000fffe03f */
[----:B------:R-:W-:Y:S01]  /*2e00*/  UIADD3 UR4, UR8, 0x80, URZ ;  /* 0x0000008008047890 */ /* 0x000fe2000fffe03f */
[----:B------:R-:W-:Y:S01]  /*2e10*/  UMOV UR7, 0x80000020 ;  /* 0x8000002000077882 */ /* 0x000fe20000000000 */
[----:B------:R-:W-:Y:S01]  /*2e20*/  UMOV UR5, 0x40000040 ;  /* 0x4000004000057882 */ /* 0x000fe20000000000 */
[----:B------:R-:W-:Y:S02]  /*2e30*/  WARPGROUP.DEPBAR.LE gsb0, 0x0 ;  /* 0x00008000000079c5 */ /* 0x000fe40000010000 */
        /* <DEDUP_REMOVED lines=9> */
[----:B------:R-:W-:Y:S01]  /*2ed0*/  R2UR UR5, R156 ;  /* 0x000000009c0572ca */ /* 0x000fe200000e0000 */
[----:B------:R-:W-:Y:S02]  /*2ee0*/  UIMAD UR4, UR10, 0x3000, UR37 ;  /* 0x000030000a0478a4 */ /* 0x000fe4000f8e0225 */
[----:B------:R-:W-:Y:S01]  /*2ef0*/  UIADD3 UR6, UR9, 0xc0, URZ ;  /* 0x000000c009067890 */ /* 0x000fe2000fffe03f */
[----:B------:R-:W-:Y:S02]  /*2f00*/  UMOV UR7, 0x80000020 ;  /* 0x8000002000077882 */ /* 0x000fe40000000000 */
[----:B------:R-:W-:-:S07]  /*2f10*/  UMOV UR9, 0x80000020 ;  /* 0x8000002000097882 */ /* 0x000fce0000000000 */
[----:B------:R-:W-:-:S04]  /*2f20*/  USHF.R.U32.HI UR5, URZ, 0x4, UR5 ;  /* 0x000000043f057899 */ /* 0x000fc80008011605 */
[----:B------:R-:W-:Y:S02]  /*2f30*/  ULOP3.LUT UR12, UR5, 0x3fff, URZ, 0xc0, !UPT ;  /* 0x00003fff050c7892 */ /* 0x000fe4000f8ec03f */
[----:B------:R-:W-:Y:S02]  /*2f40*/  USHF.R.U32.HI UR5, URZ, 0x4, UR4 ;  /* 0x000000043f057899 */ /* 0x000fe40008011604 */
[----:B------:R-:W-:Y:S02]  /*2f50*/  UIADD3 UR4, UR8, 0x180, URZ ;  /* 0x0000018008047890 */ /* 0x000fe4000fffe03f */
[----:B------:R-:W-:Y:S02]  /*2f60*/  ULOP3.LUT UR10, UR5, 0x3fff, URZ, 0xc0, !UPT ;  /* 0x00003fff050a7892 */ /* 0x000fe4000f8ec03f */
[----:B------:R-:W-:Y:S01]  /*2f70*/  ULOP3.LUT UR13, UR12, 0x10000, URZ, 0xfc, !UPT ;  /* 0x000100000c0d7892 */ /* 0x000fe2000f8efc3f */
[----:B------:R-:W-:-:S06]  /*2f80*/  UMOV UR5, 0x40000040 ;  /* 0x4000004000057882 */ /* 0x000fcc0000000000 */
[----:B------:R-:W-:Y:S01]  /*2f90*/  UMOV UR8, UR13 ;  /* 0x0000000d00087c82 */ /* 0x000fe20008000000 */
        /* <DEDUP_REMOVED lines=8> */
[----:B------:R-:W-:Y:S01]  /*3020*/  @!PT LDS RZ, [RZ] ;  /* 0x00000000fffff984 */ /* 0x000fe20000000800 */
[----:B------:R-:W-:Y:S01]  /*3030*/  @!PT LDS RZ, [RZ] ;  /* 0x00000000fffff984 */ /* 0x000fe20000000800 */
[----:B------:R-:W-:Y:S01]  /*3040*/  @!PT LDS RZ, [RZ] ;  /* 0x00000000fffff984 */ /* 0x000fe20000000800 */
[----:B------:R-:W-:Y:S01]  /*3050*/  @!PT LDS RZ, [RZ] ;  /* 0x00000000fffff984 */ /* 0x000fe20000000800 */
[----:B------:R2:W-:Y:S06]  /*3060*/  MEMBAR.ALL.CTA ;  /* 0x0000000000007992 */ /* 0x0005ec0000008000 */
[----:B--2---:R-:W2:Y:S02]  /*3070*/  FENCE.VIEW.ASYNC.S ;  /* 0x00000000000073c6 */ /* 0x004ea40000000000 */
[----:B--2---:R-:W-:Y:S06]  /*3080*/  BAR.SYNC.DEFER_BLOCKING 0x9, 0x180 ;  /* 0x0246000000007b1d */ /* 0x004fec0000010000 */
[----:B------:R-:W-:-:S06]  /*3090*/  WARPGROUP.ARRIVE ;  /* 0x00000000000079c5 */ /* 0x000fcc0000000000 */
[----:B------:R-:W-:Y:S03]  /*30a0*/  HGMMA.64x64x16.F32 R120, gdesc[UR8].tnspB, RZ, !UPT, gsb0 ;  /* 0x40e00000087879f0 */ /* 0x000fe6000c0008ff */
[----:B------:R-:W-:Y:S02]  /*30b0*/  WARPGROUP.DEPBAR.LE gsb0, 0x0 ;  /* 0x00008000000079c5 */ /* 0x000fe40000010000 */
[----:B------:R-:W-:-:S06]  /*30c0*/  WARPGROUP.ARRIVE ;  /* 0x00000000000079c5 */ /* 0x000fcc0000000000 */
[----:B------:R-:W-:Y:S01]  /*30d0*/  HGMMA.64x64x16.F32 R120, gdesc[UR4].tnspB, R120, gsb0 ;  /* 0x40e00000047879f0 */ /* 0x000fe20008000878 */
[----:B------:R-:W-:Y:S02]  /*30e0*/  UIADD3 UR6, UR10, 0x100, URZ ;  /* 0x000001000a067890 */ /* 0x000fe4000fffe03f */
[----:B------:R-:W-:Y:S01]  /*30f0*/  UIADD3 UR4, UR13, 0x100, URZ ;  /* 0x000001000d047890 */ /* 0x000fe2000fffe03f */
[----:B------:R-:W-:Y:S01]  /*3100*/  UMOV UR7, 0x40000040 ;  /* 0x4000004000077882 */ /* 0x000fe20000000000 */
[----:B------:R-:W-:Y:S01]  /*3110*/  UMOV UR5, 0x80000020 ;  /* 0x8000002000057882 */ /* 0x000fe20000000000 */
        /* <DEDUP_REMOVED lines=23> */
[----:B------:R-:W-:Y:S03]  /*3290*/  HGMMA.64x64x16.F32 R120, gdesc[UR4].tnspB, R120, gsb0 ;  /* 0x40e00000047879f0 */ /* 0x000fe60008000878 */
[----:B------:R-:W-:Y:S02]  /*32a0*/  WARPGROUP.DEPBAR.LE gsb0, 0x0 ;  /* 0x00008000000079c5 */ /* 0x000fe40000010000 */
[----:B-1----:R-:W-:Y:S05]  /*32b0*/  @!P0 BRA `(.L_x_22) ;  /* 0x0000000000048947 */ /* 0x002fea0003800000 */
[----:B------:R-:W-:Y:S01]  /*32c0*/  BPT.TRAP 0x1 ;  /* 0x000000040000795c */ /* 0x000fe20000300000 */
.L_x_22:
[----:B------:R-:W-:Y:S01]  /*32d0*/  LEA R12, R5, UR37, 0xd ;  /* 0x00000025050c7c11 */ /* 0x000fe2000f8e68ff */
[----:B------:R-:W-:Y:S01]  /*32e0*/  UIADD3 UR4, UR37, 0x36438, URZ ;  /* 0x0003643825047890 */ /* 0x000fe2000fffe03f */
[----:B------:R-:W1:Y:S01]  /*32f0*/  S2R R13, SR_TID.X ;  /* 0x00000000000d7919 */ /* 0x000e620000002100 */
[----:B------:R-:W-:Y:S02]  /*3300*/  ULOP3.LUT UR12, UR12, 0x1000000, URZ, 0xfc, !UPT ;  /* 0x010000000c0c7892 */ /* 0x000fe4000f8efc3f */
[----:B------:R-:W-:Y:S01]  /*3310*/  VIADD R12, R12, 0x1e000 ;  /* 0x0001e0000c0c7836 */ /* 0x000fe20000000000 */
[----:B------:R-:W-:Y:S01]  /*3320*/  UPRMT UR4, URZ, 0x654, UR4 ;  /* 0x000006543f047896 */ /* 0x000fe20008000004 */
[----:B------:R-:W-:Y:S01]  /*3330*/  UMOV UR7, 0x80000020 ;  /* 0x8000002000077882 */ /* 0x000fe20000000000 */
[----:B------:R-:W-:Y:S02]  /*3340*/  UMOV UR5, 0x40000040 ;  /* 0x4000004000057882 */ /* 0x000fe40000000000 */
[----:B------:R-:W-:Y:S01]  /*3350*/  SHF.R.U32.HI R12, RZ, 0x4, R12 ;  /* 0x00000004ff0c7819 */ /* 0x000fe2000001160c */
[----:B------:R-:W-:-:S03]  /*3360*/  UMOV UR6, UR12 ;  /* 0x0000000c00067c82 */ /* 0x000fc60008000000 */
[----:B------:R-:W-:Y:S01]  /*3370*/  LOP3.LUT R12, R12, 0x3fff, RZ, 0xc0, !PT ;  /* 0x00003fff0c0c7812 */ /* 0x000fe200078ec0ff */
[----:B------:R-:W-:Y:S01]  /*3380*/  SYNCS.ARRIVE.TRANS64.RED.A1T0 RZ, [UR4], RZ ;  /* 0x000000ffffff79a7 */ /* 0x000fe20008100404 */
[----:B------:R-:W-:-:S03]  /*3390*/  WARPGROUP.ARRIVE ;  /* 0x00000000000079c5 */ /* 0x000fc60000000000 */
[----:B------:R-:W-:-:S05]  /*33a0*/  IMAD R12, R3, 0x600, R12 ;  /* 0x00000600030c7824 */ /* 0x000fca00078e020c */
[----:B------:R-:W-:Y:S02]  /*33b0*/  R2UR UR8, R12 ;  /* 0x000000000c0872ca */ /* 0x000fe400000e0000 */
[----:B-1----:R-:W-:-:S11]  /*33c0*/  SHF.R.U32.HI R14, RZ, 0x7, R13 ;  /* 0x00000007ff0e7819 */ /* 0x002fd6000001160d */
[----:B------:R-:W-:Y:S02]  /*33d0*/  UMOV UR4, UR8 ;  /* 0x0000000800047c82 */ /* 0x000fe40008000000 */
[----:B------:R-:W-:Y:S01]  /*33e0*/  HGMMA.64x96x16.F32 R72, gdesc[UR4].tnspA.tnspB, R72, gsb0 ;  /* 0x61600000044879f0 */ /* 0x000fe20008000848 */
[----:B------:R-:W-:Y:S01]  /*33f0*/  UIADD3 UR6, UR12, 0x40, URZ ;  /* 0x000000400c067890 */ /* 0x000fe2000fffe03f */
[C---:B------:R-:W-:Y:S01]  /*3400*/  VIADD R13, R14.reuse, 0x9 ;  /* 0x000000090e0d7836 */ /* 0x040fe20000000000 */
[----:B------:R-:W-:Y:S01]  /*3410*/  UIADD3 UR4, UR8, 0x80, URZ ;  /* 0x0000008008047890 */ /* 0x000fe2000fffe03f */
[----:B------:R-:W-:Y:S01]  /*3420*/  VIADD R12, R14, 0xc ;  /* 0x0000000c0e0c7836 */ /* 0x000fe20000000000 */
        /* <DEDUP_REMOVED lines=18> */
[----:B------:R-:W-:Y:S03]  /*3550*/  HGMMA.64x96x16.F32 R72, gdesc[UR4].tnspA.tnspB, R72, gsb0 ;  /* 0x61600000044879f0 */ /* 0x000fe60008000848 */
[----:B------:R-:W-:Y:S02]  /*3560*/  WARPGROUP.DEPBAR.LE gsb0, 0x0 ;  /* 0x00008000000079c5 */ /* 0x000fe40000010000 */
[----:B------:R1:W-:Y:S06]  /*3570*/  BAR.SYNC.DEFER_BLOCKING R13, 0xa0 ;  /* 0x0002800d0000751d */ /* 0x0003ec0000010000 */
[----:B------:R1:W-:Y:S04]  /*3580*/  STS.128 [R0+0x12000], R120 ;  /* 0x0120007800007388 */ /* 0x0003e80000000c00 */
[----:B------:R1:W-:Y:S04]  /*3590*/  STS.128 [R0+0x12800], R124 ;  /* 0x0128007c00007388 */ /* 0x0003e80000000c00 */
[----:B------:R1:W-:Y:S04]  /*35a0*/  STS.128 [R0+0x13000], R128 ;  /* 0x0130008000007388 */ /* 0x0003e80000000c00 */
[----:B------:R1:W-:Y:S04]  /*35b0*/  STS.128 [R0+0x13800], R132 ;  /* 0x0138008400007388 */ /* 0x0003e80000000c00 */
[----:B------:R1:W-:Y:S04]  /*35c0*/  STS.128 [R0+0x14000], R136 ;  /* 0x0140008800007388 */ /* 0x0003e80000000c00 */
[----:B------:R1:W-:Y:S04]  /*35d0*/  STS.128 [R0+0x14800], R140 ;  /* 0x0148008c00007388 */ /* 0x0003e80000000c00 */
[----:B------:R1:W-:Y:S04]  /*35e0*/  STS.128 [R0+0x15000], R144 ;  /* 0x0150009000007388 */ /* 0x0003e80000000c00 */
[----:B------:R1:W-:Y:S01]  /*35f0*/  STS.128 [R0+0x15800], R148 ;  /* 0x0158009400007388 */ /* 0x0003e20000000c00 */
[----:B------:R-:W-:Y:S01]  /*3600*/  @!PT LDS RZ, [RZ] ;  /* 0x00000000fffff984 */ /* 0x000fe20000000800 */
[----:B------:R-:W-:Y:S01]  /*3610*/  @!PT LDS RZ, [RZ] ;  /* 0x00000000fffff984 */ /* 0x000fe20000000800 */
[----:B------:R-:W-:Y:S01]  /*3620*/  @!PT LDS RZ, [RZ] ;  /* 0x00000000fffff984 */ /* 0x000fe20000000800 */
[----:B------:R-:W-:Y:S01]  /*3630*/  @!PT LDS RZ, [RZ] ;  /* 0x00000000fffff984 */ /* 0x000fe20000000800 */
[----:B------:R2:W-:Y:S06]  /*3640*/  MEMBAR.ALL.CTA ;  /* 0x0000000000007992 */ /* 0x0005ec0000008000 */
[----:B--2---:R-:W2:Y:S02]  /*3650*/  FENCE.VIEW.ASYNC.S ;  /* 0x00000000000073c6 */ /* 0x004ea40000000000 */
[----:B--2---:R1:W-:Y:S06]  /*3660*/  BAR.ARV R12, 0xa0 ;  /* 0x0002800c0000751d */ /* 0x0043ec0000002000 */
[----:B------:R-:W-:Y:S05]  /*3670*/  @!P0 BRA `(.L_x_23) ;  /* 0x0000000000048947 */ /* 0x000fea0003800000 */
[----:B------:R-:W-:Y:S01]  /*3680*/  BPT.TRAP 0x1 ;  /* 0x000000040000795c */ /* 0x000fe20000300000 */
.L_x_23:
[----:B------:R-:W-:Y:S01]  /*3690*/  VIADD R6, R6, 0x1 ;  /* 0x0000000106067836 */ /* 0x000fe20000000000 */
[----:B------:R-:W-:Y:S01]  /*36a0*/  LOP3.LUT R7, R7, 0x1, RZ, 0x3c, !PT ;  /* 0x0000000107077812 */ /* 0x000fe200078e3cff */
[----:B------:R-:W-:Y:S02]  /*36b0*/  VIADD R3, R3, 0x1 ;  /* 0x0000000103037836 */ /* 0x000fe40000000000 */
[----:B------:R-:W-:Y:S01]  /*36c0*/  VIADD R4, R4, 0x36420 ;  /* 0x0003642004047836 */ /* 0x000fe20000000000 */
[----:B------:R-:W-:Y:S02]  /*36d0*/  ISETP.GE.AND P1, PT, R6, R17, PT ;  /* 0x000000110600720c */ /* 0x000fe40003f26270 */
[----:B------:R-:W-:Y:S02]  /*36e0*/  ISETP.NE.AND P0, PT, R3, 0x2, PT ;  /* 0x000000020300780c */ /* 0x000fe40003f05270 */
[----:B------:R-:W-:Y:S02]  /*36f0*/  PRMT R4, RZ, 0x654, R4 ;  /* 0x00000654ff047816 */ /* 0x000fe40000000004 */
[----:B-1----:R-:W-:-:S02]  /*3700*/  SEL R13, RZ, 0x1, P0 ;  /* 0x00000001ff0d7807 */ /* 0x002fc40000000000 */
[----:B------:R3:W-:Y:S01]  /*3710*/  SYNCS.ARRIVE.TRANS64.RED.A1T0 RZ, [R4+URZ], RZ ;  /* 0x000000ff04ff79a7 */ /* 0x0007e2000810043f */
[----:B------:R-:W-:Y:S02]  /*3720*/  SEL R3, R3, RZ, P0 ;  /* 0x000000ff03037207 */ /* 0x000fe40000000000 */
[----:B------:R-:W-:Y:S02]  /*3730*/  LOP3.LUT R8, R8, R13, RZ, 0x3c, !PT ;  /* 0x0000000d08087212 */ /* 0x000fe400078e3cff */
[----:B------:R-:W-:Y:S05]  /*3740*/  @!P1 BRA `(.L_x_24) ;  /* 0xffffffdc00349947 */ /* 0x000fea000383ffff */
.L_x_13:
[----:B------:R-:W-:Y:S01]  /*3750*/  IMAD.U32 R2, RZ, RZ, UR37 ;  /* 0x00000025ff027e24 */ /* 0x000fe2000f8e00ff */
[----:B------:R-:W-:Y:S02]  /*3760*/  ULDC UR4, c[0x0][0x740] ;  /* 0x0001d00000047ab9 */ /* 0x000fe40000000800 */
[----:B------:R-:W-:Y:S01]  /*3770*/  FMUL.FTZ R72, R72, UR4 ;  /* 0x0000000448487c20 */ /* 0x000fe20008410000 */
[----:B------:R-:W-:Y:S01]  /*3780*/  FMUL.FTZ R73, R73, UR4 ;  /* 0x0000000449497c20 */ /* 0x000fe20008410000 */
[----:B------:R-:W-:Y:S01]  /*3790*/  LOP3.LUT P0, RZ, R2, 0x3ff, RZ, 0xc0, !PT ;  /* 0x000003ff02ff7812 */ /* 0x000fe2000780c0ff */
[----:B------:R-:W-:Y:S01]  /*37a0*/  FMUL.FTZ R74, R74, UR4 ;  /* 0x000000044a4a7c20 */ /* 0x000fe20008410000 */
        /* <DEDUP_REMOVED lines=45> */
[----:B------:R-:W-:Y:S06]  /*3a80*/  @!P0 BRA `(.L_x_25) ;  /* 0x0000000000408947 */ /* 0x000fec0003800000 */
[----:B------:R-:W-:Y:S01]  /*3a90*/  MOV R14, 0x0 ;  /* 0x00000000000e7802 */ /* 0x000fe20000000f00 */
[----:B------:R-:W-:Y:S01]  /*3aa0*/  ULDC.64 UR4, c[0x4][0x80] ;  /* 0x0100200000047ab9 */ /* 0x000fe20000000a00 */
[----:B------:R-:W-:Y:S01]  /*3ab0*/  ULDC.64 UR6, c[0x4][0x88] ;  /* 0x0100220000067ab9 */ /* 0x000fe20000000a00 */
[----:B---3--:R-:W-:Y:S02]  /*3ac0*/  IMAD.U32 R4, RZ, RZ, UR4 ;  /* 0x00000004ff047e24 */ /* 0x008fe4000f8e00ff */
[----:B------:R-:W-:Y:S01]  /*3ad0*/  IMAD.U32 R5, RZ, RZ, UR5 ;  /* 0x00000005ff057e24 */ /* 0x000fe2000f8e00ff */
[----:B------:R-:W3:Y:S01]  /*3ae0*/  LDC.64 R14, c[0x4][R14] ;  /* 0x010000000e0e7b82 */ /* 0x000ee20000000a00 */
[----:B------:R-:W-:Y:S01]  /*3af0*/  ULDC.64 UR4, c[0x4][0x18] ;  /* 0x0100060000047ab9 */ /* 0x000fe20000000a00 */
[----:B------:R-:W-:Y:S02]  /*3b00*/  IMAD.U32 R6, RZ, RZ, UR6 ;  /* 0x00000006ff067e24 */ /* 0x000fe4000f8e00ff */
[----:B------:R-:W-:-:S02]  /*3b10*/  IMAD.U32 R7, RZ, RZ, UR7 ;  /* 0x00000007ff077e24 */ /* 0x000fc4000f8e00ff */
[----:B------:R-:W-:Y:S02]  /*3b20*/  IMAD.U32 R10, RZ, RZ, UR4 ;  /* 0x00000004ff0a7e24 */ /* 0x000fe4000f8e00ff */
[----:B------:R-:W-:Y:S02]  /*3b30*/  IMAD.U32 R11, RZ, RZ, UR5 ;  /* 0x00000005ff0b7e24 */ /* 0x000fe4000f8e00ff */
[----:B------:R-:W-:Y:S02]  /*3b40*/  IMAD.MOV.U32 R8, RZ, RZ, 0x70 ;  /* 0x00000070ff087424 */ /* 0x000fe400078e00ff */
[----:B------:R-:W-:Y:S02]  /*3b50*/  IMAD.MOV.U32 R12, RZ, RZ, 0x1 ;  /* 0x00000001ff0c7424 */ /* 0x000fe400078e00ff */
[----:B-1----:R-:W-:-:S07]  /*3b60*/  IMAD.MOV.U32 R13, RZ, RZ, RZ ;  /* 0x000000ffff0d7224 */ /* 0x002fce00078e00ff */
[----:B------:R-:W-:-:S07]  /*3b70*/  LEPC R20, `(.L_x_25) ;  /* 0x000000001014794e */ /* 0x000fce0000000000 */
[----:B--23--:R-:W-:Y:S05]  /*3b80*/  CALL.ABS.NOINC R14 ;  /* 0x000000000e007343 */ /* 0x00cfea0003c00000 */
.L_x_25:
[----:B------:R-:W-:-:S06]  /*3b90*/  UIADD3 UR4, UR37, 0x9000, URZ ;  /* 0x0000900025047890 */ /* 0x000fcc000fffe03f */
[----:B------:R-:W-:-:S05]  /*3ba0*/  IMAD.U32 R16, RZ, RZ, UR4 ;  /* 0x00000004ff107e24 */ /* 0x000fca000f8e00ff */
[----:B------:R-:W-:-:S13]  /*3bb0*/  LOP3.LUT P0, RZ, R16, 0x3ff, RZ, 0xc0, !PT ;  /* 0x000003ff10ff7812 */ /* 0x000fda000780c0ff */
[----:B------:R-:W-:Y:S05]  /*3bc0*/  @!P0 BRA `(.L_x_26) ;  /* 0x0000000000408947 */ /* 0x000fea0003800000 */
        /* <DEDUP_REMOVED lines=16> */
.L_x_26:
        /* <DEDUP_REMOVED lines=18> */
.L_x_27:
        /* <DEDUP_REMOVED lines=18> */
.L_x_28:
[----:B------:R-:W4:Y:S04]  /*3f10*/  LDL.LU R2, [R1] ;  /* 0x0000000001027983 */ /* 0x000f280000300800 */
[----:B------:R-:W5:Y:S01]  /*3f20*/  LDL.LU R16, [R1+0x4] ;  /* 0x0000040001107983 */ /* 0x000f620000300800 */
[----:B------:R-:W-:Y:S05]  /*3f30*/  WARPSYNC.ALL ;  /* 0x0000000000007948 */ /* 0x000fea0003800000 */
[----:B------:R-:W3:Y:S01]  /*3f40*/  S2R R0, SR_TID.X ;  /* 0x0000000000007919 */ /* 0x000ee20000002100 */
[----:B------:R-:W-:-:S02]  /*3f50*/  F2FP.F16.F32.PACK_AB R24, R25, R24 ;  /* 0x000000181918723e */ /* 0x000fc400000000ff */
[----:B------:R-:W-:Y:S02]  /*3f60*/  F2FP.F16.F32.PACK_AB R25, R27, R26 ;  /* 0x0000001a1b19723e */ /* 0x000fe400000000ff */
[----:B------:R-:W-:Y:S02]  /*3f70*/  F2FP.F16.F32.PACK_AB R32, R33, R32 ;  /* 0x000000202120723e */ /* 0x000fe400000000ff */
[----:B------:R-:W-:Y:S02]  /*3f80*/  F2FP.F16.F32.PACK_AB R26, R29, R28 ;  /* 0x0000001c1d1a723e */ /* 0x000fe400000000ff */
[----:B------:R-:W-:Y:S02]  /*3f90*/  F2FP.F16.F32.PACK_AB R27, R31, R30 ;  /* 0x0000001e1f1b723e */ /* 0x000fe400000000ff */
[----:B------:R-:W-:Y:S02]  /*3fa0*/  F2FP.F16.F32.PACK_AB R33, R35, R34 ;  /* 0x000000222321723e */ /* 0x000fe400000000ff */
        /* <DEDUP_REMOVED lines=9> */
[----:B------:R-:W-:Y:S01]  /*4040*/  F2FP.F16.F32.PACK_AB R50, R53, R52 ;  /* 0x000000343532723e */ /* 0x000fe200000000ff */
[----:B---3--:R-:W-:Y:S01]  /*4050*/  VIADD R4, R0, 0xffffff80 ;  /* 0xffffff8000047836 */ /* 0x008fe20000000000 */
[----:B------:R-:W-:Y:S02]  /*4060*/  F2FP.F16.F32.PACK_AB R51, R55, R54 ;  /* 0x000000363733723e */ /* 0x000fe400000000ff */
[----:B------:R-:W-:Y:S01]  /*4070*/  F2FP.F16.F32.PACK_AB R57, R59, R58 ;  /* 0x0000003a3b39723e */ /* 0x000fe200000000ff */
[----:B------:R-:W-:Y:S01]  /*4080*/  IMAD.SHL.U32 R0, R4, 0x40, RZ ;  /* 0x0000004004007824 */ /* 0x000fe200078e00ff */
[----:B------:R-:W-:-:S02]  /*4090*/  SHF.R.S32.HI R7, RZ, 0x1f, R4 ;  /* 0x0000001fff077819 */ /* 0x000fc40000011404 */
[----:B------:R-:W-:Y:S02]  /*40a0*/  F2FP.F16.F32.PACK_AB R64, R65, R64 ;  /* 0x000000404140723e */ /* 0x000fe400000000ff */
[----:B------:R-:W-:Y:S02]  /*40b0*/  LEA.HI R5, R7, R4, RZ, 0x7 ;  /* 0x0000000407057211 */ /* 0x000fe400078f38ff */
[----:B------:R-:W-:Y:S02]  /*40c0*/  F2FP.F16.F32.PACK_AB R58, R61, R60 ;  /* 0x0000003c3d3a723e */ /* 0x000fe400000000ff */
[----:B------:R-:W-:Y:S02]  /*40d0*/  SHF.R.S32.HI R6, RZ, 0x7, R5 ;  /* 0x00000007ff067819 */ /* 0x000fe40000011405 */
        /* <DEDUP_REMOVED lines=27> */
[----:B------:R-:W-:Y:S01]  /*4290*/  F2FP.F16.F32.PACK_AB R115, R119, R118 ;  /* 0x000000767773723e */ /* 0x000fe200000000ff */
[----:B----4-:R-:W-:Y:S01]  /*42a0*/  IMAD.SHL.U32 R3, R2, 0x10, RZ ;  /* 0x0000001002037824 */ /* 0x010fe200078e00ff */
[----:B------:R-:W-:Y:S02]  /*42b0*/  LOP3.LUT R2, R0, 0x1c0, RZ, 0xc0, !PT ;  /* 0x000001c000027812 */ /* 0x000fe400078ec0ff */
[----:B------:R-:W-:Y:S02]  /*42c0*/  LEA.HI R0, R7, R4, RZ, 0x3 ;  /* 0x0000000407007211 */ /* 0x000fe400078f18ff */
[----:B------:R-:W-:Y:S02]  /*42d0*/  LOP3.LUT R3, R2, 0x30, R3, 0xf8, !PT ;  /* 0x0000003002037812 */ /* 0x000fe400078ef803 */
[----:B------:R-:W-:-:S02]  /*42e0*/  SHF.R.U32.HI R5, RZ, 0x3, R2 ;  /* 0x00000003ff057819 */ /* 0x000fc40000011602 */
[----:B------:R-:W-:Y:S01]  /*42f0*/  LOP3.LUT R0, R3, 0x8, R0, 0xf8, !PT ;  /* 0x0000000803007812 */ /* 0x000fe200078ef800 */
[----:B-----5:R-:W-:Y:S01]  /*4300*/  IMAD R3, R6, 0xc, R16 ;  /* 0x0000000c06037824 */ /* 0x020fe200078e0210 */
[----:B------:R-:W-:Y:S02]  /*4310*/  LEA.HI R4, R7, R4, RZ, 0x5 ;  /* 0x0000000407047211 */ /* 0x000fe400078f28ff */
[----:B------:R-:W-:Y:S02]  /*4320*/  LOP3.LUT R0, R0, R5, RZ, 0x3c, !PT ;  /* 0x0000000500007212 */ /* 0x000fe400078e3cff */
[----:B------:R-:W-:-:S03]  /*4330*/  SHF.R.S32.HI R2, RZ, 0x5, R4 ;  /* 0x00000005ff027819 */ /* 0x000fc60000011404 */
[----:B------:R-:W-:-:S03]  /*4340*/  IMAD.U32 R0, R3, 0x200, R0 ;  /* 0x0000020003007824 */ /* 0x000fc600078e0000 */
[----:B------:R-:W3:Y:S02]  /*4350*/  SHFL.IDX PT, R2, R2, RZ, 0x1f ;  /* 0x00001fff02027589 */ /* 0x000ee400000e0000 */
[----:B------:R-:W-:Y:S01]  /*4360*/  LEA R0, R0, UR37, 0x1 ;  /* 0x0000002500007c11 */ /* 0x000fe2000f8e08ff */
[----:B------:R-:W-:Y:S01]  /*4370*/  BAR.SYNC.DEFER_BLOCKING 0x1, 0x180 ;  /* 0x0046000000007b1d */ /* 0x000fe20000010000 */
[----:B---3--:R-:W-:-:S05]  /*4380*/  ISETP.NE.AND P0, PT, R2, 0xb, PT ;  /* 0x0000000b0200780c */ /* 0x008fca0003f05270 */
[----:B------:R3:W-:Y:S04]  /*4390*/  STSM.16.MT88.4 [R0+0x9000], R24 ;  /* 0x0090001800007844 */ /* 0x0007e80000004200 */
[----:B------:R3:W-:Y:S04]  /*43a0*/  STSM.16.MT88.4 [R0+0x9800], R32 ;  /* 0x0098002000007844 */ /* 0x0007e80000004200 */
[----:B------:R3:W-:Y:S04]  /*43b0*/  STSM.16.MT88.4 [R0+0xa000], R40 ;  /* 0x00a0002800007844 */ /* 0x0007e80000004200 */
[----:B------:R3:W-:Y:S04]  /*43c0*/  STSM.16.MT88.4 [R0+0xa800], R48 ;  /* 0x00a8003000007844 */ /* 0x0007e80000004200 */
[----:B------:R3:W-:Y:S04]  /*43d0*/  STSM.16.MT88.4 [R0+0xb000], R56 ;  /* 0x00b0003800007844 */ /* 0x0007e80000004200 */
[----:B------:R3:W-:Y:S04]  /*43e0*/  STSM.16.MT88.4 [R0+0xb800], R64 ;  /* 0x00b8004000007844 */ /* 0x0007e80000004200 */
[----:B------:R3:W-:Y:S04]  /*43f0*/  STSM.16.MT88.4 [R0], R72 ;  /* 0x0000004800007844 */ /* 0x0007e80000004200 */
[----:B------:R3:W-:Y:S04]  /*4400*/  STSM.16.MT88.4 [R0+0x800], R80 ;  /* 0x0008005000007844 */ /* 0x0007e80000004200 */
[----:B------:R3:W-:Y:S04]  /*4410*/  STSM.16.MT88.4 [R0+0x1000], R88 ;  /* 0x0010005800007844 */ /* 0x0007e80000004200 */
[----:B------:R3:W-:Y:S04]  /*4420*/  STSM.16.MT88.4 [R0+0x1800], R96 ;  /* 0x0018006000007844 */ /* 0x0007e80000004200 */
[----:B------:R3:W-:Y:S04]  /*4430*/  STSM.16.MT88.4 [R0+0x2000], R104 ;  /* 0x0020006800007844 */ /* 0x0007e80000004200 */
[----:B------:R3:W-:Y:S01]  /*4440*/  STSM.16.MT88.4 [R0+0x2800], R112 ;  /* 0x0028007000007844 */ /* 0x0007e20000004200 */
[----:B------:R-:W-:Y:S01]  /*4450*/  @!PT LDS RZ, [RZ] ;  /* 0x00000000fffff984 */ /* 0x000fe20000000800 */
[----:B------:R-:W-:Y:S01]  /*4460*/  @!PT LDS RZ, [RZ] ;  /* 0x00000000fffff984 */ /* 0x000fe20000000800 */
[----:B------:R-:W-:Y:S01]  /*4470*/  @!PT LDS RZ, [RZ] ;  /* 0x00000000fffff984 */ /* 0x000fe20000000800 */
[----:B------:R-:W-:Y:S01]  /*4480*/  @!PT LDS RZ, [RZ] ;  /* 0x00000000fffff984 */ /* 0x000fe20000000800 */
[----:B------:R4:W-:Y:S06]  /*4490*/  MEMBAR.ALL.CTA ;  /* 0x0000000000007992 */ /* 0x0009ec0000008000 */
[----:B----4-:R-:W4:Y:S02]  /*44a0*/  FENCE.VIEW.ASYNC.S ;  /* 0x00000000000073c6 */ /* 0x010f240000000000 */
[----:B----4-:R-:W-:Y:S06]  /*44b0*/  BAR.ARV 0x1, 0x1a0 ;  /* 0x0046800000007b1d */ /* 0x010fec0000002000 */
[----:B------:R-:W-:Y:S05]  /*44c0*/  @P0 BRA `(.L_x_29) ;  /* 0x0000000000b00947 */ /* 0x000fea0003800000 */
[----:B------:R-:W-:Y:S01]  /*44d0*/  BAR.SYNC.DEFER_BLOCKING 0x1, 0x1a0 ;  /* 0x0046800000007b1d */ /* 0x000fe20000010000 */
[----:B------:R-:W-:-:S05]  /*44e0*/  ELECT P0, URZ, PT ;  /* 0x00000000003f782f */ /* 0x000fca0003800000 */
[----:B------:R-:W-:Y:S08]  /*44f0*/  BSSY B0, `(.L_x_29) ;  /* 0x0000029000007945 */ /* 0x000ff00003800000 */
[----:B------:R-:W-:Y:S05]  /*4500*/  @!P0 BRA `(.L_x_30) ;  /* 0x00000000009c8947 */ /* 0x000fea0003800000 */
[----:B------:R-:W4:Y:S01]  /*4510*/  S2UR UR10, SR_CTAID.X ;  /* 0x00000000000a79c3 */ /* 0x000f220000002500 */
[----:B------:R-:W-:Y:S01]  /*4520*/  ULDC.64 UR6, c[0x0][0x198] ;  /* 0x0000660000067ab9 */ /* 0x000fe20000000a00 */
[----:B------:R-:W-:Y:S02]  /*4530*/  UIADD3 UR8, UR37, 0x9000, URZ ;  /* 0x0000900025087890 */ /* 0x000fe4000fffe03f */
[----:B------:R-:W-:Y:S02]  /*4540*/  UIADD3 UR4, UP0, UR6, 0x770, URZ ;  /* 0x0000077006047890 */ /* 0x000fe4000ff1e03f */
[----:B------:R-:W-:Y:S02]  /*4550*/  UIADD3 UR40, UR37, 0xc000, URZ ;  /* 0x0000c00025287890 */ /* 0x000fe4000fffe03f */
[----:B------:R-:W5:Y:S01]  /*4560*/  S2UR UR11, SR_CTAID.Y ;  /* 0x00000000000b79c3 */ /* 0x000f620000002600 */
[----:B------:R-:W-:Y:S02]  /*4570*/  UIADD3.X UR5, URZ, UR7, URZ, UP0, !UPT ;  /* 0x000000073f057290 */ /* 0x000fe400087fe43f */
[----:B------:R-:W-:-:S02]  /*4580*/  UIADD3 UR6, UP0, UR6, 0x670, URZ ;  /* 0x0000067006067890 */ /* 0x000fc4000ff1e03f */
[----:B------:R-:W-:Y:S02]  /*4590*/  UIADD3 UR32, UR37, 0xf000, URZ ;  /* 0x0000f00025207890 */ /* 0x000fe4000fffe03f */
[----:B------:R-:W-:Y:S01]  /*45a0*/  UIADD3.X UR7, URZ, UR7, URZ, UP0, !UPT ;  /* 0x000000073f077290 */ /* 0x000fe200087fe43f */
[----:B------:R-:W1:Y:S01]  /*45b0*/  S2UR UR12, SR_CTAID.Z ;  /* 0x00000000000c79c3 */ /* 0x000e620000002700 */
[----:B------:R-:W-:Y:S02]  /*45c0*/  UIADD3 UR24, UR37, 0x3000, URZ ;  /* 0x0000300025187890 */ /* 0x000fe4000fffe03f */
[----:B------:R-:W-:Y:S01]  /*45d0*/  UIADD3 UR16, UR37, 0x6000, URZ ;  /* 0x0000600025107890 */ /* 0x000fe2000fffe03f */
[----:B------:R-:W-:Y:S01]  /*45e0*/  UMOV UR9, URZ ;  /* 0x0000003f00097c82 */ /* 0x000fe20008000000 */
[----:B------:R-:W-:Y:S01]  /*45f0*/  UMOV UR41, 0x40 ;  /* 0x0000004000297882 */ /* 0x000fe20000000000 */
[----:B------:R-:W-:Y:S01]  /*4600*/  UMOV UR33, 0x80 ;  /* 0x0000008000217882 */ /* 0x000fe20000000000 */
[----:B----4-:R-:W-:Y:S01]  /*4610*/  UIMAD UR10, UR10, 0x60, URZ ;  /* 0x000000600a0a78a4 */ /* 0x010fe2000f8e023f */
[----:B------:R-:W-:Y:S01]  /*4620*/  UMOV UR25, 0x40 ;  /* 0x0000004000197882 */ /* 0x000fe20000000000 */
[----:B------:R-:W-:-:S05]  /*4630*/  UMOV UR17, 0x80 ;  /* 0x0000008000117882 */ /* 0x000fca0000000000 */
[----:B------:R-:W-:Y:S01]  /*4640*/  UMOV UR42, UR10 ;  /* 0x0000000a002a7c82 */ /* 0x000fe20008000000 */
[----:B-----5:R-:W-:Y:S01]  /*4650*/  UMOV UR43, UR11 ;  /* 0x0000000b002b7c82 */ /* 0x020fe20008000000 */
[----:B------:R-:W-:Y:S01]  /*4660*/  UMOV UR35, UR11 ;  /* 0x0000000b00237c82 */ /* 0x000fe20008000000 */
[----:B------:R-:W-:Y:S01]  /*4670*/  UMOV UR34, UR10 ;  /* 0x0000000a00227c82 */ /* 0x000fe20008000000 */
[----:B------:R-:W-:Y:S01]  /*4680*/  UMOV UR27, UR11 ;  /* 0x0000000b001b7c82 */ /* 0x000fe20008000000 */
[----:B------:R-:W-:Y:S01]  /*4690*/  UMOV UR26, UR10 ;  /* 0x0000000a001a7c82 */ /* 0x000fe20008000000 */
[----:B------:R-:W-:Y:S01]  /*46a0*/  UMOV UR19, UR11 ;  /* 0x0000000b00137c82 */ /* 0x000fe20008000000 */
[----:B------:R-:W-:Y:S01]  /*46b0*/  UMOV UR18, UR10 ;  /* 0x0000000a00127c82 */ /* 0x000fe20008000000 */
[----:B-1----:R-:W-:Y:S01]  /*46c0*/  UMOV UR44, UR12 ;  /* 0x0000000c002c7c82 */ /* 0x002fe20008000000 */
[----:B------:R1:W-:Y:S01]  /*46d0*/  UTMASTG.4D [UR8], [UR4] ;  /* 0x00000008040073b5 */ /* 0x0003e20008018000 */
[----:B------:R-:W-:Y:S01]  /*46e0*/  UMOV UR36, UR12 ;  /* 0x0000000c00247c82 */ /* 0x000fe20008000000 */
[----:B------:R-:W-:Y:S01]  /*46f0*/  UMOV UR28, UR12 ;  /* 0x0000000c001c7c82 */ /* 0x000fe20008000000 */
[----:B------:R-:W-:Y:S01]  /*4700*/  UMOV UR20, UR12 ;  /* 0x0000000c00147c82 */ /* 0x000fe20008000000 */
[----:B------:R4:W-:Y:S01]  /*4710*/  UTMASTG.4D [UR40], [UR4] ;  /* 0x00000028040073b5 */ /* 0x0009e20008018000 */
[----:B------:R4:W-:Y:S01]  /*4720*/  UTMASTG.4D [UR32], [UR4] ;  /* 0x00000020040073b5 */ /* 0x0009e20008018000 */
[----:B-1----:R-:W-:-:S02]  /*4730*/  UMOV UR8, UR37 ;  /* 0x0000002500087c82 */ /* 0x002fc40008000000 */
[----:B------:R4:W-:Y:S01]  /*4740*/  UTMASTG.4D [UR8], [UR6] ;  /* 0x00000008060073b5 */ /* 0x0009e20008018000 */
[----:B------:R4:W-:Y:S01]  /*4750*/  UTMASTG.4D [UR24], [UR6] ;  /* 0x00000018060073b5 */ /* 0x0009e20008018000 */
[----:B------:R4:W-:Y:S02]  /*4760*/  UTMASTG.4D [UR16], [UR6] ;  /* 0x00000010060073b5 */ /* 0x0009e40008018000 */
[----:B----4-:R0:W-:Y:S02]  /*4770*/  UTMACMDFLUSH ;  /* 0x00000000000079b7 */ /* 0x0101e40000000000 */
.L_x_30:
[----:B------:R-:W-:Y:S05]  /*4780*/  BSYNC B0 ;  /* 0x0000000000007941 */ /* 0x000fea0003800000 */
.L_x_29:
[----:B------:R-:W-:-:S04]  /*4790*/  DEPBAR.LE SB0, 0x0 ;  /* 0x000080000000791a */ /* 0x000fc80000000000 */
[----:B------:R-:W-:Y:S05]  /*47a0*/  EXIT ;  /* 0x000000000000794d */ /* 0x000fea0003800000 */
.L_x_4:
[----:B------:R-:W-:-:S08]  /*47b0*/  NOP ;  /* 0x0000000000007918 */ /* 0x000fd00000000000 */
[----:B------:R-:W1:-:S00]  /*47c0*/  USETMAXREG.DEALLOC.CTAPOOL 0x20 ;  /* 0x00000020000079c8 */ /* 0x000e4000080e0500 */
[----:B-1----:R-:W-:Y:S01]  /*47d0*/  LOP3.LUT R0, R0, 0x3, RZ, 0xc0, !PT ;  /* 0x0000000300007812 */ /* 0x002fe200078ec0ff */
[----:B------:R-:W-:-:S05]  /*47e0*/  IMAD.MOV.U32 R2, RZ, RZ, RZ ;  /* 0x000000ffff027224 */ /* 0x000fca00078e00ff */
[----:B------:R-:W1:Y:S02]  /*47f0*/  SHFL.IDX PT, R0, R0, RZ, 0x1f ;  /* 0x00001fff00007589 */ /* 0x000e6400000e0000 */
[----:B-1----:R-:W-:-:S13]  /*4800*/  ISETP.NE.AND P0, PT, R0, RZ, PT ;  /* 0x000000ff0000720c */ /* 0x002fda0003f05270 */
[----:B------:R-:W-:Y:S05]  /*4810*/  @!P0 BRA `(.L_x_31) ;  /* 0x0000000c00b88947 */ /* 0x000fea0003800000 */
[----:B------:R-:W-:-:S13]  /*4820*/  ISETP.NE.AND P0, PT, R0, 0x1, PT ;  /* 0x000000010000780c */ /* 0x000fda0003f05270 */
[----:B------:R-:W-:Y:S05]  /*4830*/  @P0 EXIT ;  /* 0x000000000000094d */ /* 0x000fea0003800000 */
[----:B------:R-:W1:Y:S02]  /*4840*/  S2UR UR12, SR_CTAID.Z ;  /* 0x00000000000c79c3 */ /* 0x000e640000002700 */
[----:B-1----:R-:W-:-:S13]  /*4850*/  ISETP.LE.AND P0, PT, RZ, UR12, PT ;  /* 0x0000000cff007c0c */ /* 0x002fda000bf03270 */
[----:B------:R-:W-:Y:S05]  /*4860*/  @!P0 EXIT ;  /* 0x000000000000894d */ /* 0x000fea0003800000 */
[----:B------:R-:W1:Y:S01]  /*4870*/  S2UR UR7, SR_CTAID.Y ;  /* 0x00000000000779c3 */ /* 0x000e620000002600 */
[----:B------:R-:W-:Y:S01]  /*4880*/  ULDC.64 UR8, c[0x0][0x2d8] ;  /* 0x0000b60000087ab9 */ /* 0x000fe20000000a00 */
[----:B------:R-:W-:Y:S01]  /*4890*/  ULDC.64 UR10, c[0x0][0x2e0] ;  /* 0x0000b800000a7ab9 */ /* 0x000fe20000000a00 */
[----:B------:R-:W-:-:S05]  /*48a0*/  ELECT P0, URZ, PT ;  /* 0x00000000003f782f */ /* 0x000fca0003800000 */
[----:B------:R-:W2:Y:S01]  /*48b0*/  LDC R2, c[0x0][0x280] ;  /* 0x0000a000ff027b82 */ /* 0x000ea20000000800 */
[----:B-1----:R-:W-:-:S04]  /*48c0*/  USHF.R.S32.HI UR4, URZ, 0x1f, UR7 ;  /* 0x0000001f3f047899 */ /* 0x002fc80008011407 */
[----:B------:R-:W-:Y:S02]  /*48d0*/  UIMAD UR6, UR4, UR8, URZ ;  /* 0x00000008040672a4 */ /* 0x000fe4000f8e023f */
[----:B------:R-:W-:Y:S01]  /*48e0*/  UIMAD.WIDE.U32 UR4, UR7, UR8, URZ ;  /* 0x00000008070472a5 */ /* 0x000fe2000f8e003f */
[----:B--2---:R-:W-:Y:S01]  /*48f0*/  ISETP.GE.AND P1, PT, R2, 0x1, PT ;  /* 0x000000010200780c */ /* 0x004fe20003f26270 */
[----:B------:R-:W-:Y:S02]  /*4900*/  UIMAD UR7, UR7, UR9, UR6 ;  /* 0x00000009070772a4 */ /* 0x000fe4000f8e0206 */
[----:B------:R-:W-:Y:S02]  /*4910*/  USHF.R.S32.HI UR6, URZ, 0x1f, UR12 ;  /* 0x0000001f3f067899 */ /* 0x000fe4000801140c */
[----:B------:R-:W-:Y:S02]  /*4920*/  UIADD3 UR5, UR5, UR7, URZ ;  /* 0x0000000705057290 */ /* 0x000fe4000fffe03f */
[----:B------:R-:W-:-:S04]  /*4930*/  UIMAD UR6, UR6, UR10, URZ ;  /* 0x0000000a060672a4 */ /* 0x000fc8000f8e023f */
[----:B------:R-:W-:Y:S02]  /*4940*/  UIMAD UR8, UR12, UR11, UR6 ;  /* 0x0000000b0c0872a4 */ /* 0x000fe4000f8e0206 */
[----:B------:R-:W-:Y:S01]  /*4950*/  UIMAD.WIDE.U32 UR6, UR12, UR10, UR4 ;  /* 0x0000000a0c0672a5 */ /* 0x000fe2000f8e0004 */
[----:B------:R-:W-:Y:S11]  /*4960*/  @!P1 EXIT ;  /* 0x000000000000994d */ /* 0x000ff60003800000 */
[C---:B------:R-:W-:Y:S01]  /*4970*/  VIADD R0, R2.reuse, 0x3f ;  /* 0x0000003f02007836 */ /* 0x040fe20000000000 */
[----:B------:R-:W-:Y:S01]  /*4980*/  ISETP.GE.AND P1, PT, R2, 0x41, PT ;  /* 0x000000410200780c */ /* 0x000fe20003f26270 */
[----:B------:R-:W-:Y:S01]  /*4990*/  UIADD3 UR8, UR7, UR8, URZ ;  /* 0x0000000807087290 */ /* 0x000fe2000fffe03f */
[----:B------:R-:W-:Y:S02]  /*49a0*/  UMOV UR4, URZ ;  /* 0x0000003f00047c82 */ /* 0x000fe40008000000 */
[----:B------:R-:W-:-:S04]  /*49b0*/  SHF.R.S32.HI R3, RZ, 0x1f, R0 ;  /* 0x0000001fff037819 */ /* 0x000fc80000011400 */
[----:B------:R-:W-:-:S04]  /*49c0*/  LEA.HI R3, R3, R0, RZ, 0x6 ;  /* 0x0000000003037211 */ /* 0x000fc800078f30ff */
[----:B------:R-:W-:-:S04]  /*49d0*/  SHF.R.S32.HI R0, RZ, 0x6, R3 ;  /* 0x00000006ff007819 */ /* 0x000fc80000011403 */
[----:B------:R-:W-:-:S04]  /*49e0*/  VIMNMX R0, R0, 0x1, !PT ;  /* 0x0000000100007848 */ /* 0x000fc80007fe0100 */
[----:B------:R-:W-:Y:S01]  /*49f0*/  LOP3.LUT R3, R0, 0x1, RZ, 0xc0, !PT ;  /* 0x0000000100037812 */ /* 0x000fe200078ec0ff */
[----:B------:R-:W-:Y:S06]  /*4a00*/  @!P1 BRA `(.L_x_32) ;  /* 0x0000000800209947 */ /* 0x000fec0003800000 */
[----:B------:R-:W-:Y:S01]  /*4a10*/  ULDC.64 UR20, c[0x0][0x2c0] ;  /* 0x0000b00000147ab9 */ /* 0x000fe20000000a00 */
[----:B------:R-:W-:Y:S01]  /*4a20*/  IMAD.IADD R0, R0, 0x1, -R3 ;  /* 0x0000000100007824 */ /* 0x000fe200078e0a03 */
[----:B------:R-:W-:Y:S01]  /*4a30*/  ULEA UR20, UP0, UR6, UR20, 0x2 ;  /* 0x0000001406147291 */ /* 0x000fe2000f80103f */
[----:B------:R-:W-:Y:S01]  /*4a40*/  UMOV UR4, URZ ;  /* 0x0000003f00047c82 */ /* 0x000fe20008000000 */
[----:B------:R-:W-:Y:S02]  /*4a50*/  UMOV UR5, URZ ;  /* 0x0000003f00057c82 */ /* 0x000fe40008000000 */
[----:B------:R-:W-:Y:S02]  /*4a60*/  ULEA.HI.X UR21, UR6, UR21, UR8, 0x2, UP0 ;  /* 0x0000001506157291 */ /* 0x000fe400080f1408 */
[----:B------:R-:W-:Y:S02]  /*4a70*/  UIADD3 UR12, UP0, UR20, 0x4000, URZ ;  /* 0x00004000140c7890 */ /* 0x000fe4000ff1e03f */
[----:B------:R-:W-:-:S02]  /*4a80*/  UIADD3 UR14, UP1, UR20, 0x8000, URZ ;  /* 0x00008000140e7890 */ /* 0x000fc4000ff3e03f */
[----:B------:R-:W-:Y:S02]  /*4a90*/  UIADD3 UR16, UP2, UR20, 0xc000, URZ ;  /* 0x0000c00014107890 */ /* 0x000fe4000ff5e03f */
[----:B------:R-:W-:Y:S02]  /*4aa0*/  UIADD3 UR18, UP3, UR20, 0x10000, URZ ;  /* 0x0001000014127890 */ /* 0x000fe4000ff7e03f */
[----:B------:R-:W-:Y:S02]  /*4ab0*/  UIADD3 UR20, UP4, UR20, 0x14000, URZ ;  /* 0x0001400014147890 */ /* 0x000fe4000ff9e03f */
[----:B------:R-:W-:Y:S02]  /*4ac0*/  UIADD3.X UR13, URZ, UR21, URZ, UP0, !UPT ;  /* 0x000000153f0d7290 */ /* 0x000fe400087fe43f */
[----:B------:R-:W-:Y:S02]  /*4ad0*/  UIADD3.X UR15, URZ, UR21, URZ, UP1, !UPT ;  /* 0x000000153f0f7290 */ /* 0x000fe40008ffe43f */
[----:B------:R-:W-:-:S02]  /*4ae0*/  UIADD3.X UR17, URZ, UR21, URZ, UP2, !UPT ;  /* 0x000000153f117290 */ /* 0x000fc400097fe43f */
[----:B------:R-:W-:Y:S02]  /*4af0*/  UIADD3.X UR19, URZ, UR21, URZ, UP3, !UPT ;  /* 0x000000153f137290 */ /* 0x000fe40009ffe43f */
[----:B------:R-:W-:Y:S01]  /*4b00*/  UIADD3.X UR21, URZ, UR21, URZ, UP4, !UPT ;  /* 0x000000153f157290 */ /* 0x000fe2000a7fe43f */
[----:B------:R-:W-:-:S11]  /*4b10*/  ULDC.64 UR24, c[0x0][0x2c0] ;  /* 0x0000b00000187ab9 */ /* 0x000fd60000000a00 */
.L_x_53:
[----:B------:R-:W-:Y:S01]  /*4b20*/  UIMAD UR10, UR4, 0x6000, URZ ;  /* 0x00006000040a78a4 */ /* 0x000fe2000f8e023f */
[----:B------:R-:W-:Y:S01]  /*4b30*/  BAR.SYNC.DEFER_BLOCKING 0xd, 0xa0 ;  /* 0x0342800000007b1d */ /* 0x000fe20000010000 */
[----:B------:R-:W-:Y:S02]  /*4b40*/  UIMAD UR9, UR5, 0x3000, URZ ;  /* 0x00003000050978a4 */ /* 0x000fe4000f8e023f */
[----:B------:R-:W-:Y:S02]  /*4b50*/  UIMAD.WIDE UR28, UR10, 0x4, UR12 ;  /* 0x000000040a1c78a5 */ /* 0x000fe4000f8e020c */
[----:B------:R-:W-:Y:S01]  /*4b60*/  UIMAD.WIDE UR26, UR10, 0x4, UR14 ;  /* 0x000000040a1a78a5 */ /* 0x000fe2000f8e020e */
[----:B------:R-:W-:Y:S01]  /*4b70*/  BSSY B0, `(.L_x_33) ;  /* 0x0000012000007945 */ /* 0x000fe20003800000 */
[----:B------:R-:W-:Y:S02]  /*4b80*/  UIMAD.WIDE UR30, UR10, 0x4, UR16 ;  /* 0x000000040a1e78a5 */ /* 0x000fe4000f8e0210 */
[----:B------:R-:W-:-:S02]  /*4b90*/  UIMAD.WIDE UR32, UR10, 0x4, UR18 ;  /* 0x000000040a2078a5 */ /* 0x000fc4000f8e0212 */
[----:B------:R-:W-:Y:S01]  /*4ba0*/  UIMAD.WIDE UR10, UR10, 0x4, UR20 ;  /* 0x000000040a0a78a5 */ /* 0x000fe2000f8e0214 */
[----:B------:R-:W-:Y:S11]  /*4bb0*/  @!P0 BRA `(.L_x_34) ;  /* 0x0000000000348947 */ /* 0x000ff60003800000 */
[----:B------:R-:W1:Y:S01]  /*4bc0*/  S2UR UR23, SR_CgaCtaId ;  /* 0x00000000001779c3 */ /* 0x000e620000008800 */
[----:B------:R-:W-:Y:S01]  /*4bd0*/  UIADD3 UR34, UP0, UR9, UR6, URZ ;  /* 0x0000000609227290 */ /* 0x000fe2000ff1e03f */
[----:B------:R-:W-:-:S03]  /*4be0*/  UMOV UR22, 0x400 ;  /* 0x0000040000167882 */ /* 0x000fc60000000000 */
[----:B------:R-:W-:Y:S02]  /*4bf0*/  ULEA.HI.X.SX32 UR35, UR9, UR8, 0x1, UP0 ;  /* 0x0000000809237291 */ /* 0x000fe400080f0e3f */
[----:B------:R-:W-:-:S04]  /*4c00*/  ULEA UR36, UP0, UR34, UR24, 0x2 ;  /* 0x0000001822247291 */ /* 0x000fc8000f80103f */
[----:B------:R-:W-:-:S03]  /*4c10*/  ULEA.HI.X UR37, UR34, UR25, UR35, 0x2, UP0 ;  /* 0x0000001922257291 */ /* 0x000fc600080f1423 */
[----:B------:R-:W-:Y:S01]  /*4c20*/  UMOV UR34, 0x0 ;  /* 0x0000000000227882 */ /* 0x000fe20000000000 */
[----:B------:R-:W-:Y:S01]  /*4c30*/  UMOV UR35, 0x14f00000 ;  /* 0x14f0000000237882 */ /* 0x000fe20000000000 */
[----:B-1----:R-:W-:-:S03]  /*4c40*/  ULEA UR22, UR23, UR22, 0x18 ;  /* 0x0000001617167291 */ /* 0x002fc6000f8ec03f */
[----:B------:R-:W-:Y:S01]  /*4c50*/  UMOV UR23, 0x400 ;  /* 0x0000040000177882 */ /* 0x000fe20000000000 */
[----:B------:R-:W-:-:S09]  /*4c60*/  UIADD3 UR22, UR22, 0x12000, URZ ;  /* 0x0001200016167890 */ /* 0x000fd2000fffe03f */
[----:B------:R1:W-:Y:S02]  /*4c70*/  UBLKRED.G.S.ADD.F32.RN [UR36], [UR22], UR23, desc[UR34] ;  /* 0x00002224160073bb */ /* 0x0003e400080a1417 */
[----:B-1----:R0:W-:Y:S02]  /*4c80*/  UTMACMDFLUSH ;  /* 0x00000000000079b7 */ /* 0x0021e40000000000 */
.L_x_34:
[----:B------:R-:W-:Y:S05]  /*4c90*/  BSYNC B0 ;  /* 0x0000000000007941 */ /* 0x000fea0003800000 */
.L_x_33:
[----:B------:R-:W-:Y:S06]  /*4ca0*/  BAR.SYNC.DEFER_BLOCKING 0xe, 0xa0 ;  /* 0x0382800000007b1d */ /* 0x000fec0000010000 */
[----:B------:R-:W-:Y:S04]  /*4cb0*/  BSSY B0, `(.L_x_35) ;  /* 0x000000b000007945 */ /* 0x000fe80003800000 */
[----:B------:R-:W-:Y:S05]  /*4cc0*/  @!P0 BRA `(.L_x_36) ;  /* 0x0000000000248947 */ /* 0x000fea0003800000 */
[----:B------:R-:W1:Y:S01]  /*4cd0*/  S2UR UR23, SR_CgaCtaId ;  /* 0x00000000001779c3 */ /* 0x000e620000008800 */
[----:B------:R-:W-:Y:S01]  /*4ce0*/  UMOV UR22, 0x400 ;  /* 0x0000040000167882 */ /* 0x000fe20000000000 */
[----:B------:R-:W-:Y:S01]  /*4cf0*/  UMOV UR34, 0x0 ;  /* 0x0000000000227882 */ /* 0x000fe20000000000 */
[----:B------:R-:W-:Y:S01]  /*4d00*/  UMOV UR35, 0x14f00000 ;  /* 0x14f0000000237882 */ /* 0x000fe20000000000 */
[----:B-1----:R-:W-:-:S03]  /*4d10*/  ULEA UR22, UR23, UR22, 0x18 ;  /* 0x0000001617167291 */ /* 0x002fc6000f8ec03f */
[----:B------:R-:W-:Y:S01]  /*4d20*/  UMOV UR23, 0x400 ;  /* 0x0000040000177882 */ /* 0x000fe20000000000 */
[----:B------:R-:W-:-:S09]  /*4d30*/  UIADD3 UR22, UR22, 0x16000, URZ ;  /* 0x0001600016167890 */ /* 0x000fd2000fffe03f */
[----:B------:R1:W-:Y:S02]  /*4d40*/  UBLKRED.G.S.ADD.F32.RN [UR28], [UR22], UR23, desc[UR34] ;  /* 0x0000221c160073bb */ /* 0x0003e400080a1417 */
[----:B-1----:R0:W-:Y:S02]  /*4d50*/  UTMACMDFLUSH ;  /* 0x00000000000079b7 */ /* 0x0021e40000000000 */
.L_x_36:
[----:B------:R-:W-:Y:S05]  /*4d60*/  BSYNC B0 ;  /* 0x0000000000007941 */ /* 0x000fea0003800000 */
.L_x_35:
        /* <DEDUP_REMOVED lines=10> */
[----:B------:R1:W-:Y:S01]  /*4e10*/  UBLKRED.G.S.ADD.F32.RN [UR26], [UR22], UR23, desc[UR28] ;  /* 0x00001c1a160073bb */ /* 0x0003e200080a1417 */
[----:B------:R0:W-:Y:S01]  /*4e20*/  UTMACMDFLUSH ;  /* 0x00000000000079b7 */ /* 0x0001e20000000000 */
[----:B-1----:R-:W-:-:S04]  /*4e30*/  DEPBAR.LE SB0, 0x2 ;  /* 0x000080800000791a */ /* 0x002fc80000000000 */
.L_x_38:
[----:B------:R-:W-:Y:S05]  /*4e40*/  BSYNC B0 ;  /* 0x0000000000007941 */ /* 0x000fea0003800000 */
.L_x_37:
[----:B------:R-:W-:Y:S06]  /*4e50*/  BAR.ARV 0xa, 0xa0 ;  /* 0x0282800000007b1d */ /* 0x000fec0000002000 */
[----:B------:R-:W-:Y:S04]  /*4e60*/  BSSY B0, `(.L_x_39) ;  /* 0x0000003000007945 */ /* 0x000fe80003800000 */
[----:B------:R-:W-:Y:S05]  /*4e70*/  @!P0 BRA `(.L_x_40) ;  /* 0x0000000000048947 */ /* 0x000fea0003800000 */
[----:B------:R-:W-:-:S04]  /*4e80*/  DEPBAR.LE SB0, 0x1 ;  /* 0x000080400000791a */ /* 0x000fc80000000000 */
.L_x_40:
[----:B------:R-:W-:Y:S05]  /*4e90*/  BSYNC B0 ;  /* 0x0000000000007941 */ /* 0x000fea0003800000 */
.L_x_39:
[----:B------:R-:W-:Y:S06]  /*4ea0*/  BAR.ARV 0xb, 0xa0 ;  /* 0x02c2800000007b1d */ /* 0x000fec0000002000 */
[----:B------:R-:W-:Y:S04]  /*4eb0*/  BSSY B0, `(.L_x_41) ;  /* 0x0000003000007945 */ /* 0x000fe80003800000 */
[----:B------:R-:W-:Y:S05]  /*4ec0*/  @!P0 BRA `(.L_x_42) ;  /* 0x0000000000048947 */ /* 0x000fea0003800000 */
[----:B------:R-:W-:-:S04]  /*4ed0*/  DEPBAR.LE SB0, 0x0 ;  /* 0x000080000000791a */ /* 0x000fc80000000000 */
.L_x_42:
[----:B------:R-:W-:Y:S05]  /*4ee0*/  BSYNC B0 ;  /* 0x0000000000007941 */ /* 0x000fea0003800000 */
.L_x_41:
[----:B------:R-:W-:Y:S06]  /*4ef0*/  BAR.ARV 0xc, 0xa0 ;  /* 0x0302800000007b1d */ /* 0x000fec0000002000 */
[----:B------:R-:W-:Y:S02]  /*4f00*/  BSSY B0, `(.L_x_43) ;  /* 0x000000c000007945 */ /* 0x000fe40003800000 */
[----:B------:R-:W-:Y:S06]  /*4f10*/  BAR.SYNC.DEFER_BLOCKING 0xd, 0xa0 ;  /* 0x0342800000007b1d */ /* 0x000fec0000010000 */
        /* <DEDUP_REMOVED lines=10> */
.L_x_44:
[----:B------:R-:W-:Y:S05]  /*4fc0*/  BSYNC B0 ;  /* 0x0000000000007941 */ /* 0x000fea0003800000 */
.L_x_43:
        /* <DEDUP_REMOVED lines=12> */
.L_x_46:
[----:B------:R-:W-:Y:S05]  /*5090*/  BSYNC B0 ;  /* 0x0000000000007941 */ /* 0x000fea0003800000 */
.L_x_45:
        /* <DEDUP_REMOVED lines=13> */
.L_x_48:
[----:B------:R-:W-:Y:S05]  /*5170*/  BSYNC B0 ;  /* 0x0000000000007941 */ /* 0x000fea0003800000 */
.L_x_47:
[----:B------:R-:W-:Y:S06]  /*5180*/  BAR.ARV 0xa, 0xa0 ;  /* 0x0282800000007b1d */ /* 0x000fec0000002000 */
[----:B------:R-:W-:Y:S04]  /*5190*/  BSSY B0, `(.L_x_49) ;  /* 0x0000003000007945 */ /* 0x000fe80003800000 */
[----:B------:R-:W-:Y:S05]  /*51a0*/  @!P0 BRA `(.L_x_50) ;  /* 0x0000000000048947 */ /* 0x000fea0003800000 */
[----:B------:R-:W-:-:S04]  /*51b0*/  DEPBAR.LE SB0, 0x1 ;  /* 0x000080400000791a */ /* 0x000fc80000000000 */
.L_x_50:
[----:B------:R-:W-:Y:S05]  /*51c0*/  BSYNC B0 ;  /* 0x0000000000007941 */ /* 0x000fea0003800000 */
.L_x_49:
[----:B------:R-:W-:Y:S01]  /*51d0*/  VIADD R0, R0, 0xfffffffe ;  /* 0xfffffffe00007836 */ /* 0x000fe20000000000 */
[----:B------:R-:W-:Y:S06]  /*51e0*/  BAR.ARV 0xb, 0xa0 ;  /* 0x02c2800000007b1d */ /* 0x000fec0000002000 */
[----:B------:R-:W-:Y:S01]  /*51f0*/  BSSY B0, `(.L_x_51) ;  /* 0x0000004000007945 */ /* 0x000fe20003800000 */
[----:B------:R-:W-:-:S03]  /*5200*/  ISETP.NE.AND P1, PT, R0, RZ, PT ;  /* 0x000000ff0000720c */ /* 0x000fc60003f25270 */
[----:B------:R-:W-:Y:S10]  /*5210*/  @!P0 BRA `(.L_x_52) ;  /* 0x0000000000048947 */ /* 0x000ff40003800000 */
[----:B------:R-:W-:-:S04]  /*5220*/  DEPBAR.LE SB0, 0x0 ;  /* 0x000080000000791a */ /* 0x000fc80000000000 */
.L_x_52:
[----:B------:R-:W-:Y:S05]  /*5230*/  BSYNC B0 ;  /* 0x0000000000007941 */ /* 0x000fea0003800000 */
.L_x_51:
[----:B------:R-:W-:Y:S06]  /*5240*/  BAR.ARV 0xc, 0xa0 ;  /* 0x0302800000007b1d */ /* 0x000fec0000002000 */
[----:B------:R-:W-:Y:S02]  /*5250*/  UIADD3 UR5, UR5, 0x2, URZ ;  /* 0x0000000205057890 */ /* 0x000fe4000fffe03f */
[----:B------:R-:W-:Y:S01]  /*5260*/  UIADD3 UR4, UR4, 0x1, URZ ;  /* 0x0000000104047890 */ /* 0x000fe2000fffe03f */
[----:B------:R-:W-:Y:S11]  /*5270*/  @P1 BRA `(.L_x_53) ;  /* 0xfffffff800281947 */ /* 0x000ff6000383ffff */
[----:B------:R-:W-:-:S12]  /*5280*/  UIADD3 UR4, UR9, 0x6000, URZ ;  /* 0x0000600009047890 */ /* 0x000fd8000fffe03f */
.L_x_32:
[----:B------:R-:W-:-:S13]  /*5290*/  ISETP.NE.AND P1, PT, R3, RZ, PT ;  /* 0x000000ff0300720c */ /* 0x000fda0003f25270 */
[----:B------:R-:W-:Y:S05]  /*52a0*/  @!P1 EXIT ;  /* 0x000000000000994d */ /* 0x000fea0003800000 */
[----:B------:R-:W-:Y:S06]  /*52b0*/  BAR.SYNC.DEFER_BLOCKING 0xd, 0xa0 ;  /* 0x0342800000007b1d */ /* 0x000fec0000010000 */
[----:B------:R-:W-:Y:S04]  /*52c0*/  BSSY B0, `(.L_x_54) ;  /* 0x0000010000007945 */ /* 0x000fe80003800000 */
[----:B------:R-:W-:Y:S05]  /*52d0*/  @!P0 BRA `(.L_x_55) ;  /* 0x0000000000388947 */ /* 0x000fea0003800000 */
[----:B------:R-:W1:Y:S01]  /*52e0*/  S2UR UR9, SR_CgaCtaId ;  /* 0x00000000000979c3 */ /* 0x000e620000008800 */
[----:B------:R-:W-:Y:S01]  /*52f0*/  UIADD3 UR12, UP0, UR4, UR6, URZ ;  /* 0x00000006040c7290 */ /* 0x000fe2000ff1e03f */
[----:B------:R-:W-:Y:S01]  /*5300*/  UMOV UR5, 0x400 ;  /* 0x0000040000057882 */ /* 0x000fe20000000000 */
[----:B------:R-:W-:Y:S02]  /*5310*/  ULDC.64 UR10, c[0x0][0x2c0] ;  /* 0x0000b000000a7ab9 */ /* 0x000fe40000000a00 */
        /* <DEDUP_REMOVED lines=10> */
.L_x_55:
[----:B------:R-:W-:Y:S05]  /*53c0*/  BSYNC B0 ;  /* 0x0000000000007941 */ /* 0x000fea0003800000 */
.L_x_54:
[----:B------:R-:W-:Y:S06]  /*53d0*/  BAR.SYNC.DEFER_BLOCKING 0xe, 0xa0 ;  /* 0x0382800000007b1d */ /* 0x000fec0000010000 */
[----:B------:R-:W-:Y:S04]  /*53e0*/  BSSY B0, `(.L_x_56) ;  /* 0x0000011000007945 */ /* 0x000fe80003800000 */
[----:B------:R-:W-:Y:S05]  /*53f0*/  @!P0 BRA `(.L_x_57) ;  /* 0x00000000003c8947 */ /* 0x000fea0003800000 */
[----:B------:R-:W1:Y:S01]  /*5400*/  S2UR UR12, SR_CgaCtaId ;  /* 0x00000000000c79c3 */ /* 0x000e620000008800 */
[----:B------:R-:W-:Y:S01]  /*5410*/  UIADD3 UR5, UR4, 0x1000, URZ ;  /* 0x0000100004057890 */ /* 0x000fe2000fffe03f */
[----:B------:R-:W-:Y:S01]  /*5420*/  UMOV UR9, 0x400 ;  /* 0x0000040000097882 */ /* 0x000fe20000000000 */
[----:B------:R-:W-:Y:S02]  /*5430*/  ULDC.64 UR10, c[0x0][0x2c0] ;  /* 0x0000b000000a7ab9 */ /* 0x000fe40000000a00 */
[----:B------:R-:W-:-:S04]  /*5440*/  UIADD3 UR13, UP0, UR5, UR6, URZ ;  /* 0x00000006050d7290 */ /* 0x000fc8000ff1e03f */
        /* <DEDUP_REMOVED lines=10> */
.L_x_57:
[----:B------:R-:W-:Y:S05]  /*54f0*/  BSYNC B0 ;  /* 0x0000000000007941 */ /* 0x000fea0003800000 */
.L_x_56:
        /* <DEDUP_REMOVED lines=19> */
.L_x_59:
[----:B------:R-:W-:Y:S05]  /*5630*/  BSYNC B0 ;  /* 0x0000000000007941 */ /* 0x000fea0003800000 */
.L_x_58:
[----:B------:R-:W-:Y:S06]  /*5640*/  BAR.ARV 0xa, 0xa0 ;  /* 0x0282800000007b1d */ /* 0x000fec0000002000 */
[----:B------:R-:W-:Y:S04]  /*5650*/  BSSY B0, `(.L_x_60) ;  /* 0x0000003000007945 */ /* 0x000fe80003800000 */
[----:B------:R-:W-:Y:S05]  /*5660*/  @!P0 BRA `(.L_x_61) ;  /* 0x0000000000048947 */ /* 0x000fea0003800000 */
[----:B------:R-:W-:-:S04]  /*5670*/  DEPBAR.LE SB0, 0x1 ;  /* 0x000080400000791a */ /* 0x000fc80000000000 */
.L_x_61:
[----:B------:R-:W-:Y:S05]  /*5680*/  BSYNC B0 ;  /* 0x0000000000007941 */ /* 0x000fea0003800000 */
.L_x_60:
[----:B------:R-:W-:Y:S06]  /*5690*/  BAR.ARV 0xb, 0xa0 ;  /* 0x02c2800000007b1d */ /* 0x000fec0000002000 */
[----:B------:R-:W-:Y:S04]  /*56a0*/  BSSY B0, `(.L_x_62) ;  /* 0x0000003000007945 */ /* 0x000fe80003800000 */
[----:B------:R-:W-:Y:S05]  /*56b0*/  @!P0 BRA `(.L_x_63) ;  /* 0x0000000000048947 */ /* 0x000fea0003800000 */
[----:B------:R-:W-:-:S04]  /*56c0*/  DEPBAR.LE SB0, 0x0 ;  /* 0x000080000000791a */ /* 0x000fc80000000000 */
.L_x_63:
[----:B------:R-:W-:Y:S05]  /*56d0*/  BSYNC B0 ;  /* 0x0000000000007941 */ /* 0x000fea0003800000 */
.L_x_62:
[----:B------:R-:W-:Y:S06]  /*56e0*/  BAR.ARV 0xc, 0xa0 ;  /* 0x0302800000007b1d */ /* 0x000fec0000002000 */
[----:B------:R-:W-:Y:S05]  /*56f0*/  EXIT ;  /* 0x000000000000794d */ /* 0x000fea0003800000 */
.L_x_31:
[----:B------:R-:W1:Y:S01]  /*5700*/  S2UR UR29, SR_CTAID.Z ;  /* 0x00000000001d79c3 */ /* 0x000e620000002700 */
[----:B------:R-:W-:Y:S02]  /*5710*/  IMAD.MOV.U32 R12, RZ, RZ, 0x1 ;  /* 0x00000001ff0c7424 */ /* 0x000fe400078e00ff */
[----:B------:R-:W-:Y:S01]  /*5720*/  IMAD.MOV.U32 R4, RZ, RZ, 0x1 ;  /* 0x00000001ff047424 */ /* 0x000fe200078e00ff */
[----:B-1----:R-:W-:-:S13]  /*5730*/  ISETP.LE.AND P0, PT, RZ, UR29, PT ;  /* 0x0000001dff007c0c */ /* 0x002fda000bf03270 */
[----:B------:R-:W-:Y:S05]  /*5740*/  @!P0 BRA `(.L_x_64) ;  /* 0x0000001c00bc8947 */ /* 0x000fea0003800000 */
[----:B------:R-:W1:Y:S01]  /*5750*/  S2R R13, SR_CTAID.Y ;  /* 0x00000000000d7919 */ /* 0x000e620000002600 */
[----:B------:R-:W2:Y:S01]  /*5760*/  LDC.64 R8, c[0x0][0x718] ;  /* 0x0001c600ff087b82 */ /* 0x000ea20000000a00 */
[----:B------:R-:W-:Y:S01]  /*5770*/  ULDC UR4, c[0x0][0x2e8] ;  /* 0x0000ba0000047ab9 */ /* 0x000fe20000000800 */
[----:B------:R-:W-:Y:S01]  /*5780*/  BSSY B0, `(.L_x_64) ;  /* 0x00001eb000007945 */ /* 0x000fe20003800000 */
[----:B------:R-:W3:Y:S01]  /*5790*/  S2R R11, SR_CTAID.Z ;  /* 0x00000000000b7919 */ /* 0x000ee20000002700 */
[----:B------:R-:W-:-:S04]  /*57a0*/  UISETP.NE.AND UP0, UPT, UR4, 0x1, UPT ;  /* 0x000000010400788c */ /* 0x000fc8000bf05270 */
[----:B------:R-:W2:Y:S07]  /*57b0*/  S2UR UR28, SR_CTAID.Y ;  /* 0x00000000001c79c3 */ /* 0x000eae0000002600 */
[----:B------:R-:W-:Y:S01]  /*57c0*/  @UP0 ULDC UR6, c[0x0][0x2ec] ;  /* 0x0000bb0000060ab9 */ /* 0x000fe20000000800 */
[----:B------:R-:W4:Y:S01]  /*57d0*/  LDC.64 R14, c[0x0][0x720] ;  /* 0x0001c800ff0e7b82 */ /* 0x000f220000000a00 */
[----:B------:R-:W-:-:S07]  /*57e0*/  @UP0 ULDC UR8, c[0x0][0x2f0] ;  /* 0x0000bc0000080ab9 */ /* 0x000fce0000000800 */
[----:B------:R-:W5:Y:S01]  /*57f0*/  LDC.64 R4, c[0x0][0x700] ;  /* 0x0001c000ff047b82 */ /* 0x000f620000000a00 */
[----:B-1----:R-:W-:-:S07]  /*5800*/  SHF.R.S32.HI R13, RZ, 0x1f, R13 ;  /* 0x0000001fff0d7819 */ /* 0x002fce000001140d */
[----:B------:R-:W1:Y:S01]  /*5810*/  LDC.64 R6, c[0x0][0x730] ;  /* 0x0001cc00ff067b82 */ /* 0x000e620000000a00 */
[----:B--2---:R-:W-:Y:S01]  /*5820*/  IMAD.WIDE.U32 R2, R8, UR28, RZ ;  /* 0x0000001c08027c25 */ /* 0x004fe2000f8e00ff */
[----:B------:R-:W-:Y:S01]  /*5830*/  UIMAD.WIDE.U32 UR6, UR28, UR6, URZ ;  /* 0x000000061c0672a5 */ /* 0x000fe2000f8e003f */
[----:B---3--:R-:W-:Y:S01]  /*5840*/  SHF.R.S32.HI R11, RZ, 0x1f, R11 ;  /* 0x0000001fff0b7819 */ /* 0x008fe2000001140b */
[----:B------:R-:W-:Y:S01]  /*5850*/  UMOV UR36, UR28 ;  /* 0x0000001c00247c82 */ /* 0x000fe20008000000 */
[----:B------:R-:W-:Y:S01]  /*5860*/  IMAD R0, R13, R8, RZ ;  /* 0x000000080d007224 */ /* 0x000fe200078e02ff */
[----:B------:R-:W-:-:S03]  /*5870*/  @UP0 USHF.R.U32.HI UR36, URZ, UR8, UR7 ;  /* 0x000000083f240299 */ /* 0x000fc60008011607 */
[----:B------:R-:W-:Y:S02]  /*5880*/  IMAD R9, R9, UR28, R0 ;  /* 0x0000001c09097c24 */ /* 0x000fe4000f8e0200 */
[----:B----4-:R-:W-:Y:S02]  /*5890*/  IMAD R0, R11, R14, RZ ;  /* 0x0000000e0b007224 */ /* 0x010fe400078e02ff */
[----:B------:R-:W-:Y:S02]  /*58a0*/  IMAD.IADD R3, R3, 0x1, R9 ;  /* 0x0000000103037824 */ /* 0x000fe400078e0209 */
[----:B------:R-:W2:Y:S01]  /*58b0*/  LDC.64 R8, c[0x0][0x738] ;  /* 0x0001ce00ff087b82 */ /* 0x000ea20000000a00 */
[----:B------:R-:W-:Y:S02]  /*58c0*/  IMAD R15, R15, UR29, R0 ;  /* 0x0000001d0f0f7c24 */ /* 0x000fe4000f8e0200 */
[----:B------:R-:W-:-:S04]  /*58d0*/  IMAD.WIDE.U32 R2, R14, UR29, R2 ;  /* 0x0000001d0e027c25 */ /* 0x000fc8000f8e0002 */
[----:B------:R-:W-:Y:S01]  /*58e0*/  IMAD.IADD R0, R3, 0x1, R15 ;  /* 0x0000000103007824 */ /* 0x000fe200078e020f */
[----:B-----5:R-:W-:Y:S01]  /*58f0*/  LEA R4, P0, R2, R4, 0x2 ;  /* 0x0000000402047211 */ /* 0x020fe200078010ff */
[----:B-1----:R-:W-:-:S03]  /*5900*/  IMAD R10, R13, R6, RZ ;  /* 0x000000060d0a7224 */ /* 0x002fc600078e02ff */
[----:B------:R-:W-:Y:S02]  /*5910*/  LEA.HI.X R0, R2, R5, R0, 0x2, P0 ;  /* 0x0000000502007211 */ /* 0x000fe400000f1400 */
[----:B------:R-:W-:Y:S01]  /*5920*/  ELECT P0, URZ, PT ;  /* 0x00000000003f782f */ /* 0x000fe20003800000 */
[----:B------:R-:W-:Y:S01]  /*5930*/  IMAD R3, R7, UR28, R10 ;  /* 0x0000001c07037c24 */ /* 0x000fe2000f8e020a */
[----:B------:R-:W-:Y:S01]  /*5940*/  R2UR UR4, R4 ;  /* 0x00000000040472ca */ /* 0x000fe200000e0000 */
[----:B------:R-:W-:Y:S01]  /*5950*/  IMAD.WIDE.U32 R6, R6, UR28, RZ ;  /* 0x0000001c06067c25 */ /* 0x000fe2000f8e00ff */
[----:B------:R-:W-:-:S03]  /*5960*/  R2UR UR5, R0 ;  /* 0x00000000000572ca */ /* 0x000fc600000e0000 */
[----:B------:R-:W-:Y:S02]  /*5970*/  IMAD.IADD R7, R7, 0x1, R3 ;  /* 0x0000000107077824 */ /* 0x000fe400078e0203 */
[----:B------:R-:W-:Y:S02]  /*5980*/  IMAD.MOV.U32 R2, RZ, RZ, RZ ;  /* 0x000000ffff027224 */ /* 0x000fe400078e00ff */
[----:B--2---:R-:W-:Y:S02]  /*5990*/  IMAD R0, R11, R8, RZ ;  /* 0x000000080b007224 */ /* 0x004fe400078e02ff */
[----:B------:R-:W-:-:S04]  /*59a0*/  IMAD.WIDE.U32 R6, R8, UR29, R6 ;  /* 0x0000001d08067c25 */ /* 0x000fc8000f8e0006 */
[----:B------:R-:W-:Y:S02]  /*59b0*/  IMAD R9, R9, UR29, R0 ;  /* 0x0000001d09097c24 */ /* 0x000fe4000f8e0200 */
[----:B------:R-:W-:Y:S01]  /*59c0*/  IMAD.MOV.U32 R4, RZ, RZ, 0x1 ;  /* 0x00000001ff047424 */ /* 0x000fe200078e00ff */
[----:B------:R-:W-:Y:S06]  /*59d0*/  @!P0 BRA `(.L_x_65) ;  /* 0x0000001c00148947 */ /* 0x000fec0003800000 */
[----:B------:R-:W1:Y:S01]  /*59e0*/  S2R R3, SR_CgaCtaId ;  /* 0x0000000000037919 */ /* 0x000e620000008800 */
[----:B------:R-:W-:Y:S01]  /*59f0*/  IMAD.MOV.U32 R10, RZ, RZ, 0x1 ;  /* 0x00000001ff0a7424 */ /* 0x000fe200078e00ff */
[----:B------:R-:W-:Y:S01]  /*5a00*/  MOV R0, 0x400 ;  /* 0x0000040000007802 */ /* 0x000fe20000000f00 */
[----:B------:R-:W-:Y:S01]  /*5a10*/  IMAD.IADD R11, R7, 0x1, R9 ;  /* 0x00000001070b7824 */ /* 0x000fe200078e0209 */
[----:B------:R-:W2:Y:S02]  /*5a20*/  S2R R16, SR_TID.X ;  /* 0x0000000000107919 */ /* 0x000ea40000002100 */
[----:B------:R-:W-:Y:S01]  /*5a30*/  SHF.L.U32 R10, R10, 0x1f, RZ ;  /* 0x0000001f0a0a7819 */ /* 0x000fe200000006ff */
[----:B------:R-:W3:Y:S01]  /*5a40*/  S2R R2, SR_CTAID.X ;  /* 0x0000000000027919 */ /* 0x000ee20000002500 */
[----:B-1----:R-:W-:-:S04]  /*5a50*/  LEA R0, R3, R0, 0x18 ;  /* 0x0000000003007211 */ /* 0x002fc800078ec0ff */
[----:B------:R-:W1:Y:S01]  /*5a60*/  SYNCS.PHASECHK.TRANS64.TRYWAIT P1, [R0+URZ+0x36420], R10 ;  /* 0x0364200a000075a7 */ /* 0x000e62000802017f */
[----:B--2---:R-:W-:Y:S01]  /*5a70*/  LOP3.LUT P0, RZ, R16, 0x7f, RZ, 0xc0, !PT ;  /* 0x0000007f10ff7812 */ /* 0x004fe2000780c0ff */
[----:B-1-3--:R-:W-:-:S12]  /*5a80*/  @!P1 BRA `(.L_x_66) ;  /* 0x0000001c00d09947 */ /* 0x00afd80003800000 */
.L_x_95:
[----:B------:R-:W-:Y:S02]  /*5a90*/  IMAD.MOV.U32 R12, RZ, RZ, 0x1 ;  /* 0x00000001ff0c7424 */ /* 0x000fe400078e00ff */
[----:B------:R-:W-:Y:S01]  /*5aa0*/  IMAD R4, R2, 0x60, RZ ;  /* 0x0000006002047824 */ /* 0x000fe200078e02ff */
[----:B------:R-:W-:Y:S06]  /*5ab0*/  @P0 BRA `(.L_x_67) ;  /* 0x0000000000180947 */ /* 0x000fec0003800000 */
[----:B------:R-:W2:Y:S01]  /*5ac0*/  S2R R5, SR_TID.X ;  /* 0x0000000000057919 */ /* 0x000ea20000002100 */
[----:B------:R-:W-:-:S04]  /*5ad0*/  IMAD.MOV.U32 R3, RZ, RZ, 0x6100 ;  /* 0x00006100ff037424 */ /* 0x000fc800078e00ff */
[----:B------:R3:W-:Y:S01]  /*5ae0*/  SYNCS.ARRIVE.TRANS64 RZ, [R0+URZ+0x36410], R3 ;  /* 0x0364100300ff79a7 */ /* 0x0007e2000800003f */
[----:B--2---:R-:W-:-:S13]  /*5af0*/  LOP3.LUT P1, RZ, R5, 0x1f, RZ, 0xc0, !PT ;  /* 0x0000001f05ff7812 */ /* 0x004fda000782c0ff */
[----:B---3--:R-:W-:Y:S05]  /*5b00*/  @!P1 BRA `(.L_x_67) ;  /* 0x0000000000049947 */ /* 0x008fea0003800000 */
[----:B------:R-:W-:Y:S01]  /*5b10*/  BPT.TRAP 0x1 ;  /* 0x000000040000795c */ /* 0x000fe20000300000 */
.L_x_67:
[----:B------:R-:W2:Y:S01]  /*5b20*/  LDC.64 R8, c[0x0][0x198] ;  /* 0x00006600ff087b82 */ /* 0x000ea20000000a00 */
[----:B------:R-:W-:Y:S01]  /*5b30*/  R2UR UR32, R0 ;  /* 0x00000000002072ca */ /* 0x000fe200000e0000 */
[----:B------:R-:W-:Y:S01]  /*5b40*/  UMOV UR27, URZ ;  /* 0x0000003f001b7c82 */ /* 0x000fe20008000000 */
[----:B------:R-:W-:Y:S01]  /*5b50*/  R2UR UR35, R4 ;  /* 0x00000000042372ca */ /* 0x000fe200000e0000 */
[----:B------:R-:W-:Y:S01]  /*5b60*/  UMOV UR30, 0x0 ;  /* 0x00000000001e7882 */ /* 0x000fe20000000000 */
[----:B------:R-:W-:Y:S01]  /*5b70*/  UMOV UR31, 0x14f00000 ;  /* 0x14f00000001f7882 */ /* 0x000fe20000000000 */
[----:B------:R-:W-:Y:S01]  /*5b80*/  UMOV UR26, URZ ;  /* 0x0000003f001a7c82 */ /* 0x000fe20008000000 */
[----:B------:R-:W-:Y:S01]  /*5b90*/  UMOV UR18, 0x40 ;  /* 0x0000004000127882 */ /* 0x000fe20000000000 */
[----:B------:R-:W3:Y:S01]  /*5ba0*/  LDC R16, c[0x0][0x280] ;  /* 0x0000a000ff107b82 */ /* 0x000ee20000000800 */
[----:B------:R-:W-:Y:S01]  /*5bb0*/  UMOV UR20, UR28 ;  /* 0x0000001c00147c82 */ /* 0x000fe20008000000 */
[----:B------:R-:W-:Y:S01]  /*5bc0*/  UMOV UR21, UR29 ;  /* 0x0000001d00157c82 */ /* 0x000fe20008000000 */
[----:B------:R-:W-:Y:S01]  /*5bd0*/  UMOV UR19, UR27 ;  /* 0x0000001b00137c82 */ /* 0x000fe20008000000 */
[----:B------:R-:W-:Y:S01]  /*5be0*/  UMOV UR10, 0x80 ;  /* 0x00000080000a7882 */ /* 0x000fe20000000000 */
[----:B------:R-:W-:Y:S01]  /*5bf0*/  UMOV UR12, UR28 ;  /* 0x0000001c000c7c82 */ /* 0x000fe20008000000 */
[----:B------:R-:W-:Y:S01]  /*5c00*/  UIADD3 UR24, UR32, 0x1e000, URZ ;  /* 0x0001e00020187890 */ /* 0x000fe2000fffe03f */
[----:B------:R-:W-:Y:S01]  /*5c10*/  IMAD.MOV.U32 R4, RZ, RZ, 0x1 ;  /* 0x00000001ff047424 */ /* 0x000fe200078e00ff */
[----:B------:R-:W-:-:S02]  /*5c20*/  UIADD3 UR25, UR32, 0x36410, URZ ;  /* 0x0003641020197890 */ /* 0x000fc4000fffe03f */
[----:B------:R-:W-:Y:S02]  /*5c30*/  UIADD3 UR16, UR32, 0x20000, URZ ;  /* 0x0002000020107890 */ /* 0x000fe4000fffe03f */
[----:B------:R-:W-:Y:S02]  /*5c40*/  UIADD3 UR8, UR32, 0x22000, URZ ;  /* 0x0002200020087890 */ /* 0x000fe4000fffe03f */
[----:B------:R-:W-:Y:S01]  /*5c50*/  UIADD3 UR40, UR32, 0x30000, URZ ;  /* 0x0003000020287890 */ /* 0x000fe2000fffe03f */
[----:B--2---:R-:W-:Y:S01]  /*5c60*/  IMAD.MOV.U32 R13, RZ, RZ, R8 ;  /* 0x000000ffff0d7224 */ /* 0x004fe200078e0008 */
[----:B------:R-:W-:Y:S01]  /*5c70*/  UIADD3 UR33, UR32, 0x36400, URZ ;  /* 0x0003640020217890 */ /* 0x000fe2000fffe03f */
[----:B------:R-:W-:Y:S01]  /*5c80*/  IMAD.MOV.U32 R14, RZ, RZ, R9 ;  /* 0x000000ffff0e7224 */ /* 0x000fe200078e0009 */
[----:B------:R-:W-:Y:S01]  /*5c90*/  UMOV UR17, UR25 ;  /* 0x0000001900117c82 */ /* 0x000fe20008000000 */
[----:B------:R-:W-:Y:S01]  /*5ca0*/  UMOV UR13, UR29 ;  /* 0x0000001d000d7c82 */ /* 0x000fe20008000000 */
[C---:B------:R-:W-:Y:S01]  /*5cb0*/  IADD3 R2, P2, R13.reuse, 0x2f0, RZ ;  /* 0x000002f00d027810 */ /* 0x040fe20007f5e0ff */
[----:B------:R-:W-:Y:S01]  /*5cc0*/  UMOV UR11, UR27 ;  /* 0x0000001b000b7c82 */ /* 0x000fe20008000000 */
[C---:B------:R-:W-:Y:S01]  /*5cd0*/  IADD3 R5, P3, R13.reuse, 0x3f0, RZ ;  /* 0x000003f00d057810 */ /* 0x040fe20007f7e0ff */
[----:B------:R-:W-:Y:S01]  /*5ce0*/  UMOV UR9, UR25 ;  /* 0x0000001900097c82 */ /* 0x000fe20008000000 */
[----:B------:R-:W-:Y:S01]  /*5cf0*/  R2UR UR14, R2 ;  /* 0x00000000020e72ca */ /* 0x000fe200000e0000 */
[----:B------:R-:W-:Y:S01]  /*5d00*/  UMOV UR42, 0x10 ;  /* 0x00000010002a7882 */ /* 0x000fe20000000000 */
[----:B------:R-:W-:Y:S01]  /*5d10*/  IADD3 R2, P1, R13, 0xf0, RZ ;  /* 0x000000f00d027810 */ /* 0x000fe20007f3e0ff */
[--C-:B------:R-:W-:Y:S01]  /*5d20*/  IMAD.X R15, RZ, RZ, R14.reuse, P3 ;  /* 0x000000ffff0f7224 */ /* 0x100fe200018e060e */
[----:B------:R-:W-:Y:S01]  /*5d30*/  R2UR UR6, R5 ;  /* 0x00000000050672ca */ /* 0x000fe200000e0000 */
[--C-:B------:R-:W-:Y:S01]  /*5d40*/  IMAD.X R5, RZ, RZ, R14.reuse, P2 ;  /* 0x000000ffff057224 */ /* 0x100fe200010e060e */
[----:B------:R-:W-:Y:S01]  /*5d50*/  R2UR UR22, R2 ;  /* 0x00000000021672ca */ /* 0x000fe200000e0000 */
[----:B------:R-:W-:Y:S01]  /*5d60*/  IMAD.X R3, RZ, RZ, R14, P1 ;  /* 0x000000ffff037224 */ /* 0x000fe200008e060e */
[----:B------:R-:W-:Y:S01]  /*5d70*/  R2UR UR7, R15 ;  /* 0x000000000f0772ca */ /* 0x000fe200000e0000 */
[----:B------:R-:W-:Y:S01]  /*5d80*/  UMOV UR41, UR25 ;  /* 0x0000001900297c82 */ /* 0x000fe20008000000 */
[----:B------:R-:W-:Y:S01]  /*5d90*/  R2UR UR15, R5 ;  /* 0x00000000050f72ca */ /* 0x000fe200000e0000 */
[----:B------:R-:W-:Y:S01]  /*5da0*/  IMAD.MOV.U32 R5, RZ, RZ, 0x12000 ;  /* 0x00012000ff057424 */ /* 0x000fe200078e00ff */
[----:B------:R-:W-:Y:S01]  /*5db0*/  R2UR UR23, R3 ;  /* 0x00000000031772ca */ /* 0x000fe200000e0000 */
[----:B------:R-:W-:Y:S01]  /*5dc0*/  UIADD3 UR48, UR32, 0x3000, URZ ;  /* 0x0000300020307890 */ /* 0x000fe2000fffe03f */
[----:B---3--:R-:W-:Y:S01]  /*5dd0*/  ISETP.GE.AND P1, PT, R16, 0x41, PT ;  /* 0x000000411000780c */ /* 0x008fe20003f26270 */
[----:B------:R-:W-:Y:S01]  /*5de0*/  UMOV UR38, 0x0 ;  /* 0x0000000000267882 */ /* 0x000fe20000000000 */
[----:B------:R-:W-:Y:S01]  /*5df0*/  UMOV UR39, 0x10000000 ;  /* 0x1000000000277882 */ /* 0x000fe20000000000 */
[----:B------:R-:W-:Y:S01]  /*5e00*/  UMOV UR37, UR29 ;  /* 0x0000001d00257c82 */ /* 0x000fe20008000000 */
[----:B------:R-:W-:Y:S01]  /*5e10*/  UMOV UR34, UR26 ;  /* 0x0000001a00227c82 */ /* 0x000fe20008000000 */
[----:B------:R-:W-:Y:S01]  /*5e20*/  UMOV UR50, 0x40 ;  /* 0x0000004000327882 */ /* 0x000fe20000000000 */
[----:B------:R-:W-:Y:S01]  /*5e30*/  UMOV UR52, UR36 ;  /* 0x0000002400347c82 */ /* 0x000fe20008000000 */
[----:B------:R-:W-:Y:S01]  /*5e40*/  UMOV UR53, UR29 ;  /* 0x0000001d00357c82 */ /* 0x000fe20008000000 */
[----:B------:R-:W-:Y:S01]  /*5e50*/  UMOV UR51, UR35 ;  /* 0x0000002300337c82 */ /* 0x000fe20008000000 */
[----:B------:R-:W-:Y:S01]  /*5e60*/  UMOV UR49, UR33 ;  /* 0x0000002100317c82 */ /* 0x000fe20008000000 */
[----:B------:R-:W-:Y:S01]  /*5e70*/  UMOV UR44, UR36 ;  /* 0x00000024002c7c82 */ /* 0x000fe20008000000 */
[----:B------:R-:W-:Y:S01]  /*5e80*/  UTMALDG.4D [UR24], [UR22], desc[UR30] ;  /* 0x00001e18160075b4 */ /* 0x000fe20008019000 */
[----:B------:R-:W-:Y:S01]  /*5e90*/  UMOV UR45, UR29 ;  /* 0x0000001d002d7c82 */ /* 0x000fe20008000000 */
[----:B------:R-:W-:Y:S01]  /*5ea0*/  UMOV UR43, UR35 ;  /* 0x00000023002b7c82 */ /* 0x000fe20008000000 */
[----:B------:R-:W-:Y:S01]  /*5eb0*/  IMAD.MOV.U32 R15, RZ, RZ, 0x1 ;  /* 0x00000001ff0f7424 */ /* 0x000fe200078e00ff */
[----:B------:R2:W-:Y:S01]  /*5ec0*/  UTMALDG.4D [UR16], [UR22], desc[UR30] ;  /* 0x00001e10160075b4 */ /* 0x0005e20008019000 */
[----:B------:R-:W-:Y:S01]  /*5ed0*/  UTMALDG.4D [UR8], [UR22], desc[UR30] ;  /* 0x00001e08160075b4 */ /* 0x000fe20008019000 */
[----:B------:R3:W-:Y:S01]  /*5ee0*/  UBLKCP.S.G [UR40], [UR4], UR42 ;  /* 0x00000028040073ba */ /* 0x0007e2000800022a */
[----:B------:R4:W-:Y:S01]  /*5ef0*/  SYNCS.ARRIVE.TRANS64 RZ, [R0+URZ+0x36400], R5 ;  /* 0x0364000500ff79a7 */ /* 0x0009e2000800003f */
[----:B------:R5:W-:Y:S01]  /*5f00*/  UTMALDG.4D [UR32], [UR14], desc[UR38] ;  /* 0x000026200e0075b4 */ /* 0x000be20008019000 */
[----:B--2---:R-:W-:Y:S01]  /*5f10*/  UIADD3 UR16, UR32, 0x9000, URZ ;  /* 0x0000900020107890 */ /* 0x004fe2000fffe03f */
[----:B----4-:R-:W-:Y:S01]  /*5f20*/  IMAD.MOV.U32 R5, RZ, RZ, RZ ;  /* 0x000000ffff057224 */ /* 0x010fe200078e00ff */
[----:B------:R-:W-:Y:S01]  /*5f30*/  UMOV UR20, UR36 ;  /* 0x0000002400147c82 */ /* 0x000fe20008000000 */
[----:B------:R-:W-:Y:S01]  /*5f40*/  UMOV UR18, UR26 ;  /* 0x0000001a00127c82 */ /* 0x000fe20008000000 */
[----:B------:R-:W-:Y:S01]  /*5f50*/  UMOV UR19, UR35 ;  /* 0x0000002300137c82 */ /* 0x000fe20008000000 */
[----:B------:R-:W-:Y:S01]  /*5f60*/  UMOV UR17, UR33 ;  /* 0x0000002100117c82 */ /* 0x000fe20008000000 */
[----:B---3--:R-:W-:Y:S01]  /*5f70*/  UIADD3 UR40, UR32, 0x6000, URZ ;  /* 0x0000600020287890 */ /* 0x008fe2000fffe03f */
[----:B------:R2:W-:Y:S01]  /*5f80*/  UTMALDG.4D [UR48], [UR14], desc[UR38] ;  /* 0x000026300e0075b4 */ /* 0x0005e20008019000 */
[----:B------:R-:W-:Y:S01]  /*5f90*/  UIADD3 UR8, UR32, 0xc000, URZ ;  /* 0x0000c00020087890 */ /* 0x000fe2000fffe03f */
[----:B------:R-:W-:Y:S01]  /*5fa0*/  UMOV UR42, 0x80 ;  /* 0x00000080002a7882 */ /* 0x000fe20000000000 */
[----:B------:R-:W-:Y:S01]  /*5fb0*/  UMOV UR41, UR33 ;  /* 0x0000002100297c82 */ /* 0x000fe20008000000 */
[----:B------:R-:W-:Y:S01]  /*5fc0*/  UMOV UR10, 0x40 ;  /* 0x00000040000a7882 */ /* 0x000fe20000000000 */
[----:B------:R-:W-:Y:S01]  /*5fd0*/  UMOV UR12, UR36 ;  /* 0x00000024000c7c82 */ /* 0x000fe20008000000 */
[----:B------:R-:W-:-:S02]  /*5fe0*/  UMOV UR11, UR35 ;  /* 0x00000023000b7c82 */ /* 0x000fc40008000000 */
[----:B------:R2:W-:Y:S01]  /*5ff0*/  UTMALDG.4D [UR40], [UR14], desc[UR38] ;  /* 0x000026280e0075b4 */ /* 0x0005e20008019000 */
[----:B------:R-:W-:Y:S01]  /*6000*/  UMOV UR9, UR33 ;  /* 0x0000002100097c82 */ /* 0x000fe20008000000 */
[----:B------:R2:W-:Y:S01]  /*6010*/  UTMALDG.4D [UR16], [UR6], desc[UR38] ;  /* 0x00002610060075b4 */ /* 0x0005e20008019000 */
[----:B-----5:R-:W-:Y:S01]  /*6020*/  UIADD3 UR32, UR32, 0xf000, URZ ;  /* 0x0000f00020207890 */ /* 0x020fe2000fffe03f */
[----:B------:R-:W-:Y:S01]  /*6030*/  UMOV UR34, 0x80 ;  /* 0x0000008000227882 */ /* 0x000fe20000000000 */
[----:B------:R2:W-:Y:S07]  /*6040*/  UTMALDG.4D [UR8], [UR6], desc[UR38] ;  /* 0x00002608060075b4 */ /* 0x0005ee0008019000 */
[----:B------:R2:W-:Y:S02]  /*6050*/  UTMALDG.4D [UR32], [UR6], desc[UR38] ;  /* 0x00002620060075b4 */ /* 0x0005e40008019000 */
[----:B--2---:R-:W-:Y:S05]  /*6060*/  @!P1 BRA `(.L_x_68) ;  /* 0x00000010009c9947 */ /* 0x004fea0003800000 */
[----:B------:R-:W2:Y:S01]  /*6070*/  S2R R18, SR_TID.X ;  /* 0x0000000000127919 */ /* 0x000ea20000002100 */
[C---:B------:R-:W-:Y:S01]  /*6080*/  VIADD R4, R16.reuse, 0x3f ;  /* 0x0000003f10047836 */ /* 0x040fe20000000000 */
[----:B------:R-:W-:Y:S01]  /*6090*/  ISETP.GE.AND P1, PT, R16, 0x81, PT ;  /* 0x000000811000780c */ /* 0x000fe20003f26270 */
[----:B------:R-:W-:Y:S02]  /*60a0*/  IMAD.MOV.U32 R15, RZ, RZ, 0x1 ;  /* 0x00000001ff0f7424 */ /* 0x000fe400078e00ff */
[----:B------:R-:W-:Y:S01]  /*60b0*/  IMAD.MOV.U32 R20, RZ, RZ, RZ ;  /* 0x000000ffff147224 */ /* 0x000fe200078e00ff */
[----:B------:R-:W-:Y:S01]  /*60c0*/  SHF.R.S32.HI R5, RZ, 0x1f, R4 ;  /* 0x0000001fff057819 */ /* 0x000fe20000011404 */
[----:B------:R-:W-:-:S03]  /*60d0*/  IMAD.MOV.U32 R12, RZ, RZ, 0x1 ;  /* 0x00000001ff0c7424 */ /* 0x000fc600078e00ff */
[----:B------:R-:W-:Y:S01]  /*60e0*/  LEA.HI R4, R5, R4, RZ, 0x6 ;  /* 0x0000000405047211 */ /* 0x000fe200078f30ff */
[----:B------:R-:W-:-:S03]  /*60f0*/  IMAD.MOV.U32 R5, RZ, RZ, RZ ;  /* 0x000000ffff057224 */ /* 0x000fc600078e00ff */
[----:B------:R-:W-:-:S04]  /*6100*/  LEA.HI.SX32 R4, R4, 0xffffffff, 0x1a ;  /* 0xffffffff04047811 */ /* 0x000fc800078fd2ff */
[----:B------:R-:W-:-:S04]  /*6110*/  VIMNMX R4, R4, 0x1, !PT ;  /* 0x0000000104047848 */ /* 0x000fc80007fe0100 */
[----:B------:R-:W-:Y:S02]  /*6120*/  LOP3.LUT R21, R4, 0x1, RZ, 0xc0, !PT ;  /* 0x0000000104157812 */ /* 0x000fe400078ec0ff */
[----:B--2---:R-:W-:Y:S01]  /*6130*/  LOP3.LUT R16, R18, 0x1f, RZ, 0xc0, !PT ;  /* 0x0000001f12107812 */ /* 0x004fe200078ec0ff */
[----:B------:R-:W-:Y:S06]  /*6140*/  @!P1 BRA `(.L_x_69) ;  /* 0x0000000800f49947 */ /* 0x000fec0003800000 */
[----:B------:R-:W-:Y:S02]  /*6150*/  IMAD.IADD R22, R4, 0x1, -R21 ;  /* 0x0000000104167824 */ /* 0x000fe400078e0a15 */
[----:B------:R-:W-:Y:S02]  /*6160*/  IMAD.MOV.U32 R20, RZ, RZ, RZ ;  /* 0x000000ffff147224 */ /* 0x000fe400078e00ff */
[----:B------:R-:W-:-:S07]  /*6170*/  IMAD.MOV.U32 R12, RZ, RZ, 0x1 ;  /* 0x00000001ff0c7424 */ /* 0x000fce00078e00ff */
.L_x_78:
[----:B-1----:R-:W-:-:S05]  /*6180*/  IMAD.MOV.U32 R10, RZ, RZ, 0x1 ;  /* 0x00000001ff0a7424 */ /* 0x002fca00078e00ff */
[----:B------:R-:W-:-:S04]  /*6190*/  SHF.L.U32 R10, R10, 0x1f, RZ ;  /* 0x0000001f0a0a7819 */ /* 0x000fc800000006ff */
[----:B------:R-:W1:Y:S02]  /*61a0*/  SYNCS.PHASECHK.TRANS64.TRYWAIT P1, [R0+URZ+0x36438], R10 ;  /* 0x0364380a000075a7 */ /* 0x000e64000802017f */
[----:B-123--:R-:W-:Y:S05]  /*61b0*/  @!P1 BRA `(.L_x_70) ;  /* 0x0000001800189947 */ /* 0x00efea0003800000 */
.L_x_96:
[----:B------:R-:W-:Y:S05]  /*61c0*/  @P0 BRA `(.L_x_71) ;  /* 0x0000000000140947 */ /* 0x000fea0003800000 */
[----:B------:R-:W-:Y:S01]  /*61d0*/  ISETP.NE.AND P1, PT, R16, RZ, PT ;  /* 0x000000ff1000720c */ /* 0x000fe20003f25270 */
[----:B------:R-:W-:-:S04]  /*61e0*/  IMAD.MOV.U32 R3, RZ, RZ, 0x6100 ;  /* 0x00006100ff037424 */ /* 0x000fc800078e00ff */
[----:B------:R2:W-:Y:S08]  /*61f0*/  SYNCS.ARRIVE.TRANS64 RZ, [R0+URZ+0x36430], R3 ;  /* 0x0364300300ff79a7 */ /* 0x0005f0000800003f */
[----:B------:R-:W-:Y:S05]  /*6200*/  @!P1 BRA `(.L_x_71) ;  /* 0x0000000000049947 */ /* 0x000fea0003800000 */
[----:B------:R-:W-:Y:S01]  /*6210*/  BPT.TRAP 0x1 ;  /* 0x000000040000795c */ /* 0x000fe20000300000 */
.L_x_71:
[----:B------:R-:W3:Y:S01]  /*6220*/  LDC.64 R18, c[0x0][0x728] ;  /* 0x0001ca00ff127b82 */ /* 0x000ee20000000a00 */
[----:B------:R-:W-:Y:S01]  /*6230*/  IMAD.SHL.U32 R28, R20, 0x40, RZ ;  /* 0x00000040141c7824 */ /* 0x000fe200078e00ff */
[----:B------:R-:W-:Y:S01]  /*6240*/  UMOV UR14, 0x0 ;  /* 0x00000000000e7882 */ /* 0x000fe20000000000 */
[----:B------:R-:W-:Y:S01]  /*6250*/  IMAD.MOV.U32 R13, RZ, RZ, R8 ;  /* 0x000000ffff0d7224 */ /* 0x000fe200078e0008 */
[----:B------:R-:W-:Y:S01]  /*6260*/  UMOV UR15, 0x14f00000 ;  /* 0x14f00000000f7882 */ /* 0x000fe20000000000 */
[----:B------:R-:W-:Y:S01]  /*6270*/  IMAD.MOV.U32 R14, RZ, RZ, R9 ;  /* 0x000000ffff0e7224 */ /* 0x000fe200078e0009 */
[----:B------:R-:W-:Y:S01]  /*6280*/  IADD3 R2, P1, R28, R6, RZ ;  /* 0x000000061c027210 */ /* 0x000fe20007f3e0ff */
[----:B------:R-:W-:Y:S01]  /*6290*/  VIADD R23, R0, 0x36430 ;  /* 0x0003643000177836 */ /* 0x000fe20000000000 */
[----:B------:R-:W-:Y:S01]  /*62a0*/  R2UR UR27, R28 ;  /* 0x000000001c1b72ca */ /* 0x000fe200000e0000 */
[----:B------:R-:W-:Y:S01]  /*62b0*/  VIADD R24, R0, 0x2a000 ;  /* 0x0002a00000187836 */ /* 0x000fe20000000000 */
[----:B--2---:R-:W-:Y:S01]  /*62c0*/  LEA.HI.X.SX32 R3, R28, R11, 0x1, P1 ;  /* 0x0000000b1c037211 */ /* 0x004fe200008f0eff */
[C---:B------:R-:W-:Y:S01]  /*62d0*/  VIADD R25, R0.reuse, 0x2c000 ;  /* 0x0002c00000197836 */ /* 0x040fe20000000000 */
[----:B------:R-:W-:Y:S01]  /*62e0*/  R2UR UR25, R23 ;  /* 0x00000000171972ca */ /* 0x000fe200000e0000 */
[----:B------:R-:W-:Y:S01]  /*62f0*/  VIADD R26, R0, 0x2e000 ;  /* 0x0002e000001a7836 */ /* 0x000fe20000000000 */
[----:B------:R-:W-:Y:S01]  /*6300*/  R2UR UR24, R24 ;  /* 0x00000000181872ca */ /* 0x000fe200000e0000 */
[----:B------:R-:W-:Y:S01]  /*6310*/  VIADD R27, R0, 0x30200 ;  /* 0x00030200001b7836 */ /* 0x000fe20000000000 */
[----:B------:R-:W-:Y:S01]  /*6320*/  R2UR UR16, R25 ;  /* 0x00000000191072ca */ /* 0x000fe200000e0000 */
[----:B------:R-:W-:Y:S01]  /*6330*/  UMOV UR26, URZ ;  /* 0x0000003f001a7c82 */ /* 0x000fe20008000000 */
[----:B------:R-:W-:Y:S01]  /*6340*/  R2UR UR8, R26 ;  /* 0x000000001a0872ca */ /* 0x000fe200000e0000 */
[----:B------:R-:W-:Y:S01]  /*6350*/  UMOV UR18, 0x40 ;  /* 0x0000004000127882 */ /* 0x000fe20000000000 */
[----:B------:R-:W-:Y:S01]  /*6360*/  R2UR UR32, R27 ;  /* 0x000000001b2072ca */ /* 0x000fe200000e0000 */
[----:B------:R-:W-:Y:S01]  /*6370*/  UMOV UR20, UR28 ;  /* 0x0000001c00147c82 */ /* 0x000fe20008000000 */
[----:B------:R-:W-:Y:S01]  /*6380*/  UMOV UR21, UR29 ;  /* 0x0000001d00157c82 */ /* 0x000fe20008000000 */
[----:B------:R-:W-:Y:S01]  /*6390*/  UMOV UR19, UR27 ;  /* 0x0000001b00137c82 */ /* 0x000fe20008000000 */
[C---:B---3--:R-:W-:Y:S01]  /*63a0*/  LEA R4, P1, R2.reuse, R18, 0x2 ;  /* 0x0000001202047211 */ /* 0x048fe200078210ff */
[----:B------:R-:W-:Y:S01]  /*63b0*/  UMOV UR17, UR25 ;  /* 0x0000001900117c82 */ /* 0x000fe20008000000 */
[----:B------:R-:W-:Y:S01]  /*63c0*/  UMOV UR10, 0x80 ;  /* 0x00000080000a7882 */ /* 0x000fe20000000000 */
[----:B------:R-:W-:Y:S01]  /*63d0*/  UMOV UR12, UR28 ;  /* 0x0000001c000c7c82 */ /* 0x000fe20008000000 */
[----:B------:R-:W-:Y:S01]  /*63e0*/  LEA.HI.X R2, R2, R19, R3, 0x2, P1 ;  /* 0x0000001302027211 */ /* 0x000fe200008f1403 */
[----:B------:R-:W-:Y:S01]  /*63f0*/  UMOV UR13, UR29 ;  /* 0x0000001d000d7c82 */ /* 0x000fe20008000000 */
[----:B------:R-:W-:Y:S01]  /*6400*/  R2UR UR30, R4 ;  /* 0x00000000041e72ca */ /* 0x000fe200000e0000 */
[----:B------:R-:W-:Y:S01]  /*6410*/  UMOV UR9, UR25 ;  /* 0x0000001900097c82 */ /* 0x000fe20008000000 */
[----:B------:R-:W-:Y:S01]  /*6420*/  IADD3 R4, P1, R13, 0x1f0, RZ ;  /* 0x000001f00d047810 */ /* 0x000fe20007f3e0ff */
[----:B------:R-:W-:Y:S01]  /*6430*/  UMOV UR11, UR27 ;  /* 0x0000001b000b7c82 */ /* 0x000fe20008000000 */
[----:B------:R-:W-:Y:S01]  /*6440*/  R2UR UR31, R2 ;  /* 0x00000000021f72ca */ /* 0x000fe200000e0000 */
[----:B------:R-:W-:Y:S01]  /*6450*/  UMOV UR22, 0x10 ;  /* 0x0000001000167882 */ /* 0x000fe20000000000 */
[----:B------:R-:W-:Y:S01]  /*6460*/  R2UR UR6, R4 ;  /* 0x00000000040672ca */ /* 0x000fe200000e0000 */
[----:B------:R-:W-:Y:S01]  /*6470*/  IMAD.X R5, RZ, RZ, R14, P1 ;  /* 0x000000ffff057224 */ /* 0x000fe200008e060e */
[----:B------:R-:W-:Y:S01]  /*6480*/  SHF.L.U32 R3, R12, 0x1f, RZ ;  /* 0x0000001f0c037819 */ /* 0x000fe200000006ff */
[----:B------:R-:W-:-:S03]  /*6490*/  UMOV UR33, UR25 ;  /* 0x0000001900217c82 */ /* 0x000fc60008000000 */
[----:B------:R-:W-:-:S13]  /*64a0*/  R2UR UR7, R5 ;  /* 0x00000000050772ca */ /* 0x000fda00000e0000 */
[----:B------:R2:W-:Y:S01]  /*64b0*/  UTMALDG.4D [UR24], [UR6], desc[UR14] ;  /* 0x00000e18060075b4 */ /* 0x0005e20008019000 */
[----:B------:R2:W-:Y:S01]  /*64c0*/  UTMALDG.4D [UR16], [UR6], desc[UR14] ;  /* 0x00000e10060075b4 */ /* 0x0005e20008019000 */
[----:B------:R2:W-:Y:S01]  /*64d0*/  UTMALDG.4D [UR8], [UR6], desc[UR14] ;  /* 0x00000e08060075b4 */ /* 0x0005e20008019000 */
[----:B------:R2:W-:Y:S01]  /*64e0*/  UBLKCP.S.G [UR32], [UR30], UR22 ;  /* 0x000000201e0073ba */ /* 0x0005e20008000216 */
[----:B------:R-:W3:Y:S02]  /*64f0*/  SYNCS.PHASECHK.TRANS64.TRYWAIT P1, [R0+URZ+0x36428], R3 ;  /* 0x03642803000075a7 */ /* 0x000ee4000802017f */
[----:B--23--:R-:W-:Y:S05]  /*6500*/  @!P1 BRA `(.L_x_72) ;  /* 0x0000001400589947 */ /* 0x00cfea0003800000 */
.L_x_97:
[----:B------:R-:W-:Y:S05]  /*6510*/  @P0 BRA `(.L_x_73) ;  /* 0x0000000000140947 */ /* 0x000fea0003800000 */
[----:B------:R-:W-:Y:S01]  /*6520*/  ISETP.NE.AND P1, PT, R16, RZ, PT ;  /* 0x000000ff1000720c */ /* 0x000fe20003f25270 */
[----:B--2---:R-:W-:-:S04]  /*6530*/  IMAD.MOV.U32 R3, RZ, RZ, 0x6100 ;  /* 0x00006100ff037424 */ /* 0x004fc800078e00ff */
[----:B------:R3:W-:Y:S08]  /*6540*/  SYNCS.ARRIVE.TRANS64 RZ, [R0+URZ+0x36418], R3 ;  /* 0x0364180300ff79a7 */ /* 0x0007f0000800003f */
[----:B------:R-:W-:Y:S05]  /*6550*/  @!P1 BRA `(.L_x_73) ;  /* 0x0000000000049947 */ /* 0x000fea0003800000 */
[----:B------:R-:W-:Y:S01]  /*6560*/  BPT.TRAP 0x1 ;  /* 0x000000040000795c */ /* 0x000fe20000300000 */
.L_x_73:
[----:B------:R-:W-:Y:S01]  /*6570*/  VIADD R28, R28, 0x40 ;  /* 0x000000401c1c7836 */ /* 0x000fe20000000000 */
[----:B------:R-:W-:Y:S01]  /*6580*/  IADD3 R2, P1, R13, 0xf0, RZ ;  /* 0x000000f00d027810 */ /* 0x000fe20007f3e0ff */
[----:B------:R-:W-:Y:S01]  /*6590*/  UMOV UR22, 0x0 ;  /* 0x0000000000167882 */ /* 0x000fe20000000000 */
[----:B------:R-:W-:Y:S01]  /*65a0*/  R2UR UR24, R0 ;  /* 0x00000000001872ca */ /* 0x000fe200000e0000 */
[----:B------:R-:W-:Y:S01]  /*65b0*/  UMOV UR23, 0x14f00000 ;  /* 0x14f0000000177882 */ /* 0x000fe20000000000 */
[----:B------:R-:W-:Y:S01]  /*65c0*/  R2UR UR19, R28 ;  /* 0x000000001c1372ca */ /* 0x000fe200000e0000 */
[----:B--23--:R-:W-:Y:S01]  /*65d0*/  IMAD.X R3, RZ, RZ, R14, P1 ;  /* 0x000000ffff037224 */ /* 0x00cfe200008e060e */
[----:B------:R-:W-:Y:S01]  /*65e0*/  R2UR UR14, R2 ;  /* 0x00000000020e72ca */ /* 0x000fe200000e0000 */
[----:B------:R-:W-:Y:S01]  /*65f0*/  UMOV UR18, URZ ;  /* 0x0000003f00127c82 */ /* 0x000fe20008000000 */
[----:B------:R-:W-:Y:S01]  /*6600*/  UMOV UR20, UR28 ;  /* 0x0000001c00147c82 */ /* 0x000fe20008000000 */
[----:B------:R-:W-:Y:S01]  /*6610*/  UMOV UR21, UR29 ;  /* 0x0000001d00157c82 */ /* 0x000fe20008000000 */
[----:B------:R-:W-:Y:S01]  /*6620*/  R2UR UR15, R3 ;  /* 0x00000000030f72ca */ /* 0x000fe200000e0000 */
[----:B------:R-:W-:Y:S01]  /*6630*/  UMOV UR10, 0x40 ;  /* 0x00000040000a7882 */ /* 0x000fe20000000000 */
[----:B------:R-:W-:Y:S01]  /*6640*/  UMOV UR12, UR28 ;  /* 0x0000001c000c7c82 */ /* 0x000fe20008000000 */
[----:B------:R-:W-:Y:S01]  /*6650*/  UMOV UR13, UR29 ;  /* 0x0000001d000d7c82 */ /* 0x000fe20008000000 */
[----:B------:R-:W-:Y:S01]  /*6660*/  UMOV UR26, 0x80 ;  /* 0x00000080001a7882 */ /* 0x000fe20000000000 */
[----:B------:R-:W-:Y:S01]  /*6670*/  UIADD3 UR16, UR24, 0x24000, URZ ;  /* 0x0002400018107890 */ /* 0x000fe2000fffe03f */
[----:B------:R-:W-:Y:S01]  /*6680*/  SHF.L.U32 R29, RZ, 0x1f, RZ ;  /* 0x0000001fff1d7819 */ /* 0x000fe200000006ff */
[----:B------:R-:W-:-:S02]  /*6690*/  UIADD3 UR17, UR24, 0x36418, URZ ;  /* 0x0003641818117890 */ /* 0x000fc4000fffe03f */
[----:B------:R-:W-:Y:S02]  /*66a0*/  UIADD3 UR8, UR24, 0x26000, URZ ;  /* 0x0002600018087890 */ /* 0x000fe4000fffe03f */
[----:B------:R-:W-:Y:S02]  /*66b0*/  UIADD3 UR30, UR24, 0x30100, URZ ;  /* 0x00030100181e7890 */ /* 0x000fe4000fffe03f */
[----:B------:R-:W-:Y:S02]  /*66c0*/  UIADD3 UR24, UR24, 0x28000, URZ ;  /* 0x0002800018187890 */ /* 0x000fe4000fffe03f */
[----:B------:R-:W-:Y:S02]  /*66d0*/  UIMAD.WIDE UR6, UR19, 0x4, UR4 ;  /* 0x00000004130678a5 */ /* 0x000fe4000f8e0204 */
[----:B------:R2:W-:Y:S01]  /*66e0*/  UTMALDG.4D [UR16], [UR14], desc[UR22] ;  /* 0x000016100e0075b4 */ /* 0x0005e20008019000 */
[----:B------:R-:W-:Y:S01]  /*66f0*/  UMOV UR9, UR17 ;  /* 0x0000001100097c82 */ /* 0x000fe20008000000 */
[----:B------:R-:W-:Y:S01]  /*6700*/  UMOV UR11, UR19 ;  /* 0x00000013000b7c82 */ /* 0x000fe20008000000 */
[----:B------:R-:W-:Y:S01]  /*6710*/  UMOV UR25, UR17 ;  /* 0x0000001100197c82 */ /* 0x000fe20008000000 */
[----:B------:R-:W-:Y:S01]  /*6720*/  UMOV UR27, UR19 ;  /* 0x00000013001b7c82 */ /* 0x000fe20008000000 */
[----:B------:R-:W-:Y:S01]  /*6730*/  UMOV UR32, 0x10 ;  /* 0x0000001000207882 */ /* 0x000fe20000000000 */
[----:B------:R-:W-:Y:S01]  /*6740*/  UMOV UR31, UR17 ;  /* 0x00000011001f7c82 */ /* 0x000fe20008000000 */
[----:B------:R2:W-:Y:S01]  /*6750*/  UTMALDG.4D [UR8], [UR14], desc[UR22] ;  /* 0x000016080e0075b4 */ /* 0x0005e20008019000 */
[----:B------:R2:W-:Y:S01]  /*6760*/  UTMALDG.4D [UR24], [UR14], desc[UR22] ;  /* 0x000016180e0075b4 */ /* 0x0005e20008019000 */
[----:B------:R2:W-:Y:S01]  /*6770*/  UBLKCP.S.G [UR30], [UR6], UR32 ;  /* 0x0000001e060073ba */ /* 0x0005e20008000220 */
[----:B------:R-:W3:Y:S02]  /*6780*/  SYNCS.PHASECHK.TRANS64.TRYWAIT P1, [R0+URZ+0x36438], R29 ;  /* 0x0364381d000075a7 */ /* 0x000ee4000802017f */
[----:B--23--:R-:W-:Y:S05]  /*6790*/  @!P1 BRA `(.L_x_74) ;  /* 0x0000001000c89947 */ /* 0x00cfea0003800000 */
.L_x_98:
[----:B--2---:R-:W-:Y:S01]  /*67a0*/  SHF.R.S32.HI R29, RZ, 0x1f, R28 ;  /* 0x0000001fff1d7819 */ /* 0x004fe2000001141c */
[----:B------:R-:W-:Y:S06]  /*67b0*/  @P0 BRA `(.L_x_75) ;  /* 0x00000000001c0947 */ /* 0x000fec0003800000 */
[----:B------:R-:W-:-:S04]  /*67c0*/  IMAD.MOV.U32 R16, RZ, RZ, 0x6100 ;  /* 0x00006100ff107424 */ /* 0x000fc800078e00ff */
[----:B------:R2:W-:Y:S02]  /*67d0*/  SYNCS.ARRIVE.TRANS64 RZ, [R0+URZ+0x36430], R16 ;  /* 0x0364301000ff79a7 */ /* 0x0005e4000800003f */
[----:B--2---:R-:W2:Y:S02]  /*67e0*/  S2R R16, SR_TID.X ;  /* 0x0000000000107919 */ /* 0x004ea40000002100 */
[----:B--2---:R-:W-:-:S04]  /*67f0*/  LOP3.LUT R16, R16, 0x1f, RZ, 0xc0, !PT ;  /* 0x0000001f10107812 */ /* 0x004fc800078ec0ff */
[----:B------:R-:W-:-:S13]  /*6800*/  ISETP.NE.AND P1, PT, R16, RZ, PT ;  /* 0x000000ff1000720c */ /* 0x000fda0003f25270 */
[----:B------:R-:W-:Y:S05]  /*6810*/  @!P1 BRA `(.L_x_75) ;  /* 0x0000000000049947 */ /* 0x000fea0003800000 */
[----:B------:R-:W-:Y:S01]  /*6820*/  BPT.TRAP 0x1 ;  /* 0x000000040000795c */ /* 0x000fe20000300000 */
.L_x_75:
[C---:B------:R-:W-:Y:S01]  /*6830*/  R2UR UR27, R28.reuse ;  /* 0x000000001c1b72ca */ /* 0x040fe200000e0000 */
[----:B------:R-:W-:Y:S01]  /*6840*/  UMOV UR14, 0x0 ;  /* 0x00000000000e7882 */ /* 0x000fe20000000000 */
[----:B------:R-:W-:Y:S01]  /*6850*/  IADD3 R28, P1, R28, R6, RZ ;  /* 0x000000061c1c7210 */ /* 0x000fe20007f3e0ff */
[----:B------:R-:W-:Y:S01]  /*6860*/  UMOV UR15, 0x14f00000 ;  /* 0x14f00000000f7882 */ /* 0x000fe20000000000 */
[----:B------:R-:W-:Y:S01]  /*6870*/  R2UR UR25, R23 ;  /* 0x00000000171972ca */ /* 0x000fe200000e0000 */
[----:B------:R-:W-:Y:S01]  /*6880*/  UMOV UR26, URZ ;  /* 0x0000003f001a7c82 */ /* 0x000fe20008000000 */
[----:B------:R-:W-:Y:S01]  /*6890*/  R2UR UR24, R24 ;  /* 0x00000000181872ca */ /* 0x000fe200000e0000 */
[----:B------:R-:W-:Y:S01]  /*68a0*/  IMAD.X R29, R29, 0x1, R11, P1 ;  /* 0x000000011d1d7824 */ /* 0x000fe200008e060b */
[----:B------:R-:W-:Y:S01]  /*68b0*/  LEA R18, P1, R28, R18, 0x2 ;  /* 0x000000121c127211 */ /* 0x000fe200078210ff */
[----:B------:R-:W-:Y:S01]  /*68c0*/  UMOV UR18, 0x40 ;  /* 0x0000004000127882 */ /* 0x000fe20000000000 */
[----:B------:R-:W-:Y:S01]  /*68d0*/  R2UR UR6, R4 ;  /* 0x00000000040672ca */ /* 0x000fe200000e0000 */
[----:B------:R-:W-:Y:S01]  /*68e0*/  UMOV UR20, UR28 ;  /* 0x0000001c00147c82 */ /* 0x000fe20008000000 */
[----:B------:R-:W-:Y:S01]  /*68f0*/  LEA.HI.X R19, R28, R19, R29, 0x2, P1 ;  /* 0x000000131c137211 */ /* 0x000fe200008f141d */
[----:B------:R-:W-:Y:S01]  /*6900*/  UMOV UR21, UR29 ;  /* 0x0000001d00157c82 */ /* 0x000fe20008000000 */
[----:B------:R-:W-:Y:S01]  /*6910*/  R2UR UR7, R5 ;  /* 0x00000000050772ca */ /* 0x000fe200000e0000 */
[----:B------:R-:W-:Y:S01]  /*6920*/  UMOV UR19, UR27 ;  /* 0x0000001b00137c82 */ /* 0x000fe20008000000 */
[----:B------:R-:W-:Y:S01]  /*6930*/  R2UR UR16, R25 ;  /* 0x00000000191072ca */ /* 0x000fe200000e0000 */
[----:B------:R-:W-:Y:S01]  /*6940*/  UMOV UR17, UR25 ;  /* 0x0000001900117c82 */ /* 0x000fe20008000000 */
[----:B------:R-:W-:Y:S01]  /*6950*/  R2UR UR8, R26 ;  /* 0x000000001a0872ca */ /* 0x000fe200000e0000 */
[----:B------:R-:W-:Y:S01]  /*6960*/  UMOV UR10, 0x80 ;  /* 0x00000080000a7882 */ /* 0x000fe20000000000 */
[----:B------:R-:W-:Y:S01]  /*6970*/  R2UR UR30, R18 ;  /* 0x00000000121e72ca */ /* 0x000fe200000e0000 */
[----:B------:R-:W-:Y:S01]  /*6980*/  UMOV UR12, UR28 ;  /* 0x0000001c000c7c82 */ /* 0x000fe20008000000 */
[----:B------:R-:W-:Y:S01]  /*6990*/  R2UR UR31, R19 ;  /* 0x00000000131f72ca */ /* 0x000fe200000e0000 */
[----:B------:R-:W-:Y:S01]  /*69a0*/  UMOV UR13, UR29 ;  /* 0x0000001d000d7c82 */ /* 0x000fe20008000000 */
[----:B------:R-:W-:Y:S01]  /*69b0*/  R2UR UR32, R27 ;  /* 0x000000001b2072ca */ /* 0x000fe200000e0000 */
[----:B------:R-:W-:Y:S01]  /*69c0*/  UMOV UR9, UR25 ;  /* 0x0000001900097c82 */ /* 0x000fe20008000000 */
[----:B------:R-:W-:Y:S01]  /*69d0*/  LOP3.LUT R12, R12, 0x1, RZ, 0x3c, !PT ;  /* 0x000000010c0c7812 */ /* 0x000fe200078e3cff */
[----:B------:R2:W-:Y:S01]  /*69e0*/  UTMALDG.4D [UR24], [UR6], desc[UR14] ;  /* 0x00000e18060075b4 */ /* 0x0005e20008019000 */
[----:B------:R-:W-:Y:S01]  /*69f0*/  UMOV UR11, UR27 ;  /* 0x0000001b000b7c82 */ /* 0x000fe20008000000 */
[----:B------:R-:W-:Y:S01]  /*6a00*/  UMOV UR33, UR25 ;  /* 0x0000001900217c82 */ /* 0x000fe20008000000 */
[----:B------:R-:W-:Y:S01]  /*6a10*/  SHF.L.U32 R5, R12, 0x1f, RZ ;  /* 0x0000001f0c057819 */ /* 0x000fe200000006ff */
[----:B------:R-:W-:Y:S01]  /*6a20*/  UMOV UR22, 0x10 ;  /* 0x0000001000167882 */ /* 0x000fe20000000000 */
[----:B------:R2:W-:Y:S01]  /*6a30*/  UTMALDG.4D [UR16], [UR6], desc[UR14] ;  /* 0x00000e10060075b4 */ /* 0x0005e20008019000 */
[----:B------:R2:W-:Y:S04]  /*6a40*/  UTMALDG.4D [UR8], [UR6], desc[UR14] ;  /* 0x00000e08060075b4 */ /* 0x0005e80008019000 */
[----:B------:R2:W-:Y:S01]  /*6a50*/  UBLKCP.S.G [UR32], [UR30], UR22 ;  /* 0x000000201e0073ba */ /* 0x0005e20008000216 */
[----:B------:R-:W3:Y:S02]  /*6a60*/  SYNCS.PHASECHK.TRANS64.TRYWAIT P1, [R0+URZ+0x36420], R5 ;  /* 0x03642005000075a7 */ /* 0x000ee4000802017f */
[----:B--23--:R-:W-:Y:S05]  /*6a70*/  @!P1 BRA `(.L_x_76) ;  /* 0x0000001000249947 */ /* 0x00cfea0003800000 */
.L_x_100:
[----:B------:R-:W-:Y:S05]  /*6a80*/  @P0 BRA `(.L_x_77) ;  /* 0x0000000000140947 */ /* 0x000fea0003800000 */
[----:B------:R-:W-:Y:S01]  /*6a90*/  ISETP.NE.AND P1, PT, R16, RZ, PT ;  /* 0x000000ff1000720c */ /* 0x000fe20003f25270 */
[----:B--2---:R-:W-:-:S04]  /*6aa0*/  IMAD.MOV.U32 R5, RZ, RZ, 0x6100 ;  /* 0x00006100ff057424 */ /* 0x004fc800078e00ff */
[----:B------:R3:W-:Y:S08]  /*6ab0*/  SYNCS.ARRIVE.TRANS64 RZ, [R0+URZ+0x36410], R5 ;  /* 0x0364100500ff79a7 */ /* 0x0007f0000800003f */
[----:B------:R-:W-:Y:S05]  /*6ac0*/  @!P1 BRA `(.L_x_77) ;  /* 0x0000000000049947 */ /* 0x000fea0003800000 */
[----:B------:R-:W-:Y:S01]  /*6ad0*/  BPT.TRAP 0x1 ;  /* 0x000000040000795c */ /* 0x000fe20000300000 */
.L_x_77:
[----:B------:R-:W-:Y:S01]  /*6ae0*/  R2UR UR30, R20 ;  /* 0x00000000141e72ca */ /* 0x000fe200000e0000 */
[----:B------:R-:W-:Y:S01]  /*6af0*/  VIADD R22, R22, 0xfffffffe ;  /* 0xfffffffe16167836 */ /* 0x000fe20000000000 */
[----:B------:R-:W-:Y:S01]  /*6b00*/  R2UR UR24, R0 ;  /* 0x00000000001872ca */ /* 0x000fe200000e0000 */
[----:B------:R-:W-:Y:S01]  /*6b10*/  UMOV UR22, 0x0 ;  /* 0x0000000000167882 */ /* 0x000fe20000000000 */
[----:B------:R-:W-:Y:S01]  /*6b20*/  R2UR UR14, R2 ;  /* 0x00000000020e72ca */ /* 0x000fe200000e0000 */
[----:B------:R-:W-:Y:S01]  /*6b30*/  UMOV UR23, 0x14f00000 ;  /* 0x14f0000000177882 */ /* 0x000fe20000000000 */
[----:B------:R-:W-:Y:S01]  /*6b40*/  R2UR UR15, R3 ;  /* 0x00000000030f72ca */ /* 0x000fe200000e0000 */
[----:B------:R-:W-:Y:S01]  /*6b50*/  UMOV UR18, URZ ;  /* 0x0000003f00127c82 */ /* 0x000fe20008000000 */
[----:B------:R-:W-:Y:S01]  /*6b60*/  ISETP.NE.AND P1, PT, R22, RZ, PT ;  /* 0x000000ff1600720c */ /* 0x000fe20003f25270 */
[----:B------:R-:W-:Y:S01]  /*6b70*/  UMOV UR20, UR28 ;  /* 0x0000001c00147c82 */ /* 0x000fe20008000000 */
[----:B------:R-:W-:Y:S01]  /*6b80*/  UMOV UR21, UR29 ;  /* 0x0000001d00157c82 */ /* 0x000fe20008000000 */
[----:B------:R-:W-:Y:S01]  /*6b90*/  UMOV UR10, 0x40 ;  /* 0x00000040000a7882 */ /* 0x000fe20000000000 */
[----:B------:R-:W-:Y:S01]  /*6ba0*/  UMOV UR12, UR28 ;  /* 0x0000001c000c7c82 */ /* 0x000fe20008000000 */
[----:B------:R-:W-:-:S02]  /*6bb0*/  UIADD3 UR30, UR30, 0x2, URZ ;  /* 0x000000021e1e7890 */ /* 0x000fc4000fffe03f */
[----:B------:R-:W-:Y:S02]  /*6bc0*/  UIADD3 UR16, UR24, 0x1e000, URZ ;  /* 0x0001e00018107890 */ /* 0x000fe4000fffe03f */
[----:B------:R-:W-:Y:S02]  /*6bd0*/  USHF.L.U32 UR19, UR30, 0x6, URZ ;  /* 0x000000061e137899 */ /* 0x000fe4000800063f */
[----:B------:R-:W-:Y:S01]  /*6be0*/  UIADD3 UR17, UR24, 0x36410, URZ ;  /* 0x0003641018117890 */ /* 0x000fe2000fffe03f */
[----:B------:R-:W-:Y:S01]  /*6bf0*/  IMAD.U32 R20, RZ, RZ, UR30 ;  /* 0x0000001eff147e24 */ /* 0x000fe2000f8e00ff */
[----:B------:R-:W-:Y:S02]  /*6c00*/  UIADD3 UR8, UR24, 0x20000, URZ ;  /* 0x0002000018087890 */ /* 0x000fe4000fffe03f */
[----:B------:R-:W-:Y:S02]  /*6c10*/  UIADD3 UR32, UR24, 0x30000, URZ ;  /* 0x0003000018207890 */ /* 0x000fe4000fffe03f */
[----:B------:R-:W-:-:S02]  /*6c20*/  UIADD3 UR24, UR24, 0x22000, URZ ;  /* 0x0002200018187890 */ /* 0x000fc4000fffe03f */
[----:B------:R-:W-:Y:S02]  /*6c30*/  UIMAD.WIDE UR6, UR19, 0x4, UR4 ;  /* 0x00000004130678a5 */ /* 0x000fe4000f8e0204 */
[----:B------:R4:W-:Y:S01]  /*6c40*/  UTMALDG.4D [UR16], [UR14], desc[UR22] ;  /* 0x000016100e0075b4 */ /* 0x0009e20008019000 */
[----:B------:R-:W-:Y:S01]  /*6c50*/  UMOV UR13, UR29 ;  /* 0x0000001d000d7c82 */ /* 0x000fe20008000000 */
[----:B------:R-:W-:Y:S01]  /*6c60*/  UMOV UR9, UR17 ;  /* 0x0000001100097c82 */ /* 0x000fe20008000000 */
[----:B------:R-:W-:Y:S01]  /*6c70*/  UMOV UR11, UR19 ;  /* 0x00000013000b7c82 */ /* 0x000fe20008000000 */
[----:B------:R-:W-:Y:S01]  /*6c80*/  UMOV UR26, 0x80 ;  /* 0x00000080001a7882 */ /* 0x000fe20000000000 */
[----:B------:R-:W-:Y:S01]  /*6c90*/  UMOV UR25, UR17 ;  /* 0x0000001100197c82 */ /* 0x000fe20008000000 */
[----:B------:R-:W-:Y:S01]  /*6ca0*/  UMOV UR27, UR19 ;  /* 0x00000013001b7c82 */ /* 0x000fe20008000000 */
[----:B------:R-:W-:Y:S01]  /*6cb0*/  UMOV UR31, 0x10 ;  /* 0x00000010001f7882 */ /* 0x000fe20000000000 */
[----:B------:R4:W-:Y:S01]  /*6cc0*/  UTMALDG.4D [UR8], [UR14], desc[UR22] ;  /* 0x000016080e0075b4 */ /* 0x0009e20008019000 */
[----:B------:R-:W-:Y:S01]  /*6cd0*/  UMOV UR33, UR17 ;  /* 0x0000001100217c82 */ /* 0x000fe20008000000 */
[----:B------:R4:W-:Y:S01]  /*6ce0*/  UTMALDG.4D [UR24], [UR14], desc[UR22] ;  /* 0x000016180e0075b4 */ /* 0x0009e20008019000 */
[----:B------:R4:W-:Y:S02]  /*6cf0*/  UBLKCP.S.G [UR32], [UR6], UR31 ;  /* 0x00000020060073ba */ /* 0x0009e4000800021f */
[----:B----4-:R-:W-:Y:S05]  /*6d00*/  @P1 BRA `(.L_x_78) ;  /* 0xfffffff4001c1947 */ /* 0x010fea000383ffff */
[----:B--23--:R-:W-:-:S07]  /*6d10*/  IMAD.U32 R5, RZ, RZ, UR19 ;  /* 0x00000013ff057e24 */ /* 0x00cfce000f8e00ff */
.L_x_69:
[----:B------:R-:W-:Y:S01]  /*6d20*/  ISETP.NE.AND P1, PT, R21, RZ, PT ;  /* 0x000000ff1500720c */ /* 0x000fe20003f25270 */
[----:B------:R-:W-:-:S12]  /*6d30*/  IMAD.MOV.U32 R4, RZ, RZ, 0x1 ;  /* 0x00000001ff047424 */ /* 0x000fd800078e00ff */
[----:B------:R-:W-:Y:S05]  /*6d40*/  @!P1 BRA `(.L_x_68) ;  /* 0x0000000400649947 */ /* 0x000fea0003800000 */
[----:B------:R-:W2:Y:S02]  /*6d50*/  SYNCS.PHASECHK.TRANS64.TRYWAIT P1, [R0+URZ+0x36438], R10 ;  /* 0x0364380a000075a7 */ /* 0x000ea4000802017f */
[----:B--2---:R-:W-:Y:S05]  /*6d60*/  @!P1 BRA `(.L_x_79) ;  /* 0x0000000c00809947 */ /* 0x004fea0003800000 */
.L_x_101:
[----:B------:R-:W-:Y:S05]  /*6d70*/  @P0 BRA `(.L_x_80) ;  /* 0x0000000000140947 */ /* 0x000fea0003800000 */
[----:B------:R-:W-:Y:S01]  /*6d80*/  ISETP.NE.AND P1, PT, R16, RZ, PT ;  /* 0x000000ff1000720c */ /* 0x000fe20003f25270 */
[----:B------:R-:W-:-:S04]  /*6d90*/  IMAD.MOV.U32 R5, RZ, RZ, 0x6100 ;  /* 0x00006100ff057424 */ /* 0x000fc800078e00ff */
[----:B------:R3:W-:Y:S08]  /*6da0*/  SYNCS.ARRIVE.TRANS64 RZ, [R0+URZ+0x36430], R5 ;  /* 0x0364300500ff79a7 */ /* 0x0007f0000800003f */
[----:B------:R-:W-:Y:S05]  /*6db0*/  @!P1 BRA `(.L_x_80) ;  /* 0x0000000000049947 */ /* 0x000fea0003800000 */
[----:B------:R-:W-:Y:S01]  /*6dc0*/  BPT.TRAP 0x1 ;  /* 0x000000040000795c */ /* 0x000fe20000300000 */
.L_x_80:
[----:B---3--:R-:W3:Y:S01]  /*6dd0*/  LDC.64 R4, c[0x0][0x728] ;  /* 0x0001ca00ff047b82 */ /* 0x008ee20000000a00 */
[----:B------:R-:W-:Y:S01]  /*6de0*/  IMAD.SHL.U32 R20, R20, 0x40, RZ ;  /* 0x0000004014147824 */ /* 0x000fe200078e00ff */
[----:B------:R-:W-:Y:S01]  /*6df0*/  R2UR UR24, R0 ;  /* 0x00000000001872ca */ /* 0x000fe200000e0000 */
[----:B------:R-:W-:Y:S01]  /*6e00*/  UMOV UR14, 0x0 ;  /* 0x00000000000e7882 */ /* 0x000fe20000000000 */
[----:B------:R-:W-:Y:S01]  /*6e10*/  UMOV UR15, 0x14f00000 ;  /* 0x14f00000000f7882 */ /* 0x000fe20000000000 */
[----:B------:R-:W-:Y:S01]  /*6e20*/  UMOV UR18, URZ ;  /* 0x0000003f00127c82 */ /* 0x000fe20008000000 */
[C---:B------:R-:W-:Y:S01]  /*6e30*/  IADD3 R8, P1, R20.reuse, R6, RZ ;  /* 0x0000000614087210 */ /* 0x040fe20007f3e0ff */
[----:B------:R-:W-:Y:S01]  /*6e40*/  UMOV UR20, UR28 ;  /* 0x0000001c00147c82 */ /* 0x000fe20008000000 */
[C---:B------:R-:W-:Y:S01]  /*6e50*/  R2UR UR19, R20.reuse ;  /* 0x00000000141372ca */ /* 0x040fe200000e0000 */
[----:B------:R-:W-:Y:S01]  /*6e60*/  UMOV UR21, UR29 ;  /* 0x0000001d00157c82 */ /* 0x000fe20008000000 */
[----:B------:R-:W-:Y:S01]  /*6e70*/  LEA.HI.X.SX32 R9, R20, R11, 0x1, P1 ;  /* 0x0000000b14097211 */ /* 0x000fe200008f0eff */
[----:B------:R-:W-:Y:S01]  /*6e80*/  UMOV UR10, 0x40 ;  /* 0x00000040000a7882 */ /* 0x000fe20000000000 */
[----:B------:R-:W-:Y:S01]  /*6e90*/  UMOV UR12, UR28 ;  /* 0x0000001c000c7c82 */ /* 0x000fe20008000000 */
[----:B------:R-:W-:Y:S01]  /*6ea0*/  UMOV UR13, UR29 ;  /* 0x0000001d000d7c82 */ /* 0x000fe20008000000 */
[----:B------:R-:W-:Y:S01]  /*6eb0*/  UMOV UR26, 0x80 ;  /* 0x00000080001a7882 */ /* 0x000fe20000000000 */
[----:B------:R-:W-:-:S02]  /*6ec0*/  UIADD3 UR17, UR24, 0x36430, URZ ;  /* 0x0003643018117890 */ /* 0x000fc4000fffe03f */
[----:B------:R-:W-:Y:S02]  /*6ed0*/  UIADD3 UR16, UR24, 0x2a000, URZ ;  /* 0x0002a00018107890 */ /* 0x000fe4000fffe03f */
[----:B------:R-:W-:Y:S02]  /*6ee0*/  UIADD3 UR32, UR24, 0x30200, URZ ;  /* 0x0003020018207890 */ /* 0x000fe4000fffe03f */
[----:B------:R-:W-:Y:S02]  /*6ef0*/  UIADD3 UR8, UR24, 0x2c000, URZ ;  /* 0x0002c00018087890 */ /* 0x000fe4000fffe03f */
[----:B------:R-:W-:Y:S01]  /*6f00*/  UIADD3 UR24, UR24, 0x2e000, URZ ;  /* 0x0002e00018187890 */ /* 0x000fe2000fffe03f */
[C---:B---3--:R-:W-:Y:S01]  /*6f10*/  LEA R4, P2, R8.reuse, R4, 0x2 ;  /* 0x0000000408047211 */ /* 0x048fe200078410ff */
[----:B------:R-:W-:Y:S01]  /*6f20*/  UMOV UR9, UR17 ;  /* 0x0000001100097c82 */ /* 0x000fe20008000000 */
[----:B------:R-:W-:Y:S01]  /*6f30*/  UMOV UR11, UR19 ;  /* 0x00000013000b7c82 */ /* 0x000fe20008000000 */
[----:B------:R-:W-:Y:S01]  /*6f40*/  UMOV UR25, UR17 ;  /* 0x0000001100197c82 */ /* 0x000fe20008000000 */
[----:B------:R-:W-:Y:S01]  /*6f50*/  LEA.HI.X R5, R8, R5, R9, 0x2, P2 ;  /* 0x0000000508057211 */ /* 0x000fe200010f1409 */
[----:B------:R-:W-:Y:S01]  /*6f60*/  UMOV UR27, UR19 ;  /* 0x00000013001b7c82 */ /* 0x000fe20008000000 */
[----:B------:R-:W-:Y:S01]  /*6f70*/  IADD3 R8, P1, R13, 0x1f0, RZ ;  /* 0x000001f00d087810 */ /* 0x000fe20007f3e0ff */
[----:B------:R-:W-:Y:S01]  /*6f80*/  UMOV UR33, UR17 ;  /* 0x0000001100217c82 */ /* 0x000fe20008000000 */
[----:B------:R-:W-:Y:S01]  /*6f90*/  R2UR UR30, R4 ;  /* 0x00000000041e72ca */ /* 0x000fe200000e0000 */
[----:B------:R-:W-:Y:S01]  /*6fa0*/  UMOV UR22, 0x10 ;  /* 0x0000001000167882 */ /* 0x000fe20000000000 */
[----:B------:R-:W-:Y:S01]  /*6fb0*/  R2UR UR6, R8 ;  /* 0x00000000080672ca */ /* 0x000fe200000e0000 */
[----:B------:R-:W-:Y:S01]  /*6fc0*/  IMAD.X R8, RZ, RZ, R14, P1 ;  /* 0x000000ffff087224 */ /* 0x000fe200008e060e */
[----:B------:R-:W-:-:S02]  /*6fd0*/  R2UR UR31, R5 ;  /* 0x00000000051f72ca */ /* 0x000fc400000e0000 */
[----:B------:R-:W-:Y:S02]  /*6fe0*/  SHF.L.U32 R5, R12, 0x1f, RZ ;  /* 0x0000001f0c057819 */ /* 0x000fe400000006ff */
[----:B------:R-:W-:-:S13]  /*6ff0*/  R2UR UR7, R8 ;  /* 0x00000000080772ca */ /* 0x000fda00000e0000 */
[----:B------:R3:W-:Y:S01]  /*7000*/  UTMALDG.4D [UR16], [UR6], desc[UR14] ;  /* 0x00000e10060075b4 */ /* 0x0007e20008019000 */
[----:B------:R3:W-:Y:S01]  /*7010*/  UTMALDG.4D [UR8], [UR6], desc[UR14] ;  /* 0x00000e08060075b4 */ /* 0x0007e20008019000 */
[----:B------:R3:W-:Y:S01]  /*7020*/  UTMALDG.4D [UR24], [UR6], desc[UR14] ;  /* 0x00000e18060075b4 */ /* 0x0007e20008019000 */
[----:B------:R3:W-:Y:S01]  /*7030*/  UBLKCP.S.G [UR32], [UR30], UR22 ;  /* 0x000000201e0073ba */ /* 0x0007e20008000216 */
[----:B------:R-:W4:Y:S02]  /*7040*/  SYNCS.PHASECHK.TRANS64.TRYWAIT P1, [R0+URZ+0x36428], R5 ;  /* 0x03642805000075a7 */ /* 0x000f24000802017f */
[----:B---34-:R-:W-:Y:S05]  /*7050*/  @!P1 BRA `(.L_x_81) ;  /* 0x0000000800d89947 */ /* 0x018fea0003800000 */
.L_x_102:
[----:B------:R-:W-:Y:S01]  /*7060*/  IMAD.MOV.U32 R4, RZ, RZ, RZ ;  /* 0x000000ffff047224 */ /* 0x000fe200078e00ff */
[----:B------:R-:W-:Y:S06]  /*7070*/  @P0 BRA `(.L_x_82) ;  /* 0x0000000000140947 */ /* 0x000fec0003800000 */
[----:B------:R-:W-:Y:S01]  /*7080*/  ISETP.NE.AND P1, PT, R16, RZ, PT ;  /* 0x000000ff1000720c */ /* 0x000fe20003f25270 */
[----:B---3--:R-:W-:-:S04]  /*7090*/  IMAD.MOV.U32 R5, RZ, RZ, 0x6100 ;  /* 0x00006100ff057424 */ /* 0x008fc800078e00ff */
[----:B------:R4:W-:Y:S08]  /*70a0*/  SYNCS.ARRIVE.TRANS64 RZ, [R0+URZ+0x36418], R5 ;  /* 0x0364180500ff79a7 */ /* 0x0009f0000800003f */
[----:B------:R-:W-:Y:S05]  /*70b0*/  @!P1 BRA `(.L_x_82) ;  /* 0x0000000000049947 */ /* 0x000fea0003800000 */
[----:B------:R-:W-:Y:S01]  /*70c0*/  BPT.TRAP 0x1 ;  /* 0x000000040000795c */ /* 0x000fe20000300000 */
.L_x_82:
[----:B------:R-:W-:Y:S01]  /*70d0*/  R2UR UR19, R20 ;  /* 0x00000000141372ca */ /* 0x000fe200000e0000 */
[----:B------:R-:W-:Y:S01]  /*70e0*/  UMOV UR22, 0x0 ;  /* 0x0000000000167882 */ /* 0x000fe20000000000 */
[----:B------:R-:W-:Y:S01]  /*70f0*/  R2UR UR24, R0 ;  /* 0x00000000001872ca */ /* 0x000fe200000e0000 */
[----:B------:R-:W-:Y:S01]  /*7100*/  UMOV UR23, 0x14f00000 ;  /* 0x14f0000000177882 */ /* 0x000fe20000000000 */
[----:B------:R-:W-:Y:S01]  /*7110*/  R2UR UR14, R2 ;  /* 0x00000000020e72ca */ /* 0x000fe200000e0000 */
[----:B------:R-:W-:Y:S01]  /*7120*/  UMOV UR18, URZ ;  /* 0x0000003f00127c82 */ /* 0x000fe20008000000 */
[----:B------:R-:W-:Y:S01]  /*7130*/  R2UR UR15, R3 ;  /* 0x00000000030f72ca */ /* 0x000fe200000e0000 */
[----:B------:R-:W-:Y:S01]  /*7140*/  UMOV UR20, UR28 ;  /* 0x0000001c00147c82 */ /* 0x000fe20008000000 */
[----:B------:R-:W-:Y:S01]  /*7150*/  UMOV UR21, UR29 ;  /* 0x0000001d00157c82 */ /* 0x000fe20008000000 */
[----:B------:R-:W-:Y:S01]  /*7160*/  UMOV UR10, 0x40 ;  /* 0x00000040000a7882 */ /* 0x000fe20000000000 */
[----:B------:R-:W-:Y:S01]  /*7170*/  UMOV UR12, UR28 ;  /* 0x0000001c000c7c82 */ /* 0x000fe20008000000 */
[----:B------:R-:W-:Y:S01]  /*7180*/  UMOV UR13, UR29 ;  /* 0x0000001d000d7c82 */ /* 0x000fe20008000000 */
[----:B------:R-:W-:Y:S01]  /*7190*/  UMOV UR26, 0x80 ;  /* 0x00000080001a7882 */ /* 0x000fe20000000000 */
[----:B------:R-:W-:Y:S01]  /*71a0*/  UIADD3 UR19, UR19, 0x40, URZ ;  /* 0x0000004013137890 */ /* 0x000fe2000fffe03f */
[----:B------:R-:W-:Y:S01]  /*71b0*/  IMAD.MOV.U32 R15, RZ, RZ, 0x2 ;  /* 0x00000002ff0f7424 */ /* 0x000fe200078e00ff */
[----:B------:R-:W-:-:S02]  /*71c0*/  UIADD3 UR16, UR24, 0x24000, URZ ;  /* 0x0002400018107890 */ /* 0x000fc4000fffe03f */
[----:B------:R-:W-:Y:S02]  /*71d0*/  UIADD3 UR17, UR24, 0x36418, URZ ;  /* 0x0003641818117890 */ /* 0x000fe4000fffe03f */
[----:B------:R-:W-:Y:S01]  /*71e0*/  UIADD3 UR8, UR24, 0x26000, URZ ;  /* 0x0002600018087890 */ /* 0x000fe2000fffe03f */
[----:B---34-:R-:W-:Y:S01]  /*71f0*/  IMAD.U32 R5, RZ, RZ, UR19 ;  /* 0x00000013ff057e24 */ /* 0x018fe2000f8e00ff */
        /* <DEDUP_REMOVED lines=12> */
[----:B------:R3:W-:Y:S02]  /*72c0*/  UBLKCP.S.G [UR32], [UR6], UR30 ;  /* 0x00000020060073ba */ /* 0x0007e4000800021e */
[----:B---3--:R-:W-:Y:S01]  /*72d0*/  NOP ;  /* 0x0000000000007918 */ /* 0x008fe20000000000 */
.L_x_68:
[----:B------:R-:W-:-:S04]  /*72e0*/  SHF.L.U32 R3, R4, 0x1f, RZ ;  /* 0x0000001f04037819 */ /* 0x000fc800000006ff */
[----:B------:R-:W3:Y:S02]  /*72f0*/  SYNCS.PHASECHK.TRANS64.TRYWAIT P1, [R0+URZ+0x36438], R3 ;  /* 0x03643803000075a7 */ /* 0x000ee4000802017f */
[----:B---3--:R-:W-:Y:S05]  /*7300*/  @!P1 BRA `(.L_x_83) ;  /* 0x0000000800409947 */ /* 0x008fea0003800000 */
.L_x_103:
[----:B------:R-:W-:Y:S05]  /*7310*/  @P0 BRA `(.L_x_84) ;  /* 0x0000000000180947 */ /* 0x000fea0003800000 */
[----:B------:R-:W4:Y:S01]  /*7320*/  S2R R2, SR_TID.X ;  /* 0x0000000000027919 */ /* 0x000f220000002100 */
[----:B---3--:R-:W-:-:S04]  /*7330*/  IMAD.MOV.U32 R3, RZ, RZ, 0x6100 ;  /* 0x00006100ff037424 */ /* 0x008fc800078e00ff */
[----:B------:R3:W-:Y:S01]  /*7340*/  SYNCS.ARRIVE.TRANS64 RZ, [R0+URZ+0x36430], R3 ;  /* 0x0364300300ff79a7 */ /* 0x0007e2000800003f */
[----:B----4-:R-:W-:-:S13]  /*7350*/  LOP3.LUT P0, RZ, R2, 0x1f, RZ, 0xc0, !PT ;  /* 0x0000001f02ff7812 */ /* 0x010fda000780c0ff */
[----:B---3--:R-:W-:Y:S05]  /*7360*/  @!P0 BRA `(.L_x_84) ;  /* 0x0000000000048947 */ /* 0x008fea0003800000 */
[----:B------:R-:W-:Y:S01]  /*7370*/  BPT.TRAP 0x1 ;  /* 0x000000040000795c */ /* 0x000fe20000300000 */
.L_x_84:
[----:B---3--:R-:W3:Y:S01]  /*7380*/  LDC.64 R2, c[0x0][0x728] ;  /* 0x0001ca00ff027b82 */ /* 0x008ee20000000a00 */
[----:B------:R-:W-:Y:S01]  /*7390*/  IADD3 R13, P1, R13, 0x1f0, RZ ;  /* 0x000001f00d0d7810 */ /* 0x000fe20007f3e0ff */
[----:B------:R-:W-:Y:S01]  /*73a0*/  UMOV UR14, 0x0 ;  /* 0x00000000000e7882 */ /* 0x000fe20000000000 */
[C---:B------:R-:W-:Y:S01]  /*73b0*/  IADD3 R6, P0, R5.reuse, R6, RZ ;  /* 0x0000000605067210 */ /* 0x040fe20007f1e0ff */
[----:B------:R-:W-:Y:S01]  /*73c0*/  UMOV UR15, 0x14f00000 ;  /* 0x14f00000000f7882 */ /* 0x000fe20000000000 */
[----:B------:R-:W-:Y:S01]  /*73d0*/  R2UR UR24, R0 ;  /* 0x00000000001872ca */ /* 0x000fe200000e0000 */
[----:B------:R-:W-:Y:S01]  /*73e0*/  IMAD.X R14, RZ, RZ, R14, P1 ;  /* 0x000000ffff0e7224 */ /* 0x000fe200008e060e */
[C---:B------:R-:W-:Y:S01]  /*73f0*/  LEA.HI.X.SX32 R11, R5.reuse, R11, 0x1, P0 ;  /* 0x0000000b050b7211 */ /* 0x040fe200000f0eff */
[----:B------:R-:W-:Y:S01]  /*7400*/  UMOV UR18, URZ ;  /* 0x0000003f00127c82 */ /* 0x000fe20008000000 */
[----:B------:R-:W-:Y:S01]  /*7410*/  R2UR UR19, R5 ;  /* 0x00000000051372ca */ /* 0x000fe200000e0000 */
[----:B------:R-:W-:Y:S01]  /*7420*/  UMOV UR20, UR28 ;  /* 0x0000001c00147c82 */ /* 0x000fe20008000000 */
[----:B------:R-:W-:Y:S01]  /*7430*/  R2UR UR6, R13 ;  /* 0x000000000d0672ca */ /* 0x000fe200000e0000 */
[----:B------:R-:W-:Y:S01]  /*7440*/  UMOV UR21, UR29 ;  /* 0x0000001d00157c82 */ /* 0x000fe20008000000 */
[----:B------:R-:W-:Y:S01]  /*7450*/  R2UR UR7, R14 ;  /* 0x000000000e0772ca */ /* 0x000fe200000e0000 */
[----:B------:R-:W-:Y:S01]  /*7460*/  UMOV UR10, 0x40 ;  /* 0x00000040000a7882 */ /* 0x000fe20000000000 */
[----:B------:R-:W-:Y:S01]  /*7470*/  UMOV UR12, UR28 ;  /* 0x0000001c000c7c82 */ /* 0x000fe20008000000 */
[----:B------:R-:W-:Y:S01]  /*7480*/  UMOV UR13, UR29 ;  /* 0x0000001d000d7c82 */ /* 0x000fe20008000000 */
[----:B------:R-:W-:Y:S01]  /*7490*/  UMOV UR26, 0x80 ;  /* 0x00000080001a7882 */ /* 0x000fe20000000000 */
[----:B------:R-:W-:Y:S01]  /*74a0*/  UIADD3 UR17, UR24, 0x36430, URZ ;  /* 0x0003643018117890 */ /* 0x000fe2000fffe03f */
[----:B------:R-:W-:Y:S01]  /*74b0*/  LOP3.LUT R4, R4, 0x1, RZ, 0x3c, !PT ;  /* 0x0000000104047812 */ /* 0x000fe200078e3cff */
[----:B------:R-:W-:-:S02]  /*74c0*/  UIADD3 UR16, UR24, 0x2a000, URZ ;  /* 0x0002a00018107890 */ /* 0x000fc4000fffe03f */
[----:B------:R-:W-:Y:S01]  /*74d0*/  UIADD3 UR32, UR24, 0x30200, URZ ;  /* 0x0003020018207890 */ /* 0x000fe2000fffe03f */
[C---:B---3--:R-:W-:Y:S01]  /*74e0*/  LEA R2, P0, R6.reuse, R2, 0x2 ;  /* 0x0000000206027211 */ /* 0x048fe200078010ff */
[----:B------:R-:W-:Y:S02]  /*74f0*/  UIADD3 UR8, UR24, 0x2c000, URZ ;  /* 0x0002c00018087890 */ /* 0x000fe4000fffe03f */
[----:B------:R-:W-:Y:S01]  /*7500*/  UIADD3 UR24, UR24, 0x2e000, URZ ;  /* 0x0002e00018187890 */ /* 0x000fe2000fffe03f */
[----:B------:R-:W-:Y:S01]  /*7510*/  LEA.HI.X R3, R6, R3, R11, 0x2, P0 ;  /* 0x0000000306037211 */ /* 0x000fe200000f140b */
[----:B------:R-:W-:Y:S01]  /*7520*/  UMOV UR11, UR19 ;  /* 0x00000013000b7c82 */ /* 0x000fe20008000000 */
[----:B------:R-:W-:Y:S01]  /*7530*/  R2UR UR30, R2 ;  /* 0x00000000021e72ca */ /* 0x000fe200000e0000 */
[----:B------:R-:W-:Y:S01]  /*7540*/  UMOV UR9, UR17 ;  /* 0x0000001100097c82 */ /* 0x000fe20008000000 */
[----:B------:R-:W-:Y:S01]  /*7550*/  R2UR UR31, R3 ;  /* 0x00000000031f72ca */ /* 0x000fe200000e0000 */
[----:B------:R-:W-:Y:S01]  /*7560*/  UMOV UR27, UR19 ;  /* 0x00000013001b7c82 */ /* 0x000fe20008000000 */
[----:B------:R3:W-:Y:S01]  /*7570*/  UTMALDG.4D [UR16], [UR6], desc[UR14] ;  /* 0x00000e10060075b4 */ /* 0x0007e20008019000 */
[----:B------:R-:W-:Y:S01]  /*7580*/  UMOV UR25, UR17 ;  /* 0x0000001100197c82 */ /* 0x000fe20008000000 */
[----:B------:R-:W-:Y:S01]  /*7590*/  UMOV UR33, UR17 ;  /* 0x0000001100217c82 */ /* 0x000fe20008000000 */
[----:B------:R-:W-:Y:S01]  /*75a0*/  UMOV UR22, 0x10 ;  /* 0x0000001000167882 */ /* 0x000fe20000000000 */
[----:B------:R-:W-:Y:S01]  /*75b0*/  ISETP.NE.AND P0, PT, R15, 0x2, PT ;  /* 0x000000020f00780c */ /* 0x000fe20003f05270 */
[----:B------:R3:W-:Y:S03]  /*75c0*/  UTMALDG.4D [UR8], [UR6], desc[UR14] ;  /* 0x00000e08060075b4 */ /* 0x0007e60008019000 */
[----:B------:R-:W-:-:S02]  /*75d0*/  SEL R3, RZ, 0x1, P0 ;  /* 0x00000001ff037807 */ /* 0x000fc40000000000 */
[----:B------:R-:W-:Y:S02]  /*75e0*/  SEL R2, R15, RZ, P0 ;  /* 0x000000ff0f027207 */ /* 0x000fe40000000000 */
[----:B------:R-:W-:Y:S01]  /*75f0*/  LOP3.LUT R12, R12, R3, RZ, 0x3c, !PT ;  /* 0x000000030c0c7212 */ /* 0x000fe200078e3cff */
[----:B------:R3:W-:Y:S01]  /*7600*/  UTMALDG.4D [UR24], [UR6], desc[UR14] ;  /* 0x00000e18060075b4 */ /* 0x0007e20008019000 */
[----:B------:R3:W-:Y:S02]  /*7610*/  UBLKCP.S.G [UR32], [UR30], UR22 ;  /* 0x000000201e0073ba */ /* 0x0007e40008000216 */
[----:B---3--:R-:W-:-:S03]  /*7620*/  NOP ;  /* 0x0000000000007918 */ /* 0x008fc60000000000 */
.L_x_65:
[----:B------:R-:W-:Y:S05]  /*7630*/  BSYNC B0 ;  /* 0x0000000000007941 */ /* 0x000fea0003800000 */
.L_x_64:
[----:B------:R-:W-:-:S03]  /*7640*/  UMOV UR6, 0xffffffff ;  /* 0xffffffff00067882 */ /* 0x000fc60000000000 */
[----:B------:R-:W-:Y:S05]  /*7650*/  BRA.DIV UR6, `(.L_x_85) ;  /* 0x0000000606807947 */ /* 0x000fea000b800000 */
[----:B------:R-:W-:-:S13]  /*7660*/  ELECT P0, URZ, PT ;  /* 0x00000000003f782f */ /* 0x000fda0003800000 */
.L_x_106:
[----:B------:R-:W-:Y:S04]  /*7670*/  BSSY B0, `(.L_x_86) ;  /* 0x000001e000007945 */ /* 0x000fe80003800000 */
[----:B------:R-:W-:Y:S05]  /*7680*/  @!P0 BRA `(.L_x_87) ;  /* 0x0000000000708947 */ /* 0x000fea0003800000 */
[----:B------:R-:W-:-:S04]  /*7690*/  LOP3.LUT R17, R17, 0x2, RZ, 0xfc, !PT ;  /* 0x0000000211117812 */ /* 0x000fc800078efcff */
[----:B------:R-:W-:-:S13]  /*76a0*/  ISETP.NE.AND P2, PT, R17, 0x3, PT ;  /* 0x000000031100780c */ /* 0x000fda0003f45270 */
[----:B------:R-:W-:Y:S05]  /*76b0*/  @!P2 BRA `(.L_x_88) ;  /* 0x000000000004a947 */ /* 0x000fea0003800000 */
[----:B------:R-:W-:Y:S01]  /*76c0*/  BPT.TRAP 0x1 ;  /* 0x000000040000795c */ /* 0x000fe20000300000 */
.L_x_88:
[----:B------:R-:W3:Y:S01]  /*76d0*/  S2R R3, SR_CgaCtaId ;  /* 0x0000000000037919 */ /* 0x000ee20000008800 */
[----:B-12---:R-:W-:-:S04]  /*76e0*/  MOV R0, 0x400 ;  /* 0x0000040000007802 */ /* 0x006fc80000000f00 */
[----:B---3--:R-:W-:Y:S02]  /*76f0*/  LEA R9, R3, R0, 0x18 ;  /* 0x0000000003097211 */ /* 0x008fe400078ec0ff */
[----:B------:R-:W-:-:S03]  /*7700*/  SHF.L.U32 R0, R12, 0x1f, RZ ;  /* 0x0000001f0c007819 */ /* 0x000fc600000006ff */
[----:B------:R-:W-:-:S04]  /*7710*/  VIADD R3, R9, 0x36420 ;  /* 0x0003642009037836 */ /* 0x000fc80000000000 */
[C---:B------:R-:W-:Y:S02]  /*7720*/  IMAD R7, R2.reuse, 0x8, R3 ;  /* 0x0000000802077824 */ /* 0x040fe400078e0203 */
[----:B------:R-:W-:Y:S02]  /*7730*/  VIADD R2, R2, 0x1 ;  /* 0x0000000102027836 */ /* 0x000fe40000000000 */
[----:B------:R-:W1:Y:S03]  /*7740*/  SYNCS.PHASECHK.TRANS64.TRYWAIT P0, [R7+URZ], R0 ;  /* 0x00000000070075a7 */ /* 0x000e66000800017f */
[----:B------:R-:W-:-:S04]  /*7750*/  ISETP.NE.AND P1, PT, R2, 0x2, PT ;  /* 0x000000020200780c */ /* 0x000fc80003f25270 */
[----:B------:R-:W-:Y:S02]  /*7760*/  SEL R5, RZ, 0x1, P1 ;  /* 0x00000001ff057807 */ /* 0x000fe40000800000 */
[----:B------:R-:W-:Y:S02]  /*7770*/  SEL R2, R2, RZ, P1 ;  /* 0x000000ff02027207 */ /* 0x000fe40000800000 */
[----:B------:R-:W-:-:S03]  /*7780*/  LOP3.LUT R5, R12, R5, RZ, 0x3c, !PT ;  /* 0x000000050c057212 */ /* 0x000fc600078e3cff */
[----:B------:R-:W-:Y:S01]  /*7790*/  IMAD R3, R2, 0x8, R3 ;  /* 0x0000000802037824 */ /* 0x000fe200078e0203 */
[----:B------:R-:W-:Y:S01]  /*77a0*/  SHF.L.U32 R2, R5, 0x1f, RZ ;  /* 0x0000001f05027819 */ /* 0x000fe200000006ff */
[----:B-1----:R-:W-:Y:S06]  /*77b0*/  @!P0 BRA `(.L_x_89) ;  /* 0x00000004004c8947 */ /* 0x002fec0003800000 */
.L_x_107:
[----:B------:R-:W2:Y:S02]  /*77c0*/  SYNCS.PHASECHK.TRANS64.TRYWAIT P0, [R3+URZ], R2 ;  /* 0x00000002030075a7 */ /* 0x000ea4000800017f */
[----:B--2---:R-:W-:Y:S05]  /*77d0*/  @!P0 BRA `(.L_x_90) ;  /* 0x0000000400588947 */ /* 0x004fea0003800000 */
.L_x_108:
[----:B------:R-:W-:Y:S05]  /*77e0*/  @!P2 BRA `(.L_x_91) ;  /* 0x000000000004a947 */ /* 0x000fea0003800000 */
[----:B------:R-:W-:Y:S01]  /*77f0*/  BPT.TRAP 0x1 ;  /* 0x000000040000795c */ /* 0x000fe20000300000 */
.L_x_91:
[----:B------:R-:W-:-:S07]  /*7800*/  SHF.L.U32 R4, R4, 0x1f, RZ ;  /* 0x0000001f04047819 */ /* 0x000fce00000006ff */
.L_x_92:
[----:B---3--:R3:W4:Y:S02]  /*7810*/  SYNCS.PHASECHK.TRANS64.TRYWAIT P0, [R9+URZ+0x36438], R4 ;  /* 0x03643804090075a7 */ /* 0x008724000800017f */
[----:B----4-:R-:W-:Y:S05]  /*7820*/  @!P0 NANOSLEEP.SYNCS 0x989680 ;  /* 0x009896800000895d */ /* 0x010fea0003900000 */
[----:B------:R-:W4:Y:S02]  /*7830*/  @!P0 SYNCS.PHASECHK.TRANS64 P0, [R9+URZ+0x36438], R4 ;  /* 0x03643804090085a7 */ /* 0x000f24000800007f */
[----:B----4-:R-:W-:Y:S05]  /*7840*/  @!P0 BRA `(.L_x_92) ;  /* 0xfffffffc00f08947 */ /* 0x010fea000383ffff */
.L_x_87:
[----:B------:R-:W-:Y:S05]  /*7850*/  BSYNC B0 ;  /* 0x0000000000007941 */ /* 0x000fea0003800000 */
.L_x_86:
[----:B------:R-:W-:Y:S05]  /*7860*/  EXIT ;  /* 0x000000000000794d */ /* 0x000fea0003800000 */
.L_x_10:
[----:B------:R-:W-:Y:S02]  /*7870*/  IMAD.MOV.U32 R12, RZ, RZ, RZ ;  /* 0x000000ffff0c7224 */ /* 0x000fe400078e00ff */
[----:B------:R-:W-:Y:S02]  /*7880*/  IMAD.MOV.U32 R11, RZ, RZ, 0x1f ;  /* 0x0000001fff0b7424 */ /* 0x000fe400078e00ff */
[----:B------:R-:W-:-:S07]  /*7890*/  IMAD.MOV.U32 R15, RZ, RZ, -0x1 ;  /* 0xffffffffff0f7424 */ /* 0x000fce00078e00ff */
[----:B------:R-:W-:Y:S05]  /*78a0*/  WARPSYNC.COLLECTIVE R15, `(.L_x_93) ;  /* 0x000000000f087348 */ /* 0x000fea0003c00000 */
[----:B------:R1:W2:Y:S02]  /*78b0*/  SHFL.IDX P6, R14, R13, R12, R11 ;  /* 0x0000000c0d0e7389 */ /* 0x0002a400000c000b */
[----:B-12---:R-:W-:Y:S01]  /*78c0*/  ENDCOLLECTIVE ;  /* 0x000000000000791b */ /* 0x006fe20003800000 */
.L_x_93:
[----:B------:R-:W-:Y:S05]  /*78d0*/  BRA `(.L_x_94) ;  /* 0xffffff9000ac7947 */ /* 0x000fea000383ffff */
.L_x_12:
[----:B--2---:R2:W3:Y:S02]  /*78e0*/  SYNCS.PHASECHK.TRANS64.TRYWAIT P0, [R157+URZ+0x36400], R18 ;  /* 0x036400129d0075a7 */ /* 0x0044e4000800017f */
[----:B---3--:R-:W-:Y:S05]  /*78f0*/  @!P0 NANOSLEEP.SYNCS 0x989680 ;  /* 0x009896800000895d */ /* 0x008fea0003900000 */
[----:B------:R-:W3:Y:S02]  /*7900*/  @!P0 SYNCS.PHASECHK.TRANS64 P0, [R157+URZ+0x36400], R18 ;  /* 0x036400129d0085a7 */ /* 0x000ee4000800007f */
[----:B---3--:R-:W-:Y:S05]  /*7910*/  @!P0 BRA `(.L_x_12) ;  /* 0xfffffffc00f08947 */ /* 0x008fea000383ffff */
[----:B------:R-:W-:Y:S05]  /*7920*/  BRA `(.L_x_11) ;  /* 0xffffff9400187947 */ /* 0x000fea000383ffff */
.L_x_17:
[----:B--2---:R2:W3:Y:S02]  /*7930*/  SYNCS.PHASECHK.TRANS64.TRYWAIT P1, [R4+URZ+0x36410], R13 ;  /* 0x0364100d040075a7 */ /* 0x0044e4000802017f */
[----:B---3--:R-:W-:Y:S05]  /*7940*/  @!P1 NANOSLEEP.SYNCS 0x989680 ;  /* 0x009896800000995d */ /* 0x008fea0003900000 */
[----:B------:R-:W3:Y:S02]  /*7950*/  @!P1 SYNCS.PHASECHK.TRANS64 P1, [R4+URZ+0x36410], R13 ;  /* 0x0364100d040095a7 */ /* 0x000ee4000802007f */
[----:B---3--:R-:W-:Y:S05]  /*7960*/  @!P1 BRA `(.L_x_17) ;  /* 0xfffffffc00f09947 */ /* 0x008fea000383ffff */
[----:B------:R-:W-:Y:S05]  /*7970*/  BRA `(.L_x_16) ;  /* 0xffffff9800d87947 */ /* 0x000fea000383ffff */
.L_x_21:
[----:B---3--:R3:W1:Y:S02]  /*7980*/  SYNCS.PHASECHK.TRANS64.TRYWAIT P1, [R157+URZ+0x36430], R14 ;  /* 0x0364300e9d0075a7 */ /* 0x008664000802017f */
[----:B-1----:R-:W-:Y:S05]  /*7990*/  @!P1 NANOSLEEP.SYNCS 0x989680 ;  /* 0x009896800000995d */ /* 0x002fea0003900000 */
[----:B------:R-:W1:Y:S02]  /*79a0*/  @!P1 SYNCS.PHASECHK.TRANS64 P1, [R157+URZ+0x36430], R14 ;  /* 0x0364300e9d0095a7 */ /* 0x000e64000802007f */
[----:B-1----:R-:W-:Y:S05]  /*79b0*/  @!P1 BRA `(.L_x_21) ;  /* 0xfffffffc00f09947 */ /* 0x002fea000383ffff */
[----:B------:R-:W-:Y:S05]  /*79c0*/  BRA `(.L_x_20) ;  /* 0xffffffa0007c7947 */ /* 0x000fea000383ffff */
.L_x_66:
[----:B-1----:R1:W2:Y:S02]  /*79d0*/  SYNCS.PHASECHK.TRANS64.TRYWAIT P1, [R0+URZ+0x36420], R10 ;  /* 0x0364200a000075a7 */ /* 0x0022a4000802017f */
[----:B--2---:R-:W-:Y:S05]  /*79e0*/  @!P1 NANOSLEEP.SYNCS 0x989680 ;  /* 0x009896800000995d */ /* 0x004fea0003900000 */
[----:B------:R-:W2:Y:S02]  /*79f0*/  @!P1 SYNCS.PHASECHK.TRANS64 P1, [R0+URZ+0x36420], R10 ;  /* 0x0364200a000095a7 */ /* 0x000ea4000802007f */
[----:B--2---:R-:W-:Y:S05]  /*7a00*/  @!P1 BRA `(.L_x_66) ;  /* 0xfffffffc00f09947 */ /* 0x004fea000383ffff */
[----:B------:R-:W-:Y:S05]  /*7a10*/  BRA `(.L_x_95) ;  /* 0xffffffe0001c7947 */ /* 0x000fea000383ffff */
.L_x_70:
[----:B-1----:R1:W2:Y:S02]  /*7a20*/  SYNCS.PHASECHK.TRANS64.TRYWAIT P1, [R0+URZ+0x36438], R10 ;  /* 0x0364380a000075a7 */ /* 0x0022a4000802017f */
[----:B--2---:R-:W-:Y:S05]  /*7a30*/  @!P1 NANOSLEEP.SYNCS 0x989680 ;  /* 0x009896800000995d */ /* 0x004fea0003900000 */
[----:B------:R-:W2:Y:S02]  /*7a40*/  @!P1 SYNCS.PHASECHK.TRANS64 P1, [R0+URZ+0x36438], R10 ;  /* 0x0364380a000095a7 */ /* 0x000ea4000802007f */
[----:B--2---:R-:W-:Y:S05]  /*7a50*/  @!P1 BRA `(.L_x_70) ;  /* 0xfffffffc00f09947 */ /* 0x004fea000383ffff */
[----:B------:R-:W-:Y:S05]  /*7a60*/  BRA `(.L_x_96) ;  /* 0xffffffe400d47947 */ /* 0x000fea000383ffff */
.L_x_72:
[----:B--2---:R2:W3:Y:S02]  /*7a70*/  SYNCS.PHASECHK.TRANS64.TRYWAIT P1, [R0+URZ+0x36428], R3 ;  /* 0x03642803000075a7 */ /* 0x0044e4000802017f */
[----:B---3--:R-:W-:Y:S05]  /*7a80*/  @!P1 NANOSLEEP.SYNCS 0x989680 ;  /* 0x009896800000995d */ /* 0x008fea0003900000 */
[----:B------:R-:W3:Y:S02]  /*7a90*/  @!P1 SYNCS.PHASECHK.TRANS64 P1, [R0+URZ+0x36428], R3 ;  /* 0x03642803000095a7 */ /* 0x000ee4000802007f */
[----:B---3--:R-:W-:Y:S05]  /*7aa0*/  @!P1 BRA `(.L_x_72) ;  /* 0xfffffffc00f09947 */ /* 0x008fea000383ffff */
[----:B------:R-:W-:Y:S05]  /*7ab0*/  BRA `(.L_x_97) ;  /* 0xffffffe800947947 */ /* 0x000fea000383ffff */
.L_x_74:
[----:B--2---:R2:W3:Y:S02]  /*7ac0*/  SYNCS.PHASECHK.TRANS64.TRYWAIT P1, [R0+URZ+0x36438], R29 ;  /* 0x0364381d000075a7 */ /* 0x0044e4000802017f */
[----:B---3--:R-:W-:Y:S05]  /*7ad0*/  @!P1 NANOSLEEP.SYNCS 0x989680 ;  /* 0x009896800000995d */ /* 0x008fea0003900000 */
[----:B------:R-:W3:Y:S02]  /*7ae0*/  @!P1 SYNCS.PHASECHK.TRANS64 P1, [R0+URZ+0x36438], R29 ;  /* 0x0364381d000095a7 */ /* 0x000ee4000802007f */
[----:B---3--:R-:W-:Y:S05]  /*7af0*/  @!P1 BRA `(.L_x_74) ;  /* 0xfffffffc00f09947 */ /* 0x008fea000383ffff */
[----:B------:R-:W-:Y:S05]  /*7b00*/  BRA `(.L_x_98) ;  /* 0xffffffec00247947 */ /* 0x000fea000383ffff */
.L_x_76:
[----:B------:R-:W-:-:S07]  /*7b10*/  SHF.L.U32 R5, R12, 0x1f, RZ ;  /* 0x0000001f0c057819 */ /* 0x000fce00000006ff */
.L_x_99:
[----:B--2---:R2:W3:Y:S02]  /*7b20*/  SYNCS.PHASECHK.TRANS64.TRYWAIT P1, [R0+URZ+0x36420], R5 ;  /* 0x03642005000075a7 */ /* 0x0044e4000802017f */
[----:B---3--:R-:W-:Y:S05]  /*7b30*/  @!P1 NANOSLEEP.SYNCS 0x989680 ;  /* 0x009896800000995d */ /* 0x008fea0003900000 */
[----:B------:R-:W3:Y:S02]  /*7b40*/  @!P1 SYNCS.PHASECHK.TRANS64 P1, [R0+URZ+0x36420], R5 ;  /* 0x03642005000095a7 */ /* 0x000ee4000802007f */
[----:B---3--:R-:W-:Y:S05]  /*7b50*/  @!P1 BRA `(.L_x_99) ;  /* 0xfffffffc00f09947 */ /* 0x008fea000383ffff */
[----:B------:R-:W-:Y:S05]  /*7b60*/  BRA `(.L_x_100) ;  /* 0xffffffec00c47947 */ /* 0x000fea000383ffff */
.L_x_79:
[----:B--2---:R2:W3:Y:S02]  /*7b70*/  SYNCS.PHASECHK.TRANS64.TRYWAIT P1, [R0+URZ+0x36438], R10 ;  /* 0x0364380a000075a7 */ /* 0x0044e4000802017f */
[----:B---3--:R-:W-:Y:S05]  /*7b80*/  @!P1 NANOSLEEP.SYNCS 0x989680 ;  /* 0x009896800000995d */ /* 0x008fea0003900000 */
[----:B------:R-:W3:Y:S02]  /*7b90*/  @!P1 SYNCS.PHASECHK.TRANS64 P1, [R0+URZ+0x36438], R10 ;  /* 0x0364380a000095a7 */ /* 0x000ee4000802007f */
[----:B---3--:R-:W-:Y:S05]  /*7ba0*/  @!P1 BRA `(.L_x_79) ;  /* 0xfffffffc00f09947 */ /* 0x008fea000383ffff */
[----:B------:R-:W-:Y:S05]  /*7bb0*/  BRA `(.L_x_101) ;  /* 0xfffffff0006c7947 */ /* 0x000fea000383ffff */
.L_x_81:
[----:B---3--:R3:W4:Y:S02]  /*7bc0*/  SYNCS.PHASECHK.TRANS64.TRYWAIT P1, [R0+URZ+0x36428], R5 ;  /* 0x03642805000075a7 */ /* 0x008724000802017f */
[----:B----4-:R-:W-:Y:S05]  /*7bd0*/  @!P1 NANOSLEEP.SYNCS 0x989680 ;  /* 0x009896800000995d */ /* 0x010fea0003900000 */
[----:B------:R-:W4:Y:S02]  /*7be0*/  @!P1 SYNCS.PHASECHK.TRANS64 P1, [R0+URZ+0x36428], R5 ;  /* 0x03642805000095a7 */ /* 0x000f24000802007f */
[----:B----4-:R-:W-:Y:S05]  /*7bf0*/  @!P1 BRA `(.L_x_81) ;  /* 0xfffffffc00f09947 */ /* 0x010fea000383ffff */
[----:B------:R-:W-:Y:S05]  /*7c00*/  BRA `(.L_x_102) ;  /* 0xfffffff400147947 */ /* 0x000fea000383ffff */
.L_x_83:
[----:B---3--:R3:W4:Y:S02]  /*7c10*/  SYNCS.PHASECHK.TRANS64.TRYWAIT P1, [R0+URZ+0x36438], R3 ;  /* 0x03643803000075a7 */ /* 0x008724000802017f */
[----:B----4-:R-:W-:Y:S05]  /*7c20*/  @!P1 NANOSLEEP.SYNCS 0x989680 ;  /* 0x009896800000995d */ /* 0x010fea0003900000 */
[----:B------:R-:W4:Y:S02]  /*7c30*/  @!P1 SYNCS.PHASECHK.TRANS64 P1, [R0+URZ+0x36438], R3 ;  /* 0x03643803000095a7 */ /* 0x000f24000802007f */
[----:B----4-:R-:W-:Y:S05]  /*7c40*/  @!P1 BRA `(.L_x_83) ;  /* 0xfffffffc00f09947 */ /* 0x010fea000383ffff */
[----:B------:R-:W-:Y:S05]  /*7c50*/  BRA `(.L_x_103) ;  /* 0xfffffff400ac7947 */ /* 0x000fea000383ffff */
.L_x_85:
[----:B------:R-:W-:Y:S01]  /*7c60*/  BSSY B0, `(.L_x_104) ;  /* 0x0000006000007945 */ /* 0x000fe20003800000 */
[----:B------:R-:W-:-:S07]  /*7c70*/  IMAD.MOV.U32 R15, RZ, RZ, -0x1 ;  /* 0xffffffffff0f7424 */ /* 0x000fce00078e00ff */
[----:B-12---:R-:W-:Y:S05]  /*7c80*/  WARPSYNC.COLLECTIVE R15, `(.L_x_105) ;  /* 0x000000000f0c7348 */ /* 0x006fea0003c00000 */
[----:B------:R-:W-:Y:S02]  /*7c90*/  ELECT P6, UR62, PT ;  /* 0x00000000003e782f */ /* 0x000fe400038c0000 */
[----:B------:R-:W-:Y:S01]  /*7ca0*/  MOV R14, UR62 ;  /* 0x0000003e000e7c02 */ /* 0x000fe20008000f00 */
[----:B-12---:R-:W-:Y:S10]  /*7cb0*/  ENDCOLLECTIVE ;  /* 0x000000000000791b */ /* 0x006ff40003800000 */
.L_x_105:
[----:B------:R-:W-:Y:S05]  /*7cc0*/  BSYNC B0 ;  /* 0x0000000000007941 */ /* 0x000fea0003800000 */
.L_x_104:
[----:B------:R-:W-:Y:S01]  /*7cd0*/  PLOP3.LUT P0, PT, P6, PT, PT, 0x80, 0x0 ;  /* 0x000000000000781c */ /* 0x000fe2000370f070 */
[----:B------:R-:W-:-:S12]  /*7ce0*/  BRA `(.L_x_106) ;  /* 0xfffffff800607947 */ /* 0x000fd8000383ffff */
.L_x_89:
[----:B-1----:R1:W2:Y:S02]  /*7cf0*/  SYNCS.PHASECHK.TRANS64.TRYWAIT P0, [R7+URZ], R0 ;  /* 0x00000000070075a7 */ /* 0x0022a4000800017f */
[----:B--2---:R-:W-:Y:S05]  /*7d00*/  @!P0 NANOSLEEP.SYNCS 0x989680 ;  /* 0x009896800000895d */ /* 0x004fea0003900000 */
[----:B------:R-:W2:Y:S02]  /*7d10*/  @!P0 SYNCS.PHASECHK.TRANS64 P0, [R7+URZ], R0 ;  /* 0x00000000070085a7 */ /* 0x000ea4000800007f */
[----:B--2---:R-:W-:Y:S05]  /*7d20*/  @!P0 BRA `(.L_x_89) ;  /* 0xfffffffc00f08947 */ /* 0x004fea000383ffff */
[----:B------:R-:W-:Y:S05]  /*7d30*/  BRA `(.L_x_107) ;  /* 0xfffffff800a07947 */ /* 0x000fea000383ffff */
.L_x_90:
[----:B--2---:R2:W3:Y:S02]  /*7d40*/  SYNCS.PHASECHK.TRANS64.TRYWAIT P0, [R3+URZ], R2 ;  /* 0x00000002030075a7 */ /* 0x0044e4000800017f */
[----:B---3--:R-:W-:Y:S05]  /*7d50*/  @!P0 NANOSLEEP.SYNCS 0x989680 ;  /* 0x009896800000895d */ /* 0x008fea0003900000 */
[----:B------:R-:W3:Y:S02]  /*7d60*/  @!P0 SYNCS.PHASECHK.TRANS64 P0, [R3+URZ], R2 ;  /* 0x00000002030085a7 */ /* 0x000ee4000800007f */
[----:B---3--:R-:W-:Y:S05]  /*7d70*/  @!P0 BRA `(.L_x_90) ;  /* 0xfffffffc00f08947 */ /* 0x008fea000383ffff */
[----:B------:R-:W-:Y:S05]  /*7d80*/  BRA `(.L_x_108) ;  /* 0xfffffff800947947 */ /* 0x000fea000383ffff */
.L_x_109:
[----:B------:R-:W-:-:S00]  /*7d90*/  BRA `(.L_x_109) ;  /* 0xfffffffc00fc7947 */ /* 0x000fc0000383ffff */
[----:B------:R-:W-:-:S00]  /*7da0*/  NOP ;  /* 0x0000000000007918 */ /* 0x000fc00000000000 */
        /* <DEDUP_REMOVED lines=13> */
.L_x_3855:


//--------------------- .text._ZN7cutlass13device_kernelIN5flash11enable_sm90INS1_16FlashAttnBwdSm90INS1_25CollectiveMainloopBwdSm90ILi2ELi1ELi1EN4cute5tupleIJNS5_1CILi1EEES8_S8_EEENS6_IJNS7_ILi64EEENS7_ILi96EEENS7_ILi192EEEEEENS_6half_tEfNS_4arch4Sm90ELb0ELb0ELb1ELb0ELb1ELb0ELb1ELb0ELi3ELi1ELi1ELi1ELb0EEENS1_21CollectiveEpilogueBwdISD_SE_SG_Li384ELb0ELb1ELi3EEENS1_19SingleTileSchedulerILb0ELb0ELb0ELi96EEEEEEEEEvNT_6ParamsE --------------------------
	.section	.text._ZN7cutlass13device_kernelIN5flash11enable_sm90INS1_16FlashAttnBwdSm90INS1_25CollectiveMainloopBwdSm90ILi2ELi1ELi1EN4cute5tupleIJNS5_1CILi1EEES8_S8_EEENS6_IJNS7_ILi64EEENS7_ILi96EEENS7_ILi192EEEEEENS_6half_tEfNS_4arch4Sm90ELb0ELb0ELb1ELb0ELb1ELb0ELb1ELb0ELi3ELi1ELi1ELi1ELb0EEENS1_21CollectiveEpilogueBwdISD_SE_SG_Li384ELb0ELb1ELi3EEENS1_19SingleTileSchedulerILb0ELb0ELb0ELi96EEEEEEEEEvNT_6ParamsE,"ax",@progbits
	.align	128
.text._ZN7cutlass13device_kernelIN5flash11enable_sm90INS1_16FlashAttnBwdSm90INS1_25CollectiveMainloopBwdSm90ILi2ELi1ELi1EN4cute5tupleIJNS5_1CILi1EEES8_S8_EEENS6_IJNS7_ILi64EEENS7_ILi96EEENS7_ILi192EEEEEENS_6half_tEfNS_4arch4Sm90ELb0ELb0ELb1ELb0ELb1ELb0ELb1ELb0ELi3ELi1ELi1ELi1ELb0EEENS1_21CollectiveEpilogueBwdISD_SE_SG_Li384ELb0ELb1ELi3EEENS1_19SingleTileSchedulerILb0ELb0ELb0ELi96EEEEEEEEEvNT_6ParamsE:
        .type           _ZN7cutlass13device_kernelIN5flash11enable_sm90INS1_16FlashAttnBwdSm90INS1_25CollectiveMainloopBwdSm90ILi2ELi1ELi1EN4cute5tupleIJNS5_1CILi1EEES8_S8_EEENS6_IJNS7_ILi64EEENS7_ILi96EEENS7_ILi192EEEEEENS_6half_tEfNS_4arch4Sm90ELb0ELb0ELb1ELb0ELb1ELb0ELb1ELb0ELi3ELi1ELi1ELi1ELb0EEENS1_21CollectiveEpilogueBwdISD_SE_SG_Li384ELb0ELb1ELi3EEENS1_19SingleTileSchedulerILb0ELb0ELb0ELi96EEEEEEEEEvNT_6ParamsE,@function
        .size           _ZN7cutlass13device_kernelIN5flash11enable_sm90INS1_16FlashAttnBwdSm90INS1_25CollectiveMainloopBwdSm90ILi2ELi1ELi1EN4cute5tupleIJNS5_1CILi1EEES8_S8_EEENS6_IJNS7_ILi64EEENS7_ILi96EEENS7_ILi192EEEEEENS_6half_tEfNS_4arch4Sm90ELb0ELb0ELb1ELb0ELb1ELb0ELb1ELb0ELi3ELi1ELi1ELi1ELb0EEENS1_21CollectiveEpilogueBwdISD_SE_SG_Li384ELb0ELb1ELi3EEENS1_19SingleTileSchedulerILb0ELb0ELb0ELi96EEEEEEEEEvNT_6ParamsE,(.L_x_3856 - _ZN7cutlass13device_kernelIN5flash11enable_sm90INS1_16FlashAttnBwdSm90INS1_25CollectiveMainloopBwdSm90ILi2ELi1ELi1EN4cute5tupleIJNS5_1CILi1EEES8_S8_EEENS6_IJNS7_ILi64EEENS7_ILi96EEENS7_ILi192EEEEEENS_6half_tEfNS_4arch4Sm90ELb0ELb0ELb1ELb0ELb1ELb0ELb1ELb0ELi3ELi1ELi1ELi1ELb0EEENS1_21CollectiveEpilogueBwdISD_SE_SG_Li384ELb0ELb1ELi3EEENS1_19SingleTileSchedulerILb0ELb0ELb0ELi96EEEEEEEEEvNT_6ParamsE)
        .other          _ZN7cutlass13device_kernelIN5flash11enable_sm90INS1_16FlashAttnBwdSm90INS1_25CollectiveMainloopBwdSm90ILi2ELi1ELi1EN4cute5tupleIJNS5_1CILi1EEES8_S8_EEENS6_IJNS7_ILi64EEENS7_ILi96EEENS7_ILi192EEEEEENS_6half_tEfNS_4arch4Sm90ELb0ELb0ELb1ELb0ELb1ELb0ELb1ELb0ELi3ELi1ELi1ELi1ELb0EEENS1_21CollectiveEpilogueBwdISD_SE_SG_Li384ELb0ELb1ELi3EEENS1_19SingleTileSchedulerILb0ELb0ELb0ELi96EEEEEEEEEvNT_6ParamsE,@"STO_CUDA_ENTRY STV_DEFAULT"
_ZN7cutlass13device_kernelIN5flash11enable_sm90INS1_16FlashAttnBwdSm90INS1_25CollectiveMainloopBwdSm90ILi2ELi1ELi1EN4cute5tupleIJNS5_1CILi1EEES8_S8_EEENS6_IJNS7_ILi64EEENS7_ILi96EEENS7_ILi192EEEEEENS_6half_tEfNS_4arch4Sm90ELb0ELb0ELb1ELb0ELb1ELb0ELb1ELb0ELi3ELi1ELi1ELi1ELb0EEENS1_21CollectiveEpilogueBwdISD_SE_SG_Li384ELb0ELb1ELi3EEENS1_19SingleTileSchedulerILb0ELb0ELb0ELi96EEEEEEEEEvNT_6ParamsE:
        /* <DEDUP_REMOVED lines=29> */
.L_x_111:
[----:B------:R-:W-:Y:S05]  /*01d0*/  BSYNC B0 ;  /* 0x0000000000007941 */ /* 0x000fea0003800000 */
.L_x_110:
        /* <DEDUP_REMOVED lines=34> */
.L_x_112:
        /* <DEDUP_REMOVED lines=20> */
.L_x_113:
[----:B---3--:R-:W-:Y:S01]  /*0540*/  ISETP.NE.AND P0, PT, R2, RZ, PT ;  /* 0x000000ff0200720c */ /* 0x008fe20003f05270 */
[----:B------:R-:W-:Y:S01]  /*0550*/  IMAD.MOV.U32 R17, RZ, RZ, 0x1 ;  /* 0x00000001ff117424 */ /* 0x000fe200078e00ff */
[----:B------:R-:W-:-:S04]  /*0560*/  NOP ;  /* 0x0000000000007918 */ /* 0x000fc80000000000 */
[----:B------:R-:W-:Y:S01]  /*0570*/  SEL R17, R17, 0x2, !P0 ;  /* 0x0000000211117807 */ /* 0x000fe20004000000 */
[----:B-12-4-:R-:W-:Y:S06]  /*0580*/  BAR.SYNC.DEFER_BLOCKING 0x0 ;  /* 0x0000000000007b1d */ /* 0x016fec0000010000 */
[----:B------:R-:W-:Y:S05]  /*0590*/  @!P0 BRA `(.L_x_114) ;  /* 0x0000004000848947 */ /* 0x000fea0003800000 */
.L_x_115:
        /* <DEDUP_REMOVED lines=37> */
.L_x_117:
        /* <DEDUP_REMOVED lines=15> */
.L_x_116:
        /* <DEDUP_REMOVED lines=20> */
.L_x_119:
        /* <DEDUP_REMOVED lines=15> */
.L_x_118:
        /* <DEDUP_REMOVED lines=8> */
.L_x_222:
        /* <DEDUP_REMOVED lines=32> */
.L_x_121:
        /* <DEDUP_REMOVED lines=105> */
.L_x_134:
[----:B------:R-:W-:Y:S01]  /*1420*/  ISETP.NE.AND P0, PT, R9, 0x3, PT ;  /* 0x000000030900780c */ /* 0x000fe20003f05270 */
[----:B------:R-:W-:-:S12]  /*1430*/  YIELD ;  /* 0x0000000000007946 */ /* 0x000fd80003800000 */
[----:B---3--:R-:W-:Y:S05]  /*1440*/  @!P0 BRA `(.L_x_124) ;  /* 0x0000000000048947 */ /* 0x008fea0003800000 */
[----:B------:R-:W-:Y:S01]  /*1450*/  BPT.TRAP 0x1 ;  /* 0x000000040000795c */ /* 0x000fe20000300000 */
.L_x_124:
[----:B------:R-:W-:Y:S02]  /*1460*/  LEA R4, R3, UR37, 0x3 ;  /* 0x0000002503047c11 */ /* 0x000fe4000f8e18ff */
[----:B------:R-:W-:-:S04]  /*1470*/  SHF.L.U32 R13, R8, 0x1f, RZ ;  /* 0x0000001f080d7819 */ /* 0x000fc800000006ff */
[----:B------:R1:W2:Y:S01]  /*1480*/  SYNCS.PHASECHK.TRANS64.TRYWAIT P1, [R4+URZ+0x36410], R13 ;  /* 0x0364100d040075a7 */ /* 0x0002a2000802017f */
[----:B------:R-:W-:Y:S05]  /*1490*/  @!P0 BRA `(.L_x_125) ;  /* 0x0000000000048947 */ /* 0x000fea0003800000 */
[----:B------:R-:W-:Y:S01]  /*14a0*/  BPT.TRAP 0x1 ;  /* 0x000000040000795c */ /* 0x000fe20000300000 */
.L_x_125:
[----:B--2---:R-:W-:Y:S05]  /*14b0*/  @P1 BRA `(.L_x_126) ;  /* 0x0000000000081947 */ /* 0x004fea0003800000 */
[----:B------:R-:W2:Y:S02]  /*14c0*/  SYNCS.PHASECHK.TRANS64.TRYWAIT P1, [R4+URZ+0x36410], R13 ;  /* 0x0364100d040075a7 */ /* 0x000ea4000802017f */
[----:B--2---:R-:W-:Y:S05]  /*14d0*/  @!P1 BRA `(.L_x_127) ;  /* 0x0000006c00189947 */ /* 0x004fea0003800000 */
.L_x_126:
        /* <DEDUP_REMOVED lines=103> */
.L_x_128:
[----:B---3--:R-:W-:-:S04]  /*1b50*/  SHF.L.U32 R14, R7, 0x1f, RZ ;  /* 0x0000001f070e7819 */ /* 0x008fc800000006ff */
[----:B------:R2:W3:Y:S01]  /*1b60*/  SYNCS.PHASECHK.TRANS64.TRYWAIT P1, [UR37+0x36430], R14 ;  /* 0x0364300eff0075a7 */ /* 0x0004e20008020165 */
[----:B------:R-:W-:Y:S05]  /*1b70*/  @!P0 BRA `(.L_x_129) ;  /* 0x0000000000048947 */ /* 0x000fea0003800000 */
[----:B------:R-:W-:Y:S01]  /*1b80*/  BPT.TRAP 0x1 ;  /* 0x000000040000795c */ /* 0x000fe20000300000 */
.L_x_129:
[----:B---3--:R-:W-:Y:S05]  /*1b90*/  @P1 BRA `(.L_x_130) ;  /* 0x0000000000081947 */ /* 0x008fea0003800000 */
[----:B------:R-:W3:Y:S02]  /*1ba0*/  SYNCS.PHASECHK.TRANS64.TRYWAIT P1, [UR37+0x36430], R14 ;  /* 0x0364300eff0075a7 */ /* 0x000ee40008020165 */
[----:B---3--:R-:W-:Y:S05]  /*1bb0*/  @!P1 BRA `(.L_x_131) ;  /* 0x0000006400749947 */ /* 0x008fea0003800000 */
.L_x_130:
        /* <DEDUP_REMOVED lines=369> */
.L_x_132:
        /* <DEDUP_REMOVED lines=60> */
.L_x_133:
        /* <DEDUP_REMOVED lines=12> */
.L_x_123:
        /* <DEDUP_REMOVED lines=68> */
.L_x_135:
        /* <DEDUP_REMOVED lines=20> */
.L_x_136:
        /* <DEDUP_REMOVED lines=18> */
.L_x_137:
        /* <DEDUP_REMOVED lines=18> */
.L_x_138:
        /* <DEDUP_REMOVED lines=135> */
.L_x_140:
[----:B------:R-:W-:Y:S05]  /*4780*/  BSYNC B0 ;  /* 0x0000000000007941 */ /* 0x000fea0003800000 */
.L_x_139:
[----:B------:R-:W-:-:S04]  /*4790*/  DEPBAR.LE SB0, 0x0 ;  /* 0x000080000000791a */ /* 0x000fc80000000000 */
[----:B------:R-:W-:Y:S05]  /*47a0*/  EXIT ;  /* 0x000000000000794d */ /* 0x000fea0003800000 */
.L_x_114:
        /* <DEDUP_REMOVED lines=14> */
[----:B------:R-:W-:Y:S01]  /*4890*/  ULDC UR13, c[0x0][0x288] ;  /* 0x0000a200000d7ab9 */ /* 0x000fe20000000800 */
[----:B------:R-:W-:Y:S01]  /*48a0*/  ULDC.64 UR14, c[0x0][0x2e0] ;  /* 0x0000b800000e7ab9 */ /* 0x000fe20000000a00 */
[----:B------:R-:W-:-:S04]  /*48b0*/  ELECT P0, URZ, PT ;  /* 0x00000000003f782f */ /* 0x000fc80003800000 */
[----:B------:R-:W2:Y:S01]  /*48c0*/  LDC R4, c[0x0][0x280] ;  /* 0x0000a000ff047b82 */ /* 0x000ea20000000800 */
[----:B-1----:R-:W-:Y:S02]  /*48d0*/  USHF.R.S32.HI UR10, URZ, 0x1f, UR16 ;  /* 0x0000001f3f0a7899 */ /* 0x002fe40008011410 */
[----:B------:R-:W-:Y:S02]  /*48e0*/  UIMAD.WIDE.U32 UR4, UR16, UR8, URZ ;  /* 0x00000008100472a5 */ /* 0x000fe4000f8e003f */
[----:B------:R-:W-:Y:S01]  /*48f0*/  UIMAD UR6, UR10, UR8, URZ ;  /* 0x000000080a0672a4 */ /* 0x000fe2000f8e023f */
[----:B--2---:R-:W-:-:S03]  /*4900*/  ISETP.GE.AND P1, PT, R4, 0x1, PT ;  /* 0x000000010400780c */ /* 0x004fc60003f26270 */
[----:B------:R-:W-:Y:S02]  /*4910*/  UIMAD UR7, UR16, UR9, UR6 ;  /* 0x00000009100772a4 */ /* 0x000fe4000f8e0206 */
[----:B------:R-:W-:Y:S02]  /*4920*/  USHF.R.S32.HI UR6, URZ, 0x1f, UR11 ;  /* 0x0000001f3f067899 */ /* 0x000fe4000801140b */
[----:B------:R-:W-:Y:S02]  /*4930*/  UIMAD UR9, UR11, UR13, URZ ;  /* 0x0000000d0b0972a4 */ /* 0x000fe4000f8e023f */
[----:B------:R-:W-:Y:S02]  /*4940*/  UIMAD UR6, UR6, UR14, URZ ;  /* 0x0000000e060672a4 */ /* 0x000fe4000f8e023f */
[----:B------:R-:W-:Y:S02]  /*4950*/  UIADD3 UR5, UR5, UR7, URZ ;  /* 0x0000000705057290 */ /* 0x000fe4000fffe03f */
[----:B------:R-:W-:-:S02]  /*4960*/  UIADD3 UR8, UP0, UR9, UR16, URZ ;  /* 0x0000001009087290 */ /* 0x000fc4000ff1e03f */
[----:B------:R-:W-:Y:S02]  /*4970*/  UIMAD UR12, UR11, UR15, UR6 ;  /* 0x0000000f0b0c72a4 */ /* 0x000fe4000f8e0206 */
[----:B------:R-:W-:Y:S02]  /*4980*/  UIMAD.WIDE.U32 UR6, UR11, UR14, UR4 ;  /* 0x0000000e0b0672a5 */ /* 0x000fe4000f8e0004 */
[----:B------:R-:W-:Y:S01]  /*4990*/  ULEA.HI.X.SX32 UR9, UR9, UR10, 0x1, UP0 ;  /* 0x0000000a09097291 */ /* 0x000fe200080f0e3f */
[----:B------:R-:W-:Y:S11]  /*49a0*/  @!P1 EXIT ;  /* 0x000000000000994d */ /* 0x000ff60003800000 */
[----:B------:R-:W1:Y:S01]  /*49b0*/  S2R R5, SR_TID.X ;  /* 0x0000000000057919 */ /* 0x000e620000002100 */
[C---:B------:R-:W-:Y:S01]  /*49c0*/  VIADD R0, R4.reuse, 0x3f ;  /* 0x0000003f04007836 */ /* 0x040fe20000000000 */
[----:B------:R-:W-:Y:S01]  /*49d0*/  ISETP.GE.AND P1, PT, R4, 0x41, PT ;  /* 0x000000410400780c */ /* 0x000fe20003f26270 */
[----:B------:R-:W-:Y:S01]  /*49e0*/  ULDC UR4, c[0x0][0x760] ;  /* 0x0001d80000047ab9 */ /* 0x000fe20000000800 */
[----:B------:R-:W2:Y:S01]  /*49f0*/  S2UR UR24, SR_CTAID.X ;  /* 0x00000000001879c3 */ /* 0x000ea20000002500 */
[----:B------:R-:W-:Y:S01]  /*4a00*/  UIMAD UR13, UR13, UR4, URZ ;  /* 0x000000040d0d72a4 */ /* 0x000fe2000f8e023f */
[----:B------:R-:W-:Y:S01]  /*4a10*/  SHF.R.S32.HI R3, RZ, 0x1f, R0 ;  /* 0x0000001fff037819 */ /* 0x000fe20000011400 */
[----:B------:R-:W-:Y:S01]  /*4a20*/  UIADD3 UR12, UR7, UR12, URZ ;  /* 0x0000000c070c7290 */ /* 0x000fe2000fffe03f */
[----:B------:R-:W-:Y:S02]  /*4a30*/  UMOV UR4, URZ ;  /* 0x0000003f00047c82 */ /* 0x000fe40008000000 */
[----:B------:R-:W-:Y:S01]  /*4a40*/  LEA.HI R3, R3, R0, RZ, 0x6 ;  /* 0x0000000003037211 */ /* 0x000fe200078f30ff */
[----:B------:R-:W-:-:S03]  /*4a50*/  ULDC.64 UR20, c[0x0][0x208] ;  /* 0x0000820000147ab9 */ /* 0x000fc60000000a00 */
[----:B------:R-:W-:-:S04]  /*4a60*/  SHF.R.S32.HI R2, RZ, 0x6, R3 ;  /* 0x00000006ff027819 */ /* 0x000fc80000011403 */
[----:B------:R-:W-:Y:S02]  /*4a70*/  VIMNMX R2, R2, 0x1, !PT ;  /* 0x0000000102027848 */ /* 0x000fe40007fe0100 */
[----:B-1----:R-:W-:Y:S02]  /*4a80*/  LOP3.LUT R0, R5, 0x1f, RZ, 0xc0, !PT ;  /* 0x0000001f05007812 */ /* 0x002fe400078ec0ff */
[----:B------:R-:W-:Y:S01]  /*4a90*/  LOP3.LUT R5, R2, 0x1, RZ, 0xc0, !PT ;  /* 0x0000000102057812 */ /* 0x000fe200078ec0ff */
[----:B--2---:R-:W-:Y:S06]  /*4aa0*/  @!P1 BRA `(.L_x_142) ;  /* 0x0000000c00449947 */ /* 0x004fec0003800000 */
[----:B------:R-:W-:Y:S01]  /*4ab0*/  ULDC.64 UR16, c[0x0][0x2c0] ;  /* 0x0000b00000107ab9 */ /* 0x000fe20000000a00 */
[----:B------:R-:W-:Y:S01]  /*4ac0*/  IMAD.IADD R4, R2, 0x1, -R5 ;  /* 0x0000000102047824 */ /* 0x000fe200078e0a05 */
[----:B------:R-:W-:Y:S01]  /*4ad0*/  ULEA UR16, UP0, UR6, UR16, 0x2 ;  /* 0x0000001006107291 */ /* 0x000fe2000f80103f */
[----:B------:R-:W-:Y:S01]  /*4ae0*/  UMOV UR5, URZ ;  /* 0x0000003f00057c82 */ /* 0x000fe20008000000 */
[----:B------:R-:W-:Y:S02]  /*4af0*/  UMOV UR4, URZ ;  /* 0x0000003f00047c82 */ /* 0x000fe40008000000 */
[----:B------:R-:W-:Y:S02]  /*4b00*/  ULEA.HI.X UR17, UR6, UR17, UR12, 0x2, UP0 ;  /* 0x0000001106117291 */ /* 0x000fe400080f140c */
[----:B------:R-:W-:-:S04]  /*4b10*/  UIADD3 UR16, UP0, UR16, 0x4000, URZ ;  /* 0x0000400010107890 */ /* 0x000fc8000ff1e03f */
[----:B------:R-:W-:-:S12]  /*4b20*/  UIADD3.X UR17, URZ, UR17, URZ, UP0, !UPT ;  /* 0x000000113f117290 */ /* 0x000fd800087fe43f */
.L_x_175:
[----:B------:R-:W-:Y:S01]  /*4b30*/  UIMAD UR19, UR13, UR4, URZ ;  /* 0x000000040d1372a4 */ /* 0x000fe2000f8e023f */
[----:B------:R-:W-:Y:S01]  /*4b40*/  ISETP.NE.AND P3, PT, R0, RZ, PT ;  /* 0x000000ff0000720c */ /* 0x000fe20003f65270 */
[----:B------:R-:W-:Y:S01]  /*4b50*/  ULDC.64 UR10, c[0x0][0x768] ;  /* 0x0001da00000a7ab9 */ /* 0x000fe20000000a00 */
[----:B------:R-:W-:Y:S01]  /*4b60*/  VIADD R4, R4, 0xfffffffe ;  /* 0xfffffffe04047836 */ /* 0x000fe20000000000 */
[----:B------:R-:W-:Y:S01]  /*4b70*/  UIADD3 UR14, UP0, UR19, UR8, URZ ;  /* 0x00000008130e7290 */ /* 0x000fe2000ff1e03f */
[----:B------:R-:W-:Y:S03]  /*4b80*/  BSSY B0, `(.L_x_143) ;  /* 0x000000d000007945 */ /* 0x000fe60003800000 */
[----:B------:R-:W-:Y:S01]  /*4b90*/  ULEA.HI.X.SX32 UR15, UR19, UR9, 0x1, UP0 ;  /* 0x00000009130f7291 */ /* 0x000fe200080f0e3f */
[----:B------:R-:W-:Y:S01]  /*4ba0*/  ISETP.NE.AND P1, PT, R4, RZ, PT ;  /* 0x000000ff0400720c */ /* 0x000fe20003f25270 */
[----:B------:R-:W-:-:S04]  /*4bb0*/  ULEA UR18, UP0, UR14, UR10, 0x2 ;  /* 0x0000000a0e127291 */ /* 0x000fc8000f80103f */
[----:B------:R-:W-:Y:S02]  /*4bc0*/  ULEA.HI.X UR15, UR14, UR11, UR15, 0x2, UP0 ;  /* 0x0000000b0e0f7291 */ /* 0x000fe400080f140f */
[----:B-1----:R-:W-:-:S04]  /*4bd0*/  IMAD.U32 R2, RZ, RZ, UR18 ;  /* 0x00000012ff027e24 */ /* 0x002fc8000f8e00ff */
[----:B------:R-:W-:Y:S01]  /*4be0*/  IMAD.U32 R3, RZ, RZ, UR15 ;  /* 0x0000000fff037e24 */ /* 0x000fe2000f8e00ff */
[----:B------:R-:W-:Y:S06]  /*4bf0*/  @P3 BRA `(.L_x_144) ;  /* 0x0000000000143947 */ /* 0x000fec0003800000 */
.L_x_145:
[----:B------:R-:W2:Y:S04]  /*4c00*/  LDG.E.STRONG.GPU R6, desc[UR20][R2.64] ;  /* 0x0000001402067981 */ /* 0x000ea8000c1ef900 */
[----:B--2---:R-:W-:Y:S01]  /*4c10*/  CCTL.IVALL ;  /* 0x00000000ff00798f */ /* 0x004fe20002000000 */
[----:B------:R-:W-:Y:S05]  /*4c20*/  YIELD ;  /* 0x0000000000007946 */ /* 0x000fea0003800000 */
[----:B------:R-:W-:-:S13]  /*4c30*/  ISETP.NE.AND P2, PT, R6, UR24, PT ;  /* 0x0000001806007c0c */ /* 0x000fda000bf45270 */
[----:B------:R-:W-:Y:S05]  /*4c40*/  @P2 BRA `(.L_x_145) ;  /* 0xfffffffc00ec2947 */ /* 0x000fea000383ffff */
.L_x_144:
[----:B------:R-:W-:Y:S05]  /*4c50*/  BSYNC B0 ;  /* 0x0000000000007941 */ /* 0x000fea0003800000 */
.L_x_143:
[----:B------:R-:W-:-:S03]  /*4c60*/  UMOV UR14, 0xffffffff ;  /* 0xffffffff000e7882 */ /* 0x000fc60000000000 */
[----:B------:R-:W-:Y:S05]  /*4c70*/  BRA.DIV UR14, `(.L_x_146) ;  /* 0x000000360e587947 */ /* 0x000fea000b800000 */
[----:B------:R-:W-:Y:S01]  /*4c80*/  NOP ;  /* 0x0000000000007918 */ /* 0x000fe20000000000 */
.L_x_225:
[----:B------:R-:W-:Y:S05]  /*4c90*/  WARPSYNC.ALL ;  /* 0x0000000000007948 */ /* 0x000fea0003800000 */
[----:B------:R-:W-:Y:S06]  /*4ca0*/  BAR.SYNC.DEFER_BLOCKING 0xd, 0xa0 ;  /* 0x0342800000007b1d */ /* 0x000fec0000010000 */
[----:B------:R-:W-:Y:S04]  /*4cb0*/  BSSY B0, `(.L_x_147) ;  /* 0x0000011000007945 */ /* 0x000fe80003800000 */
[----:B------:R-:W-:Y:S05]  /*4cc0*/  @!P0 BRA `(.L_x_148) ;  /* 0x00000000003c8947 */ /* 0x000fea0003800000 */
[----:B------:R-:W1:Y:S01]  /*4cd0*/  S2UR UR18, SR_CgaCtaId ;  /* 0x00000000001279c3 */ /* 0x000e620000008800 */
[----:B------:R-:W-:Y:S01]  /*4ce0*/  UIMAD UR14, UR4, 0x3000, URZ ;  /* 0x00003000040e78a4 */ /* 0x000fe2000f8e023f */
[----:B------:R-:W-:Y:S01]  /*4cf0*/  UMOV UR15, 0x400 ;  /* 0x00000400000f7882 */ /* 0x000fe20000000000 */
[----:B------:R-:W-:Y:S02]  /*4d00*/  ULDC.64 UR22, c[0x0][0x2c0] ;  /* 0x0000b00000167ab9 */ /* 0x000fe40000000a00 */
[----:B------:R-:W-:Y:S01]  /*4d10*/  UIADD3 UR25, UP0, UR14, UR6, URZ ;  /* 0x000000060e197290 */ /* 0x000fe2000ff1e03f */
[----:B------:R-:W-:Y:S01]  /*4d20*/  UMOV UR26, 0x0 ;  /* 0x00000000001a7882 */ /* 0x000fe20000000000 */
[----:B------:R-:W-:Y:S01]  /*4d30*/  UMOV UR27, 0x14f00000 ;  /* 0x14f00000001b7882 */ /* 0x000fe20000000000 */
[----:B-1----:R-:W-:Y:S02]  /*4d40*/  ULEA UR18, UR18, UR15, 0x18 ;  /* 0x0000000f12127291 */ /* 0x002fe4000f8ec03f */
[----:B------:R-:W-:-:S02]  /*4d50*/  ULEA.HI.X.SX32 UR15, UR14, UR12, 0x1, UP0 ;  /* 0x0000000c0e0f7291 */ /* 0x000fc400080f0e3f */
[----:B------:R-:W-:Y:S02]  /*4d60*/  ULEA UR14, UP0, UR25, UR22, 0x2 ;  /* 0x00000016190e7291 */ /* 0x000fe4000f80103f */
[----:B------:R-:W-:Y:S02]  /*4d70*/  UIADD3 UR18, UR18, 0x12000, URZ ;  /* 0x0001200012127890 */ /* 0x000fe4000fffe03f */
[----:B------:R-:W-:Y:S01]  /*4d80*/  ULEA.HI.X UR15, UR25, UR23, UR15, 0x2, UP0 ;  /* 0x00000017190f7291 */ /* 0x000fe200080f140f */
[----:B------:R-:W-:-:S08]  /*4d90*/  UMOV UR22, 0x400 ;  /* 0x0000040000167882 */ /* 0x000fd00000000000 */
[----:B------:R1:W-:Y:S02]  /*4da0*/  UBLKRED.G.S.ADD.F32.RN [UR14], [UR18], UR22, desc[UR26] ;  /* 0x00001a0e120073bb */ /* 0x0003e400080a1416 */
[----:B-1----:R0:W-:Y:S02]  /*4db0*/  UTMACMDFLUSH ;  /* 0x00000000000079b7 */ /* 0x0021e40000000000 */
.L_x_148:
[----:B------:R-:W-:Y:S05]  /*4dc0*/  BSYNC B0 ;  /* 0x0000000000007941 */ /* 0x000fea0003800000 */
.L_x_147:
[----:B------:R-:W-:Y:S01]  /*4dd0*/  UIMAD UR14, UR5, 0x6000, URZ ;  /* 0x00006000050e78a4 */ /* 0x000fe2000f8e023f */
[----:B------:R-:W-:Y:S03]  /*4de0*/  BAR.SYNC.DEFER_BLOCKING 0xe, 0xa0 ;  /* 0x0382800000007b1d */ /* 0x000fe60000010000 */
[----:B------:R-:W-:-:S03]  /*4df0*/  UIMAD.WIDE UR14, UR14, 0x4, UR16 ;  /* 0x000000040e0e78a5 */ /* 0x000fc6000f8e0210 */
        /* <DEDUP_REMOVED lines=11> */
.L_x_150:
[----:B------:R-:W-:Y:S05]  /*4eb0*/  BSYNC B0 ;  /* 0x0000000000007941 */ /* 0x000fea0003800000 */
.L_x_149:
[----:B------:R-:W-:Y:S06]  /*4ec0*/  BAR.SYNC.DEFER_BLOCKING 0xf, 0xa0 ;  /* 0x03c2800000007b1d */ /* 0x000fec0000010000 */
[----:B------:R-:W-:Y:S04]  /*4ed0*/  BSSY B0, `(.L_x_151) ;  /* 0x000000e000007945 */ /* 0x000fe80003800000 */
[----:B------:R-:W-:Y:S05]  /*4ee0*/  @!P0 BRA `(.L_x_152) ;  /* 0x0000000000308947 */ /* 0x000fea0003800000 */
[----:B------:R-:W1:Y:S01]  /*4ef0*/  S2UR UR22, SR_CgaCtaId ;  /* 0x00000000001679c3 */ /* 0x000e620000008800 */
[----:B------:R-:W-:Y:S01]  /*4f00*/  UMOV UR18, 0x400 ;  /* 0x0000040000127882 */ /* 0x000fe20000000000 */
[----:B------:R-:W-:Y:S01]  /*4f10*/  UMOV UR25, 0x400 ;  /* 0x0000040000197882 */ /* 0x000fe20000000000 */
[----:B------:R-:W-:Y:S01]  /*4f20*/  UMOV UR26, 0x0 ;  /* 0x00000000001a7882 */ /* 0x000fe20000000000 */
[----:B------:R-:W-:Y:S01]  /*4f30*/  UMOV UR27, 0x14f00000 ;  /* 0x14f00000001b7882 */ /* 0x000fe20000000000 */
[----:B-1----:R-:W-:Y:S02]  /*4f40*/  ULEA UR18, UR22, UR18, 0x18 ;  /* 0x0000001216127291 */ /* 0x002fe4000f8ec03f */
[----:B------:R-:W-:Y:S02]  /*4f50*/  UIADD3 UR22, UP0, UR14, 0x4000, URZ ;  /* 0x000040000e167890 */ /* 0x000fe4000ff1e03f */
[----:B------:R-:W-:Y:S02]  /*4f60*/  UIADD3 UR18, UR18, 0x1a000, URZ ;  /* 0x0001a00012127890 */ /* 0x000fe4000fffe03f */
[----:B------:R-:W-:-:S09]  /*4f70*/  UIADD3.X UR23, URZ, UR15, URZ, UP0, !UPT ;  /* 0x0000000f3f177290 */ /* 0x000fd200087fe43f */
[----:B------:R1:W-:Y:S01]  /*4f80*/  UBLKRED.G.S.ADD.F32.RN [UR22], [UR18], UR25, desc[UR26] ;  /* 0x00001a16120073bb */ /* 0x0003e200080a1419 */
[----:B------:R0:W-:Y:S01]  /*4f90*/  UTMACMDFLUSH ;  /* 0x00000000000079b7 */ /* 0x0001e20000000000 */
[----:B-1----:R-:W-:-:S04]  /*4fa0*/  DEPBAR.LE SB0, 0x2 ;  /* 0x000080800000791a */ /* 0x002fc80000000000 */
.L_x_152:
[----:B------:R-:W-:Y:S05]  /*4fb0*/  BSYNC B0 ;  /* 0x0000000000007941 */ /* 0x000fea0003800000 */
.L_x_151:
[----:B------:R-:W-:Y:S06]  /*4fc0*/  BAR.ARV 0xa, 0xa0 ;  /* 0x0282800000007b1d */ /* 0x000fec0000002000 */
[----:B------:R-:W-:Y:S04]  /*4fd0*/  BSSY B0, `(.L_x_153) ;  /* 0x0000003000007945 */ /* 0x000fe80003800000 */
[----:B------:R-:W-:Y:S05]  /*4fe0*/  @!P0 BRA `(.L_x_154) ;  /* 0x0000000000048947 */ /* 0x000fea0003800000 */
[----:B------:R-:W-:-:S04]  /*4ff0*/  DEPBAR.LE SB0, 0x1 ;  /* 0x000080400000791a */ /* 0x000fc80000000000 */
.L_x_154:
[----:B------:R-:W-:Y:S05]  /*5000*/  BSYNC B0 ;  /* 0x0000000000007941 */ /* 0x000fea0003800000 */
.L_x_153:
[----:B------:R-:W-:Y:S06]  /*5010*/  BAR.ARV 0xb, 0xa0 ;  /* 0x02c2800000007b1d */ /* 0x000fec0000002000 */
[----:B------:R-:W-:Y:S04]  /*5020*/  BSSY B0, `(.L_x_155) ;  /* 0x0000003000007945 */ /* 0x000fe80003800000 */
[----:B------:R-:W-:Y:S05]  /*5030*/  @!P0 BRA `(.L_x_156) ;  /* 0x0000000000048947 */ /* 0x000fea0003800000 */
[----:B------:R-:W-:-:S04]  /*5040*/  DEPBAR.LE SB0, 0x0 ;  /* 0x000080000000791a */ /* 0x000fc80000000000 */
.L_x_156:
[----:B------:R-:W-:Y:S05]  /*5050*/  BSYNC B0 ;  /* 0x0000000000007941 */ /* 0x000fea0003800000 */
.L_x_155:
[----:B------:R-:W-:Y:S06]  /*5060*/  BAR.ARV 0xc, 0xa0 ;  /* 0x0302800000007b1d */ /* 0x000fec0000002000 */
[----:B------:R-:W-:Y:S01]  /*5070*/  NOP ;  /* 0x0000000000007918 */ /* 0x000fe20000000000 */
[----:B------:R-:W-:Y:S04]  /*5080*/  BSSY B0, `(.L_x_157) ;  /* 0x0000011000007945 */ /* 0x000fe80003800000 */
[----:B------:R-:W-:Y:S05]  /*5090*/  @P3 BRA `(.L_x_158) ;  /* 0x00000000003c3947 */ /* 0x000fea0003800000 */
[----:B------:R-:W-:Y:S01]  /*50a0*/  @!PT LDS RZ, [RZ] ;  /* 0x00000000fffff984 */ /* 0x000fe20000000800 */
[----:B------:R-:W-:Y:S01]  /*50b0*/  @!PT LDS RZ, [RZ] ;  /* 0x00000000fffff984 */ /* 0x000fe20000000800 */
[----:B------:R-:W-:Y:S01]  /*50c0*/  @!PT LDS RZ, [RZ] ;  /* 0x00000000fffff984 */ /* 0x000fe20000000800 */
[----:B------:R-:W-:Y:S01]  /*50d0*/  @!PT LDS RZ, [RZ] ;  /* 0x00000000fffff984 */ /* 0x000fe20000000800 */
[----:B------:R1:W-:Y:S06]  /*50e0*/  MEMBAR.ALL.CTA ;  /* 0x0000000000007992 */ /* 0x0003ec0000008000 */
[----:B-1----:R-:W-:Y:S06]  /*50f0*/  MEMBAR.ALL.GPU ;  /* 0x0000000000007992 */ /* 0x002fec000000a000 */
[----:B------:R-:W-:-:S00]  /*5100*/  ERRBAR ;  /* 0x00000000000079ab */ /* 0x000fc00000000000 */
[----:B------:R-:W-:Y:S06]  /*5110*/  CGAERRBAR ;  /* 0x00000000000075ab */ /* 0x000fec0000000000 */
[----:B012345:R-:W-:Y:S01]  /*5120*/  CCTL.IVALL ;  /* 0x00000000ff00798f */ /* 0x03ffe20002000000 */
[----:B------:R-:W1:Y:S01]  /*5130*/  S2R R6, SR_LANEID ;  /* 0x0000000000067919 */ /* 0x000e620000000000 */
[----:B------:R-:W-:Y:S02]  /*5140*/  VOTEU.ANY UR18, UPT, PT ;  /* 0x0000000000127886 */ /* 0x000fe400038e0100 */
[----:B------:R-:W-:-:S02]  /*5150*/  UFLO.U32 UR22, UR18 ;  /* 0x00000012001672bd */ /* 0x000fc400080e0000 */
[----:B------:R-:W2:Y:S04]  /*5160*/  POPC R7, UR18 ;  /* 0x0000001200077d09 */ /* 0x000ea80008000000 */
[----:B-1----:R-:W-:-:S13]  /*5170*/  ISETP.EQ.U32.AND P2, PT, R6, UR22, PT ;  /* 0x0000001606007c0c */ /* 0x002fda000bf42070 */
[----:B--2---:R1:W-:Y:S02]  /*5180*/  @P2 REDG.E.ADD.S32.STRONG.GPU desc[UR20][R2.64], R7 ;  /* 0x000000070200298e */ /* 0x0043e4000c10e394 */
.L_x_158:
[----:B------:R-:W-:Y:S05]  /*5190*/  BSYNC B0 ;  /* 0x0000000000007941 */ /* 0x000fea0003800000 */
.L_x_157:
[----:B------:R-:W-:Y:S01]  /*51a0*/  UIADD3 UR18, UR13, UR19, URZ ;  /* 0x000000130d127290 */ /* 0x000fe2000fffe03f */
[----:B------:R-:W-:Y:S03]  /*51b0*/  BSSY B0, `(.L_x_159) ;  /* 0x000000d000007945 */ /* 0x000fe60003800000 */
[----:B------:R-:W-:-:S04]  /*51c0*/  UIADD3 UR19, UP0, UR18, UR8, URZ ;  /* 0x0000000812137290 */ /* 0x000fc8000ff1e03f */
[----:B------:R-:W-:Y:S02]  /*51d0*/  ULEA.HI.X.SX32 UR18, UR18, UR9, 0x1, UP0 ;  /* 0x0000000912127291 */ /* 0x000fe400080f0e3f */
[----:B------:R-:W-:-:S04]  /*51e0*/  ULEA UR10, UP0, UR19, UR10, 0x2 ;  /* 0x0000000a130a7291 */ /* 0x000fc8000f80103f */
[----:B------:R-:W-:Y:S02]  /*51f0*/  ULEA.HI.X UR18, UR19, UR11, UR18, 0x2, UP0 ;  /* 0x0000000b13127291 */ /* 0x000fe400080f1412 */
[----:B-1----:R-:W-:-:S04]  /*5200*/  IMAD.U32 R2, RZ, RZ, UR10 ;  /* 0x0000000aff027e24 */ /* 0x002fc8000f8e00ff */
[----:B------:R-:W-:Y:S01]  /*5210*/  IMAD.U32 R3, RZ, RZ, UR18 ;  /* 0x00000012ff037e24 */ /* 0x000fe2000f8e00ff */
[----:B------:R-:W-:Y:S06]  /*5220*/  @P3 BRA `(.L_x_160) ;  /* 0x0000000000143947 */ /* 0x000fec0003800000 */
.L_x_161:
[----:B------:R-:W2:Y:S04]  /*5230*/  LDG.E.STRONG.GPU R6, desc[UR20][R2.64] ;  /* 0x0000001402067981 */ /* 0x000ea8000c1ef900 */
[----:B--2---:R-:W-:Y:S01]  /*5240*/  CCTL.IVALL ;  /* 0x00000000ff00798f */ /* 0x004fe20002000000 */
[----:B------:R-:W-:Y:S05]  /*5250*/  YIELD ;  /* 0x0000000000007946 */ /* 0x000fea0003800000 */
[----:B------:R-:W-:-:S13]  /*5260*/  ISETP.NE.AND P2, PT, R6, UR24, PT ;  /* 0x0000001806007c0c */ /* 0x000fda000bf45270 */
[----:B------:R-:W-:Y:S05]  /*5270*/  @P2 BRA `(.L_x_161) ;  /* 0xfffffffc00ec2947 */ /* 0x000fea000383ffff */
.L_x_160:
[----:B------:R-:W-:Y:S05]  /*5280*/  BSYNC B0 ;  /* 0x0000000000007941 */ /* 0x000fea0003800000 */
.L_x_159:
[----:B------:R-:W-:-:S03]  /*5290*/  UMOV UR10, 0xffffffff ;  /* 0xffffffff000a7882 */ /* 0x000fc60000000000 */
[----:B------:R-:W-:Y:S05]  /*52a0*/  BRA.DIV UR10, `(.L_x_162) ;  /* 0x0000002e0ae87947 */ /* 0x000fea000b800000 */
[----:B------:R-:W-:Y:S01]  /*52b0*/  NOP ;  /* 0x0000000000007918 */ /* 0x000fe20000000000 */
.L_x_228:
[----:B------:R-:W-:Y:S05]  /*52c0*/  WARPSYNC.ALL ;  /* 0x0000000000007948 */ /* 0x000fea0003800000 */
[----:B------:R-:W-:Y:S06]  /*52d0*/  BAR.SYNC.DEFER_BLOCKING 0xd, 0xa0 ;  /* 0x0342800000007b1d */ /* 0x000fec0000010000 */
[----:B------:R-:W-:Y:S04]  /*52e0*/  BSSY B0, `(.L_x_163) ;  /* 0x000000d000007945 */ /* 0x000fe80003800000 */
[----:B------:R-:W-:Y:S05]  /*52f0*/  @!P0 BRA `(.L_x_164) ;  /* 0x00000000002c8947 */ /* 0x000fea0003800000 */
[----:B------:R-:W1:Y:S01]  /*5300*/  S2UR UR11, SR_CgaCtaId ;  /* 0x00000000000b79c3 */ /* 0x000e620000008800 */
[----:B------:R-:W-:Y:S01]  /*5310*/  UMOV UR10, 0x400 ;  /* 0x00000400000a7882 */ /* 0x000fe20000000000 */
[----:B------:R-:W-:Y:S01]  /*5320*/  UIADD3 UR18, UP0, UR14, 0x8000, URZ ;  /* 0x000080000e127890 */ /* 0x000fe2000ff1e03f */
[----:B------:R-:W-:Y:S01]  /*5330*/  UMOV UR22, 0x0 ;  /* 0x0000000000167882 */ /* 0x000fe20000000000 */
[----:B------:R-:W-:Y:S02]  /*5340*/  UMOV UR23, 0x14f00000 ;  /* 0x14f0000000177882 */ /* 0x000fe40000000000 */
[----:B------:R-:W-:Y:S02]  /*5350*/  UIADD3.X UR19, URZ, UR15, URZ, UP0, !UPT ;  /* 0x0000000f3f137290 */ /* 0x000fe400087fe43f */
[----:B-1----:R-:W-:-:S03]  /*5360*/  ULEA UR10, UR11, UR10, 0x18 ;  /* 0x0000000a0b0a7291 */ /* 0x002fc6000f8ec03f */
[----:B------:R-:W-:Y:S01]  /*5370*/  UMOV UR11, 0x400 ;  /* 0x00000400000b7882 */ /* 0x000fe20000000000 */
[----:B------:R-:W-:-:S09]  /*5380*/  UIADD3 UR10, UR10, 0x12000, URZ ;  /* 0x000120000a0a7890 */ /* 0x000fd2000fffe03f */
[----:B------:R1:W-:Y:S02]  /*5390*/  UBLKRED.G.S.ADD.F32.RN [UR18], [UR10], UR11, desc[UR22] ;  /* 0x000016120a0073bb */ /* 0x0003e400080a140b */
[----:B-1----:R0:W-:Y:S02]  /*53a0*/  UTMACMDFLUSH ;  /* 0x00000000000079b7 */ /* 0x0021e40000000000 */
.L_x_164:
[----:B------:R-:W-:Y:S05]  /*53b0*/  BSYNC B0 ;  /* 0x0000000000007941 */ /* 0x000fea0003800000 */
.L_x_163:
        /* <DEDUP_REMOVED lines=14> */
.L_x_166:
[----:B------:R-:W-:Y:S05]  /*54a0*/  BSYNC B0 ;  /* 0x0000000000007941 */ /* 0x000fea0003800000 */
.L_x_165:
        /* <DEDUP_REMOVED lines=12> */
[----:B------:R1:W-:Y:S01]  /*5570*/  UBLKRED.G.S.ADD.F32.RN [UR18], [UR10], UR11, desc[UR22] ;  /* 0x000016120a0073bb */ /* 0x0003e200080a140b */
[----:B------:R0:W-:Y:S01]  /*5580*/  UTMACMDFLUSH ;  /* 0x00000000000079b7 */ /* 0x0001e20000000000 */
[----:B-1----:R-:W-:-:S04]  /*5590*/  DEPBAR.LE SB0, 0x2 ;  /* 0x000080800000791a */ /* 0x002fc80000000000 */
.L_x_168:
[----:B------:R-:W-:Y:S05]  /*55a0*/  BSYNC B0 ;  /* 0x0000000000007941 */ /* 0x000fea0003800000 */
.L_x_167:
[----:B------:R-:W-:Y:S06]  /*55b0*/  BAR.ARV 0xa, 0xa0 ;  /* 0x0282800000007b1d */ /* 0x000fec0000002000 */
[----:B------:R-:W-:Y:S04]  /*55c0*/  BSSY B0, `(.L_x_169) ;  /* 0x0000003000007945 */ /* 0x000fe80003800000 */
[----:B------:R-:W-:Y:S05]  /*55d0*/  @!P0 BRA `(.L_x_170) ;  /* 0x0000000000048947 */ /* 0x000fea0003800000 */
[----:B------:R-:W-:-:S04]  /*55e0*/  DEPBAR.LE SB0, 0x1 ;  /* 0x000080400000791a */ /* 0x000fc80000000000 */
.L_x_170:
[----:B------:R-:W-:Y:S05]  /*55f0*/  BSYNC B0 ;  /* 0x0000000000007941 */ /* 0x000fea0003800000 */
.L_x_169:
[----:B------:R-:W-:Y:S06]  /*5600*/  BAR.ARV 0xb, 0xa0 ;  /* 0x02c2800000007b1d */ /* 0x000fec0000002000 */
[----:B------:R-:W-:Y:S04]  /*5610*/  BSSY B0, `(.L_x_171) ;  /* 0x0000003000007945 */ /* 0x000fe80003800000 */
[----:B------:R-:W-:Y:S05]  /*5620*/  @!P0 BRA `(.L_x_172) ;  /* 0x0000000000048947 */ /* 0x000fea0003800000 */
[----:B------:R-:W-:-:S04]  /*5630*/  DEPBAR.LE SB0, 0x0 ;  /* 0x000080000000791a */ /* 0x000fc80000000000 */
.L_x_172:
[----:B------:R-:W-:Y:S05]  /*5640*/  BSYNC B0 ;  /* 0x0000000000007941 */ /* 0x000fea0003800000 */
.L_x_171:
[----:B------:R-:W-:Y:S06]  /*5650*/  BAR.ARV 0xc, 0xa0 ;  /* 0x0302800000007b1d */ /* 0x000fec0000002000 */
[----:B------:R-:W-:Y:S01]  /*5660*/  NOP ;  /* 0x0000000000007918 */ /* 0x000fe20000000000 */
[----:B------:R-:W-:Y:S04]  /*5670*/  BSSY B0, `(.L_x_173) ;  /* 0x0000011000007945 */ /* 0x000fe80003800000 */
[----:B------:R-:W-:Y:S05]  /*5680*/  @P3 BRA `(.L_x_174) ;  /* 0x00000000003c3947 */ /* 0x000fea0003800000 */
[----:B------:R-:W1:Y:S01]  /*5690*/  S2R R6, SR_LANEID ;  /* 0x0000000000067919 */ /* 0x000e620000000000 */
[----:B------:R-:W-:Y:S01]  /*56a0*/  @!PT LDS RZ, [RZ] ;  /* 0x00000000fffff984 */ /* 0x000fe20000000800 */
[----:B------:R-:W-:Y:S01]  /*56b0*/  @!PT LDS RZ, [RZ] ;  /* 0x00000000fffff984 */ /* 0x000fe20000000800 */
[----:B------:R-:W-:Y:S01]  /*56c0*/  @!PT LDS RZ, [RZ] ;  /* 0x00000000fffff984 */ /* 0x000fe20000000800 */
[----:B------:R-:W-:Y:S01]  /*56d0*/  @!PT LDS RZ, [RZ] ;  /* 0x00000000fffff984 */ /* 0x000fe20000000800 */
[----:B------:R2:W-:Y:S06]  /*56e0*/  MEMBAR.ALL.CTA ;  /* 0x0000000000007992 */ /* 0x0005ec0000008000 */
[----:B--2---:R-:W-:Y:S06]  /*56f0*/  MEMBAR.ALL.GPU ;  /* 0x0000000000007992 */ /* 0x004fec000000a000 */
[----:B------:R-:W-:-:S00]  /*5700*/  ERRBAR ;  /* 0x00000000000079ab */ /* 0x000fc00000000000 */
[----:B------:R-:W-:Y:S06]  /*5710*/  CGAERRBAR ;  /* 0x00000000000075ab */ /* 0x000fec0000000000 */
[----:B012345:R-:W-:Y:S01]  /*5720*/  CCTL.IVALL ;  /* 0x00000000ff00798f */ /* 0x03ffe20002000000 */
[----:B------:R-:W-:Y:S02]  /*5730*/  VOTEU.ANY UR10, UPT, PT ;  /* 0x00000000000a7886 */ /* 0x000fe400038e0100 */
[----:B------:R-:W-:Y:S02]  /*5740*/  UFLO.U32 UR11, UR10 ;  /* 0x0000000a000b72bd */ /* 0x000fe400080e0000 */
[----:B------:R-:W2:Y:S04]  /*5750*/  POPC R7, UR10 ;  /* 0x0000000a00077d09 */ /* 0x000ea80008000000 */
[----:B-1----:R-:W-:-:S13]  /*5760*/  ISETP.EQ.U32.AND P2, PT, R6, UR11, PT ;  /* 0x0000000b06007c0c */ /* 0x002fda000bf42070 */
[----:B--2---:R1:W-:Y:S02]  /*5770*/  @P2 REDG.E.ADD.S32.STRONG.GPU desc[UR20][R2.64], R7 ;  /* 0x000000070200298e */ /* 0x0043e4000c10e394 */
.L_x_174:
[----:B------:R-:W-:Y:S05]  /*5780*/  BSYNC B0 ;  /* 0x0000000000007941 */ /* 0x000fea0003800000 */
.L_x_173:
[----:B------:R-:W-:Y:S02]  /*5790*/  UIADD3 UR4, UR4, 0x2, URZ ;  /* 0x0000000204047890 */ /* 0x000fe4000fffe03f */
[----:B------:R-:W-:Y:S01]  /*57a0*/  UIADD3 UR5, UR5, 0x1, URZ ;  /* 0x0000000105057890 */ /* 0x000fe2000fffe03f */
[----:B------:R-:W-:Y:S11]  /*57b0*/  @P1 BRA `(.L_x_175) ;  /* 0xfffffff000dc1947 */ /* 0x000ff6000383ffff */
.L_x_142:
[----:B------:R-:W-:-:S13]  /*57c0*/  ISETP.NE.AND P1, PT, R5, RZ, PT ;  /* 0x000000ff0500720c */ /* 0x000fda0003f25270 */
[----:B------:R-:W-:Y:S05]  /*57d0*/  @!P1 EXIT ;  /* 0x000000000000994d */ /* 0x000fea0003800000 */
[----:B------:R-:W-:Y:S01]  /*57e0*/  UIMAD UR5, UR13, UR4, URZ ;  /* 0x000000040d0572a4 */ /* 0x000fe2000f8e023f */
[----:B------:R-:W-:Y:S01]  /*57f0*/  ISETP.NE.AND P2, PT, R0, RZ, PT ;  /* 0x000000ff0000720c */ /* 0x000fe20003f45270 */
[----:B------:R-:W-:Y:S01]  /*5800*/  ULDC.64 UR14, c[0x0][0x768] ;  /* 0x0001da00000e7ab9 */ /* 0x000fe20000000a00 */
[----:B------:R-:W-:Y:S01]  /*5810*/  BSSY B0, `(.L_x_176) ;  /* 0x000000d000007945 */ /* 0x000fe20003800000 */
[----:B------:R-:W-:-:S04]  /*5820*/  UIADD3 UR10, UP0, UR5, UR8, URZ ;  /* 0x00000008050a7290 */ /* 0x000fc8000ff1e03f */
[----:B------:R-:W-:Y:S02]  /*5830*/  ULEA.HI.X.SX32 UR5, UR5, UR9, 0x1, UP0 ;  /* 0x0000000905057291 */ /* 0x000fe400080f0e3f */
[----:B------:R-:W-:-:S04]  /*5840*/  ULEA UR11, UP0, UR10, UR14, 0x2 ;  /* 0x0000000e0a0b7291 */ /* 0x000fc8000f80103f */
[----:B------:R-:W-:Y:S02]  /*5850*/  ULEA.HI.X UR5, UR10, UR15, UR5, 0x2, UP0 ;  /* 0x0000000f0a057291 */ /* 0x000fe400080f1405 */
[----:B-1----:R-:W-:-:S04]  /*5860*/  IMAD.U32 R2, RZ, RZ, UR11 ;  /* 0x0000000bff027e24 */ /* 0x002fc8000f8e00ff */
[----:B------:R-:W-:Y:S01]  /*5870*/  IMAD.U32 R3, RZ, RZ, UR5 ;  /* 0x00000005ff037e24 */ /* 0x000fe2000f8e00ff */
[----:B------:R-:W-:Y:S06]  /*5880*/  @P2 BRA `(.L_x_177) ;  /* 0x0000000000142947 */ /* 0x000fec0003800000 */
.L_x_178:
[----:B------:R-:W2:Y:S04]  /*5890*/  LDG.E.STRONG.GPU R0, desc[UR20][R2.64] ;  /* 0x0000001402007981 */ /* 0x000ea8000c1ef900 */
[----:B--2---:R-:W-:Y:S01]  /*58a0*/  CCTL.IVALL ;  /* 0x00000000ff00798f */ /* 0x004fe20002000000 */
[----:B------:R-:W-:Y:S05]  /*58b0*/  YIELD ;  /* 0x0000000000007946 */ /* 0x000fea0003800000 */
[----:B------:R-:W-:-:S13]  /*58c0*/  ISETP.NE.AND P1, PT, R0, UR24, PT ;  /* 0x0000001800007c0c */ /* 0x000fda000bf25270 */
[----:B------:R-:W-:Y:S05]  /*58d0*/  @P1 BRA `(.L_x_178) ;  /* 0xfffffffc00ec1947 */ /* 0x000fea000383ffff */
.L_x_177:
[----:B------:R-:W-:Y:S05]  /*58e0*/  BSYNC B0 ;  /* 0x0000000000007941 */ /* 0x000fea0003800000 */
.L_x_176:
[----:B------:R-:W-:-:S03]  /*58f0*/  UMOV UR5, 0xffffffff ;  /* 0xffffffff00057882 */ /* 0x000fc60000000000 */
[----:B------:R-:W-:Y:S05]  /*5900*/  BRA.DIV UR5, `(.L_x_179) ;  /* 0x0000002a056c7947 */ /* 0x000fea000b800000 */
[----:B------:R-:W-:Y:S01]  /*5910*/  NOP ;  /* 0x0000000000007918 */ /* 0x000fe20000000000 */
.L_x_231:
[----:B------:R-:W-:Y:S01]  /*5920*/  IMAD.U32 R6, RZ, RZ, UR4 ;  /* 0x00000004ff067e24 */ /* 0x000fe2000f8e00ff */
[----:B------:R-:W-:Y:S05]  /*5930*/  WARPSYNC.ALL ;  /* 0x0000000000007948 */ /* 0x000fea0003800000 */
[----:B------:R-:W-:Y:S01]  /*5940*/  BAR.SYNC.DEFER_BLOCKING 0xd, 0xa0 ;  /* 0x0342800000007b1d */ /* 0x000fe20000010000 */
[----:B------:R-:W-:-:S05]  /*5950*/  IMAD R6, R6, 0x3000, RZ ;  /* 0x0000300006067824 */ /* 0x000fca00078e02ff */
[----:B------:R-:W-:Y:S04]  /*5960*/  BSSY B0, `(.L_x_180) ;  /* 0x0000012000007945 */ /* 0x000fe80003800000 */
[----:B------:R-:W-:Y:S05]  /*5970*/  @!P0 BRA `(.L_x_181) ;  /* 0x0000000000408947 */ /* 0x000fea0003800000 */
[----:B------:R-:W1:Y:S01]  /*5980*/  LDC.64 R8, c[0x0][0x2c0] ;  /* 0x0000b000ff087b82 */ /* 0x000e620000000a00 */
[C---:B------:R-:W-:Y:S01]  /*5990*/  IADD3 R4, P1, R6.reuse, UR6, RZ ;  /* 0x0000000606047c10 */ /* 0x040fe2000ff3e0ff */
[----:B------:R-:W-:Y:S01]  /*59a0*/  UMOV UR5, 0x400 ;  /* 0x0000040000057882 */ /* 0x000fe20000000000 */
[----:B------:R-:W-:Y:S01]  /*59b0*/  UMOV UR16, 0x0 ;  /* 0x0000000000107882 */ /* 0x000fe20000000000 */
[----:B------:R-:W-:Y:S01]  /*59c0*/  UMOV UR17, 0x14f00000 ;  /* 0x14f0000000117882 */ /* 0x000fe20000000000 */
[----:B------:R-:W-:-:S03]  /*59d0*/  LEA.HI.X.SX32 R5, R6, UR12, 0x1, P1 ;  /* 0x0000000c06057c11 */ /* 0x000fc600088f0eff */
[----:B------:R-:W2:Y:S01]  /*59e0*/  S2UR UR10, SR_CgaCtaId ;  /* 0x00000000000a79c3 */ /* 0x000ea20000008800 */
[----:B-1----:R-:W-:-:S04]  /*59f0*/  LEA R0, P1, R4, R8, 0x2 ;  /* 0x0000000804007211 */ /* 0x002fc800078210ff */
[----:B------:R-:W-:Y:S02]  /*5a00*/  LEA.HI.X R4, R4, R9, R5, 0x2, P1 ;  /* 0x0000000904047211 */ /* 0x000fe400008f1405 */
[----:B------:R-:W-:Y:S02]  /*5a10*/  R2UR UR14, R0 ;  /* 0x00000000000e72ca */ /* 0x000fe400000e0000 */
[----:B------:R-:W-:Y:S01]  /*5a20*/  R2UR UR15, R4 ;  /* 0x00000000040f72ca */ /* 0x000fe200000e0000 */
[----:B--2---:R-:W-:-:S03]  /*5a30*/  ULEA UR5, UR10, UR5, 0x18 ;  /* 0x000000050a057291 */ /* 0x004fc6000f8ec03f */
[----:B------:R-:W-:Y:S01]  /*5a40*/  UMOV UR10, 0x400 ;  /* 0x00000400000a7882 */ /* 0x000fe20000000000 */
[----:B------:R-:W-:-:S09]  /*5a50*/  UIADD3 UR5, UR5, 0x12000, URZ ;  /* 0x0001200005057890 */ /* 0x000fd2000fffe03f */
[----:B------:R1:W-:Y:S02]  /*5a60*/  UBLKRED.G.S.ADD.F32.RN [UR14], [UR5], UR10, desc[UR16] ;  /* 0x0000100e050073bb */ /* 0x0003e400080a140a */
[----:B-1----:R0:W-:Y:S02]  /*5a70*/  UTMACMDFLUSH ;  /* 0x00000000000079b7 */ /* 0x0021e40000000000 */
.L_x_181:
[----:B------:R-:W-:Y:S05]  /*5a80*/  BSYNC B0 ;  /* 0x0000000000007941 */ /* 0x000fea0003800000 */
.L_x_180:
[----:B------:R-:W-:Y:S06]  /*5a90*/  BAR.SYNC.DEFER_BLOCKING 0xe, 0xa0 ;  /* 0x0382800000007b1d */ /* 0x000fec0000010000 */
[----:B------:R-:W-:Y:S04]  /*5aa0*/  BSSY B0, `(.L_x_182) ;  /* 0x0000012000007945 */ /* 0x000fe80003800000 */
[----:B------:R-:W-:Y:S05]  /*5ab0*/  @!P0 BRA `(.L_x_183) ;  /* 0x0000000000408947 */ /* 0x000fea0003800000 */
[----:B------:R-:W1:Y:S01]  /*5ac0*/  S2UR UR15, SR_CgaCtaId ;  /* 0x00000000000f79c3 */ /* 0x000e620000008800 */
[----:B------:R-:W-:Y:S01]  /*5ad0*/  R2UR UR5, R6 ;  /* 0x00000000060572ca */ /* 0x000fe200000e0000 */
[----:B------:R-:W-:Y:S01]  /*5ae0*/  UMOV UR14, 0x400 ;  /* 0x00000400000e7882 */ /* 0x000fe20000000000 */
[----:B------:R-:W-:Y:S01]  /*5af0*/  ULDC.64 UR10, c[0x0][0x2c0] ;  /* 0x0000b000000a7ab9 */ /* 0x000fe20000000a00 */
[----:B------:R-:W-:-:S10]  /*5b00*/  UMOV UR17, 0x14f00000 ;  /* 0x14f0000000117882 */ /* 0x000fd40000000000 */
[----:B------:R-:W-:-:S04]  /*5b10*/  UIADD3 UR5, UR5, 0x1000, URZ ;  /* 0x0000100005057890 */ /* 0x000fc8000fffe03f */
[----:B------:R-:W-:-:S04]  /*5b20*/  UIADD3 UR16, UP0, UR5, UR6, URZ ;  /* 0x0000000605107290 */ /* 0x000fc8000ff1e03f */
[----:B------:R-:W-:Y:S02]  /*5b30*/  ULEA.HI.X.SX32 UR5, UR5, UR12, 0x1, UP0 ;  /* 0x0000000c05057291 */ /* 0x000fe400080f0e3f */
[----:B-1----:R-:W-:Y:S02]  /*5b40*/  ULEA UR14, UR15, UR14, 0x18 ;  /* 0x0000000e0f0e7291 */ /* 0x002fe4000f8ec03f */
[----:B------:R-:W-:Y:S02]  /*5b50*/  ULEA UR10, UP0, UR16, UR10, 0x2 ;  /* 0x0000000a100a7291 */ /* 0x000fe4000f80103f */
[----:B------:R-:W-:Y:S02]  /*5b60*/  UIADD3 UR14, UR14, 0x16000, URZ ;  /* 0x000160000e0e7890 */ /* 0x000fe4000fffe03f */
[----:B------:R-:W-:-:S03]  /*5b70*/  ULEA.HI.X UR11, UR16, UR11, UR5, 0x2, UP0 ;  /* 0x0000000b100b7291 */ /* 0x000fc600080f1405 */
[----:B------:R-:W-:Y:S01]  /*5b80*/  UMOV UR5, 0x400 ;  /* 0x0000040000057882 */ /* 0x000fe20000000000 */
[----:B------:R-:W-:-:S05]  /*5b90*/  UMOV UR16, 0x0 ;  /* 0x0000000000107882 */ /* 0x000fca0000000000 */
[----:B------:R1:W-:Y:S02]  /*5ba0*/  UBLKRED.G.S.ADD.F32.RN [UR10], [UR14], UR5, desc[UR16] ;  /* 0x0000100a0e0073bb */ /* 0x0003e400080a1405 */
[----:B-1----:R0:W-:Y:S02]  /*5bb0*/  UTMACMDFLUSH ;  /* 0x00000000000079b7 */ /* 0x0021e40000000000 */
.L_x_183:
[----:B------:R-:W-:Y:S05]  /*5bc0*/  BSYNC B0 ;  /* 0x0000000000007941 */ /* 0x000fea0003800000 */
.L_x_182:
        /* <DEDUP_REMOVED lines=17> */
[----:B------:R1:W-:Y:S01]  /*5ce0*/  UBLKRED.G.S.ADD.F32.RN [UR10], [UR14], UR5, desc[UR16] ;  /* 0x0000100a0e0073bb */ /* 0x0003e200080a1405 */
[----:B------:R0:W-:Y:S01]  /*5cf0*/  UTMACMDFLUSH ;  /* 0x00000000000079b7 */ /* 0x0001e20000000000 */
[----:B-1----:R-:W-:-:S04]  /*5d00*/  DEPBAR.LE SB0, 0x2 ;  /* 0x000080800000791a */ /* 0x002fc80000000000 */
.L_x_185:
[----:B------:R-:W-:Y:S05]  /*5d10*/  BSYNC B0 ;  /* 0x0000000000007941 */ /* 0x000fea0003800000 */
.L_x_184:
[----:B------:R-:W-:Y:S06]  /*5d20*/  BAR.ARV 0xa, 0xa0 ;  /* 0x0282800000007b1d */ /* 0x000fec0000002000 */
[----:B------:R-:W-:Y:S04]  /*5d30*/  BSSY B0, `(.L_x_186) ;  /* 0x0000003000007945 */ /* 0x000fe80003800000 */
[----:B------:R-:W-:Y:S05]  /*5d40*/  @!P0 BRA `(.L_x_187) ;  /* 0x0000000000048947 */ /* 0x000fea0003800000 */
[----:B------:R-:W-:-:S04]  /*5d50*/  DEPBAR.LE SB0, 0x1 ;  /* 0x000080400000791a */ /* 0x000fc80000000000 */
.L_x_187:
[----:B------:R-:W-:Y:S05]  /*5d60*/  BSYNC B0 ;  /* 0x0000000000007941 */ /* 0x000fea0003800000 */
.L_x_186:
[----:B------:R-:W-:Y:S06]  /*5d70*/  BAR.ARV 0xb, 0xa0 ;  /* 0x02c2800000007b1d */ /* 0x000fec0000002000 */
[----:B------:R-:W-:Y:S04]  /*5d80*/  BSSY B0, `(.L_x_188) ;  /* 0x0000003000007945 */ /* 0x000fe80003800000 */
[----:B------:R-:W-:Y:S05]  /*5d90*/  @!P0 BRA `(.L_x_189) ;  /* 0x0000000000048947 */ /* 0x000fea0003800000 */
[----:B------:R-:W-:-:S04]  /*5da0*/  DEPBAR.LE SB0, 0x0 ;  /* 0x000080000000791a */ /* 0x000fc80000000000 */
.L_x_189:
[----:B------:R-:W-:Y:S05]  /*5db0*/  BSYNC B0 ;  /* 0x0000000000007941 */ /* 0x000fea0003800000 */
.L_x_188:
        /* <DEDUP_REMOVED lines=19> */
.L_x_191:
[----:B------:R-:W-:Y:S05]  /*5ef0*/  BSYNC B0 ;  /* 0x0000000000007941 */ /* 0x000fea0003800000 */
.L_x_190:
[----:B------:R-:W-:Y:S05]  /*5f00*/  EXIT ;  /* 0x000000000000794d */ /* 0x000fea0003800000 */
.L_x_141:
        /* <DEDUP_REMOVED lines=57> */
.L_x_232:
        /* <DEDUP_REMOVED lines=9> */
.L_x_195:
        /* <DEDUP_REMOVED lines=102> */
.L_x_206:
[----:B-1----:R-:W-:-:S05]  /*6990*/  IMAD.MOV.U32 R10, RZ, RZ, 0x1 ;  /* 0x00000001ff0a7424 */ /* 0x002fca00078e00ff */
[----:B------:R-:W-:-:S04]  /*69a0*/  SHF.L.U32 R10, R10, 0x1f, RZ ;  /* 0x0000001f0a0a7819 */ /* 0x000fc800000006ff */
[----:B------:R-:W1:Y:S02]  /*69b0*/  SYNCS.PHASECHK.TRANS64.TRYWAIT P1, [R0+URZ+0x36438], R10 ;  /* 0x0364380a000075a7 */ /* 0x000e64000802017f */
[----:B-123--:R-:W-:Y:S05]  /*69c0*/  @!P1 BRA `(.L_x_198) ;  /* 0x00000018006c9947 */ /* 0x00efea0003800000 */
.L_x_233:
[----:B------:R-:W-:Y:S05]  /*69d0*/  @P0 BRA `(.L_x_199) ;  /* 0x0000000000140947 */ /* 0x000fea0003800000 */
[----:B------:R-:W-:Y:S01]  /*69e0*/  ISETP.NE.AND P1, PT, R16, RZ, PT ;  /* 0x000000ff1000720c */ /* 0x000fe20003f25270 */
[----:B------:R-:W-:-:S04]  /*69f0*/  IMAD.MOV.U32 R3, RZ, RZ, 0x6100 ;  /* 0x00006100ff037424 */ /* 0x000fc800078e00ff */
[----:B------:R2:W-:Y:S08]  /*6a00*/  SYNCS.ARRIVE.TRANS64 RZ, [R0+URZ+0x36430], R3 ;  /* 0x0364300300ff79a7 */ /* 0x0005f0000800003f */
[----:B------:R-:W-:Y:S05]  /*6a10*/  @!P1 BRA `(.L_x_199) ;  /* 0x0000000000049947 */ /* 0x000fea0003800000 */
[----:B------:R-:W-:Y:S01]  /*6a20*/  BPT.TRAP 0x1 ;  /* 0x000000040000795c */ /* 0x000fe20000300000 */
.L_x_199:
        /* <DEDUP_REMOVED lines=47> */
.L_x_234:
[----:B------:R-:W-:Y:S05]  /*6d20*/  @P0 BRA `(.L_x_201) ;  /* 0x0000000000140947 */ /* 0x000fea0003800000 */
[----:B------:R-:W-:Y:S01]  /*6d30*/  ISETP.NE.AND P1, PT, R16, RZ, PT ;  /* 0x000000ff1000720c */ /* 0x000fe20003f25270 */
[----:B--2---:R-:W-:-:S04]  /*6d40*/  IMAD.MOV.U32 R3, RZ, RZ, 0x6100 ;  /* 0x00006100ff037424 */ /* 0x004fc800078e00ff */
[----:B------:R3:W-:Y:S08]  /*6d50*/  SYNCS.ARRIVE.TRANS64 RZ, [R0+URZ+0x36418], R3 ;  /* 0x0364180300ff79a7 */ /* 0x0007f0000800003f */
[----:B------:R-:W-:Y:S05]  /*6d60*/  @!P1 BRA `(.L_x_201) ;  /* 0x0000000000049947 */ /* 0x000fea0003800000 */
[----:B------:R-:W-:Y:S01]  /*6d70*/  BPT.TRAP 0x1 ;  /* 0x000000040000795c */ /* 0x000fe20000300000 */
.L_x_201:
        /* <DEDUP_REMOVED lines=35> */
.L_x_235:
        /* <DEDUP_REMOVED lines=9> */
.L_x_203:
        /* <DEDUP_REMOVED lines=37> */
.L_x_237:
[----:B------:R-:W-:Y:S05]  /*7290*/  @P0 BRA `(.L_x_205) ;  /* 0x0000000000140947 */ /* 0x000fea0003800000 */
[----:B------:R-:W-:Y:S01]  /*72a0*/  ISETP.NE.AND P1, PT, R16, RZ, PT ;  /* 0x000000ff1000720c */ /* 0x000fe20003f25270 */
[----:B--2---:R-:W-:-:S04]  /*72b0*/  IMAD.MOV.U32 R5, RZ, RZ, 0x6100 ;  /* 0x00006100ff057424 */ /* 0x004fc800078e00ff */
[----:B------:R3:W-:Y:S08]  /*72c0*/  SYNCS.ARRIVE.TRANS64 RZ, [R0+URZ+0x36410], R5 ;  /* 0x0364100500ff79a7 */ /* 0x0007f0000800003f */
[----:B------:R-:W-:Y:S05]  /*72d0*/  @!P1 BRA `(.L_x_205) ;  /* 0x0000000000049947 */ /* 0x000fea0003800000 */
[----:B------:R-:W-:Y:S01]  /*72e0*/  BPT.TRAP 0x1 ;  /* 0x000000040000795c */ /* 0x000fe20000300000 */
.L_x_205:
        /* <DEDUP_REMOVED lines=36> */
.L_x_197:
[----:B------:R-:W-:Y:S01]  /*7530*/  ISETP.NE.AND P1, PT, R21, RZ, PT ;  /* 0x000000ff1500720c */ /* 0x000fe20003f25270 */
[----:B------:R-:W-:-:S12]  /*7540*/  IMAD.MOV.U32 R4, RZ, RZ, 0x1 ;  /* 0x00000001ff047424 */ /* 0x000fd800078e00ff */
[----:B------:R-:W-:Y:S05]  /*7550*/  @!P1 BRA `(.L_x_196) ;  /* 0x0000000400649947 */ /* 0x000fea0003800000 */
[----:B------:R-:W2:Y:S02]  /*7560*/  SYNCS.PHASECHK.TRANS64.TRYWAIT P1, [R0+URZ+0x36438], R10 ;  /* 0x0364380a000075a7 */ /* 0x000ea4000802017f */
[----:B--2---:R-:W-:Y:S05]  /*7570*/  @!P1 BRA `(.L_x_207) ;  /* 0x0000000c00d49947 */ /* 0x004fea0003800000 */
.L_x_238:
[----:B------:R-:W-:Y:S05]  /*7580*/  @P0 BRA `(.L_x_208) ;  /* 0x0000000000140947 */ /* 0x000fea0003800000 */
[----:B------:R-:W-:Y:S01]  /*7590*/  ISETP.NE.AND P1, PT, R16, RZ, PT ;  /* 0x000000ff1000720c */ /* 0x000fe20003f25270 */
[----:B------:R-:W-:-:S04]  /*75a0*/  IMAD.MOV.U32 R5, RZ, RZ, 0x6100 ;  /* 0x00006100ff057424 */ /* 0x000fc800078e00ff */
[----:B------:R3:W-:Y:S08]  /*75b0*/  SYNCS.ARRIVE.TRANS64 RZ, [R0+URZ+0x36430], R5 ;  /* 0x0364300500ff79a7 */ /* 0x0007f0000800003f */
[----:B------:R-:W-:Y:S05]  /*75c0*/  @!P1 BRA `(.L_x_208) ;  /* 0x0000000000049947 */ /* 0x000fea0003800000 */
[----:B------:R-:W-:Y:S01]  /*75d0*/  BPT.TRAP 0x1 ;  /* 0x000000040000795c */ /* 0x000fe20000300000 */
.L_x_208:
        /* <DEDUP_REMOVED lines=41> */
.L_x_239:
[----:B------:R-:W-:Y:S01]  /*7870*/  IMAD.MOV.U32 R4, RZ, RZ, RZ ;  /* 0x000000ffff047224 */ /* 0x000fe200078e00ff */
[----:B------:R-:W-:Y:S06]  /*7880*/  @P0 BRA `(.L_x_210) ;  /* 0x0000000000140947 */ /* 0x000fec0003800000 */
[----:B------:R-:W-:Y:S01]  /*7890*/  ISETP.NE.AND P1, PT, R16, RZ, PT ;  /* 0x000000ff1000720c */ /* 0x000fe20003f25270 */
[----:B---3--:R-:W-:-:S04]  /*78a0*/  IMAD.MOV.U32 R5, RZ, RZ, 0x6100 ;  /* 0x00006100ff057424 */ /* 0x008fc800078e00ff */
[----:B------:R4:W-:Y:S08]  /*78b0*/  SYNCS.ARRIVE.TRANS64 RZ, [R0+URZ+0x36418], R5 ;  /* 0x0364180500ff79a7 */ /* 0x0009f0000800003f */
[----:B------:R-:W-:Y:S05]  /*78c0*/  @!P1 BRA `(.L_x_210) ;  /* 0x0000000000049947 */ /* 0x000fea0003800000 */
[----:B------:R-:W-:Y:S01]  /*78d0*/  BPT.TRAP 0x1 ;  /* 0x000000040000795c */ /* 0x000fe20000300000 */
.L_x_210:
        /* <DEDUP_REMOVED lines=33> */
.L_x_196:
[----:B------:R-:W-:-:S04]  /*7af0*/  SHF.L.U32 R3, R4, 0x1f, RZ ;  /* 0x0000001f04037819 */ /* 0x000fc800000006ff */
[----:B------:R-:W3:Y:S02]  /*7b00*/  SYNCS.PHASECHK.TRANS64.TRYWAIT P1, [R0+URZ+0x36438], R3 ;  /* 0x03643803000075a7 */ /* 0x000ee4000802017f */
[----:B---3--:R-:W-:Y:S05]  /*7b10*/  @!P1 BRA `(.L_x_211) ;  /* 0x0000000800949947 */ /* 0x008fea0003800000 */
.L_x_240:
[----:B------:R-:W-:Y:S05]  /*7b20*/  @P0 BRA `(.L_x_212) ;  /* 0x0000000000180947 */ /* 0x000fea0003800000 */
[----:B------:R-:W4:Y:S01]  /*7b30*/  S2R R2, SR_TID.X ;  /* 0x0000000000027919 */ /* 0x000f220000002100 */
[----:B---3--:R-:W-:-:S04]  /*7b40*/  IMAD.MOV.U32 R3, RZ, RZ, 0x6100 ;  /* 0x00006100ff037424 */ /* 0x008fc800078e00ff */
[----:B------:R3:W-:Y:S01]  /*7b50*/  SYNCS.ARRIVE.TRANS64 RZ, [R0+URZ+0x36430], R3 ;  /* 0x0364300300ff79a7 */ /* 0x0007e2000800003f */
[----:B----4-:R-:W-:-:S13]  /*7b60*/  LOP3.LUT P0, RZ, R2, 0x1f, RZ, 0xc0, !PT ;  /* 0x0000001f02ff7812 */ /* 0x010fda000780c0ff */
[----:B---3--:R-:W-:Y:S05]  /*7b70*/  @!P0 BRA `(.L_x_212) ;  /* 0x0000000000048947 */ /* 0x008fea0003800000 */
[----:B------:R-:W-:Y:S01]  /*7b80*/  BPT.TRAP 0x1 ;  /* 0x000000040000795c */ /* 0x000fe20000300000 */
.L_x_212:
        /* <DEDUP_REMOVED lines=43> */
.L_x_193:
[----:B------:R-:W-:Y:S05]  /*7e40*/  BSYNC B0 ;  /* 0x0000000000007941 */ /* 0x000fea0003800000 */
.L_x_192:
[----:B------:R-:W-:-:S03]  /*7e50*/  UMOV UR6, 0xffffffff ;  /* 0xffffffff00067882 */ /* 0x000fc60000000000 */
[----:B------:R-:W-:Y:S05]  /*7e60*/  BRA.DIV UR6, `(.L_x_213) ;  /* 0x0000000606d47947 */ /* 0x000fea000b800000 */
[----:B------:R-:W-:-:S13]  /*7e70*/  ELECT P0, URZ, PT ;  /* 0x00000000003f782f */ /* 0x000fda0003800000 */
.L_x_243:
[----:B------:R-:W-:Y:S04]  /*7e80*/  BSSY B0, `(.L_x_214) ;  /* 0x000001e000007945 */ /* 0x000fe80003800000 */
[----:B------:R-:W-:Y:S05]  /*7e90*/  @!P0 BRA `(.L_x_215) ;  /* 0x0000000000708947 */ /* 0x000fea0003800000 */
[----:B------:R-:W-:-:S04]  /*7ea0*/  LOP3.LUT R17, R17, 0x2, RZ, 0xfc, !PT ;  /* 0x0000000211117812 */ /* 0x000fc800078efcff */
[----:B------:R-:W-:-:S13]  /*7eb0*/  ISETP.NE.AND P2, PT, R17, 0x3, PT ;  /* 0x000000031100780c */ /* 0x000fda0003f45270 */
[----:B------:R-:W-:Y:S05]  /*7ec0*/  @!P2 BRA `(.L_x_216) ;  /* 0x000000000004a947 */ /* 0x000fea0003800000 */
[----:B------:R-:W-:Y:S01]  /*7ed0*/  BPT.TRAP 0x1 ;  /* 0x000000040000795c */ /* 0x000fe20000300000 */
.L_x_216:
        /* <DEDUP_REMOVED lines=15> */
.L_x_244:
[----:B------:R-:W2:Y:S02]  /*7fd0*/  SYNCS.PHASECHK.TRANS64.TRYWAIT P0, [R3+URZ], R2 ;  /* 0x00000002030075a7 */ /* 0x000ea4000800017f */
[----:B--2---:R-:W-:Y:S05]  /*7fe0*/  @!P0 BRA `(.L_x_218) ;  /* 0x0000000400ac8947 */ /* 0x004fea0003800000 */
.L_x_245:
[----:B------:R-:W-:Y:S05]  /*7ff0*/  @!P2 BRA `(.L_x_219) ;  /* 0x000000000004a947 */ /* 0x000fea0003800000 */
[----:B------:R-:W-:Y:S01]  /*8000*/  BPT.TRAP 0x1 ;  /* 0x000000040000795c */ /* 0x000fe20000300000 */
.L_x_219:
[----:B------:R-:W-:-:S07]  /*8010*/  SHF.L.U32 R4, R4, 0x1f, RZ ;  /* 0x0000001f04047819 */ /* 0x000fce00000006ff */
.L_x_220:
[----:B---3--:R3:W4:Y:S02]  /*8020*/  SYNCS.PHASECHK.TRANS64.TRYWAIT P0, [R9+URZ+0x36438], R4 ;  /* 0x03643804090075a7 */ /* 0x008724000800017f */
[----:B----4-:R-:W-:Y:S05]  /*8030*/  @!P0 NANOSLEEP.SYNCS 0x989680 ;  /* 0x009896800000895d */ /* 0x010fea0003900000 */
[----:B------:R-:W4:Y:S02]  /*8040*/  @!P0 SYNCS.PHASECHK.TRANS64 P0, [R9+URZ+0x36438], R4 ;  /* 0x03643804090085a7 */ /* 0x000f24000800007f */
[----:B----4-:R-:W-:Y:S05]  /*8050*/  @!P0 BRA `(.L_x_220) ;  /* 0xfffffffc00f08947 */ /* 0x010fea000383ffff */
.L_x_215:
[----:B------:R-:W-:Y:S05]  /*8060*/  BSYNC B0 ;  /* 0x0000000000007941 */ /* 0x000fea0003800000 */
.L_x_214:
[----:B------:R-:W-:Y:S05]  /*8070*/  EXIT ;  /* 0x000000000000794d */ /* 0x000fea0003800000 */
.L_x_120:
[----:B------:R-:W-:Y:S02]  /*8080*/  IMAD.MOV.U32 R12, RZ, RZ, RZ ;  /* 0x000000ffff0c7224 */ /* 0x000fe400078e00ff */
[----:B------:R-:W-:Y:S02]  /*8090*/  IMAD.MOV.U32 R11, RZ, RZ, 0x1f ;  /* 0x0000001fff0b7424 */ /* 0x000fe400078e00ff */
[----:B------:R-:W-:-:S07]  /*80a0*/  IMAD.MOV.U32 R15, RZ, RZ, -0x1 ;  /* 0xffffffffff0f7424 */ /* 0x000fce00078e00ff */
[----:B------:R-:W-:Y:S05]  /*80b0*/  WARPSYNC.COLLECTIVE R15, `(.L_x_221) ;  /* 0x000000000f087348 */ /* 0x000fea0003c00000 */
[----:B------:R1:W2:Y:S02]  /*80c0*/  SHFL.IDX P6, R14, R13, R12, R11 ;  /* 0x0000000c0d0e7389 */ /* 0x0002a400000c000b */
[----:B-12---:R-:W-:Y:S01]  /*80d0*/  ENDCOLLECTIVE ;  /* 0x000000000000791b */ /* 0x006fe20003800000 */
.L_x_221:
[----:B------:R-:W-:Y:S05]  /*80e0*/  BRA `(.L_x_222) ;  /* 0xffffff8800a87947 */ /* 0x000fea000383ffff */
.L_x_122:
[----:B--2---:R2:W3:Y:S02]  /*80f0*/  SYNCS.PHASECHK.TRANS64.TRYWAIT P0, [R157+URZ+0x36400], R18 ;  /* 0x036400129d0075a7 */ /* 0x0044e4000800017f */
[----:B---3--:R-:W-:Y:S05]  /*8100*/  @!P0 NANOSLEEP.SYNCS 0x989680 ;  /* 0x009896800000895d */ /* 0x008fea0003900000 */
[----:B------:R-:W3:Y:S02]  /*8110*/  @!P0 SYNCS.PHASECHK.TRANS64 P0, [R157+URZ+0x36400], R18 ;  /* 0x036400129d0085a7 */ /* 0x000ee4000800007f */
[----:B---3--:R-:W-:Y:S05]  /*8120*/  @!P0 BRA `(.L_x_122) ;  /* 0xfffffffc00f08947 */ /* 0x008fea000383ffff */
[----:B------:R-:W-:Y:S05]  /*8130*/  BRA `(.L_x_121) ;  /* 0xffffff8c00147947 */ /* 0x000fea000383ffff */
.L_x_127:
[----:B--2---:R2:W3:Y:S02]  /*8140*/  SYNCS.PHASECHK.TRANS64.TRYWAIT P1, [R4+URZ+0x36410], R13 ;  /* 0x0364100d040075a7 */ /* 0x0044e4000802017f */
[----:B---3--:R-:W-:Y:S05]  /*8150*/  @!P1 NANOSLEEP.SYNCS 0x989680 ;  /* 0x009896800000995d */ /* 0x008fea0003900000 */
[----:B------:R-:W3:Y:S02]  /*8160*/  @!P1 SYNCS.PHASECHK.TRANS64 P1, [R4+URZ+0x36410], R13 ;  /* 0x0364100d040095a7 */ /* 0x000ee4000802007f */
[----:B---3--:R-:W-:Y:S05]  /*8170*/  @!P1 BRA `(.L_x_127) ;  /* 0xfffffffc00f09947 */ /* 0x008fea000383ffff */
[----:B------:R-:W-:Y:S05]  /*8180*/  BRA `(.L_x_126) ;  /* 0xffffff9000d47947 */ /* 0x000fea000383ffff */
.L_x_131:
[----:B---3--:R3:W1:Y:S02]  /*8190*/  SYNCS.PHASECHK.TRANS64.TRYWAIT P1, [R157+URZ+0x36430], R14 ;  /* 0x0364300e9d0075a7 */ /* 0x008664000802017f */
[----:B-1----:R-:W-:Y:S05]  /*81a0*/  @!P1 NANOSLEEP.SYNCS 0x989680 ;  /* 0x009896800000995d */ /* 0x002fea0003900000 */
[----:B------:R-:W1:Y:S02]  /*81b0*/  @!P1 SYNCS.PHASECHK.TRANS64 P1, [R157+URZ+0x36430], R14 ;  /* 0x0364300e9d0095a7 */ /* 0x000e64000802007f */
[----:B-1----:R-:W-:Y:S05]  /*81c0*/  @!P1 BRA `(.L_x_131) ;  /* 0xfffffffc00f09947 */ /* 0x002fea000383ffff */
[----:B------:R-:W-:Y:S05]  /*81d0*/  BRA `(.L_x_130) ;  /* 0xffffff9800787947 */ /* 0x000fea000383ffff */
.L_x_146:
[----:B------:R-:W-:Y:S01]  /*81e0*/  BSSY B0, `(.L_x_223) ;  /* 0x0000005000007945 */ /* 0x000fe20003800000 */
[----:B------:R-:W-:-:S07]  /*81f0*/  IMAD.MOV.U32 R15, RZ, RZ, -0x1 ;  /* 0xffffffffff0f7424 */ /* 0x000fce00078e00ff */
[----:B------:R-:W-:Y:S05]  /*8200*/  WARPSYNC.COLLECTIVE R15, `(.L_x_224) ;  /* 0x000000000f087348 */ /* 0x000fea0003c00000 */
[----:B------:R-:W-:Y:S01]  /*8210*/  NOP ;  /* 0x0000000000007918 */ /* 0x000fe20000000000 */
[----:B------:R-:W-:Y:S01]  /*8220*/  ENDCOLLECTIVE ;  /* 0x000000000000791b */ /* 0x000fe20003800000 */
.L_x_224:
[----:B------:R-:W-:Y:S05]  /*8230*/  BSYNC B0 ;  /* 0x0000000000007941 */ /* 0x000fea0003800000 */
.L_x_223:
[----:B------:R-:W-:Y:S05]  /*8240*/  BRA `(.L_x_225) ;  /* 0xffffffc800907947 */ /* 0x000fea000383ffff */
.L_x_162:
[----:B------:R-:W-:Y:S01]  /*8250*/  BSSY B0, `(.L_x_226) ;  /* 0x0000005000007945 */ /* 0x000fe20003800000 */
[----:B------:R-:W-:-:S07]  /*8260*/  IMAD.MOV.U32 R15, RZ, RZ, -0x1 ;  /* 0xffffffffff0f7424 */ /* 0x000fce00078e00ff */
[----:B------:R-:W-:Y:S05]  /*8270*/  WARPSYNC.COLLECTIVE R15, `(.L_x_227) ;  /* 0x000000000f087348 */ /* 0x000fea0003c00000 */
[----:B------:R-:W-:Y:S01]  /*8280*/  NOP ;  /* 0x0000000000007918 */ /* 0x000fe20000000000 */
[----:B------:R-:W-:Y:S01]  /*8290*/  ENDCOLLECTIVE ;  /* 0x000000000000791b */ /* 0x000fe20003800000 */
.L_x_227:
[----:B------:R-:W-:Y:S05]  /*82a0*/  BSYNC B0 ;  /* 0x0000000000007941 */ /* 0x000fea0003800000 */
.L_x_226:
[----:B------:R-:W-:Y:S05]  /*82b0*/  BRA `(.L_x_228) ;  /* 0xffffffd000007947 */ /* 0x000fea000383ffff */
.L_x_179:
[----:B------:R-:W-:Y:S01]  /*82c0*/  BSSY B0, `(.L_x_229) ;  /* 0x0000005000007945 */ /* 0x000fe20003800000 */
[----:B------:R-:W-:-:S07]  /*82d0*/  IMAD.MOV.U32 R15, RZ, RZ, -0x1 ;  /* 0xffffffffff0f7424 */ /* 0x000fce00078e00ff */
[----:B------:R-:W-:Y:S05]  /*82e0*/  WARPSYNC.COLLECTIVE R15, `(.L_x_230) ;  /* 0x000000000f087348 */ /* 0x000fea0003c00000 */
[----:B------:R-:W-:Y:S01]  /*82f0*/  NOP ;  /* 0x0000000000007918 */ /* 0x000fe20000000000 */
[----:B------:R-:W-:Y:S01]  /*8300*/  ENDCOLLECTIVE ;  /* 0x000000000000791b */ /* 0x000fe20003800000 */
.L_x_230:
[----:B------:R-:W-:Y:S05]  /*8310*/  BSYNC B0 ;  /* 0x0000000000007941 */ /* 0x000fea0003800000 */
.L_x_229:
[----:B------:R-:W-:Y:S05]  /*8320*/  BRA `(.L_x_231) ;  /* 0xffffffd4007c7947 */ /* 0x000fea000383ffff */
.L_x_194:
[----:B-1----:R1:W2:Y:S02]  /*8330*/  SYNCS.PHASECHK.TRANS64.TRYWAIT P1, [R0+URZ+0x36420], R10 ;  /* 0x0364200a000075a7 */ /* 0x0022a4000802017f */
[----:B--2---:R-:W-:Y:S05]  /*8340*/  @!P1 NANOSLEEP.SYNCS 0x989680 ;  /* 0x009896800000995d */ /* 0x004fea0003900000 */
[----:B------:R-:W2:Y:S02]  /*8350*/  @!P1 SYNCS.PHASECHK.TRANS64 P1, [R0+URZ+0x36420], R10 ;  /* 0x0364200a000095a7 */ /* 0x000ea4000802007f */
[----:B--2---:R-:W-:Y:S05]  /*8360*/  @!P1 BRA `(.L_x_194) ;  /* 0xfffffffc00f09947 */ /* 0x004fea000383ffff */
[----:B------:R-:W-:Y:S05]  /*8370*/  BRA `(.L_x_232) ;  /* 0xffffffdc00c87947 */ /* 0x000fea000383ffff */
.L_x_198:
[----:B-1----:R1:W2:Y:S02]  /*8380*/  SYNCS.PHASECHK.TRANS64.TRYWAIT P1, [R0+URZ+0x36438], R10 ;  /* 0x0364380a000075a7 */ /* 0x0022a4000802017f */
[----:B--2---:R-:W-:Y:S05]  /*8390*/  @!P1 NANOSLEEP.SYNCS 0x989680 ;  /* 0x009896800000995d */ /* 0x004fea0003900000 */
[----:B------:R-:W2:Y:S02]  /*83a0*/  @!P1 SYNCS.PHASECHK.TRANS64 P1, [R0+URZ+0x36438], R10 ;  /* 0x0364380a000095a7 */ /* 0x000ea4000802007f */
[----:B--2---:R-:W-:Y:S05]  /*83b0*/  @!P1 BRA `(.L_x_198) ;  /* 0xfffffffc00f09947 */ /* 0x004fea000383ffff */
[----:B------:R-:W-:Y:S05]  /*83c0*/  BRA `(.L_x_233) ;  /* 0xffffffe400807947 */ /* 0x000fea000383ffff */
.L_x_200:
[----:B--2---:R2:W3:Y:S02]  /*83d0*/  SYNCS.PHASECHK.TRANS64.TRYWAIT P1, [R0+URZ+0x36428], R3 ;  /* 0x03642803000075a7 */ /* 0x0044e4000802017f */
[----:B---3--:R-:W-:Y:S05]  /*83e0*/  @!P1 NANOSLEEP.SYNCS 0x989680 ;  /* 0x009896800000995d */ /* 0x008fea0003900000 */
[----:B------:R-:W3:Y:S02]  /*83f0*/  @!P1 SYNCS.PHASECHK.TRANS64 P1, [R0+URZ+0x36428], R3 ;  /* 0x03642803000095a7 */ /* 0x000ee4000802007f */
[----:B---3--:R-:W-:Y:S05]  /*8400*/  @!P1 BRA `(.L_x_200) ;  /* 0xfffffffc00f09947 */ /* 0x008fea000383ffff */
[----:B------:R-:W-:Y:S05]  /*8410*/  BRA `(.L_x_234) ;  /* 0xffffffe800407947 */ /* 0x000fea000383ffff */
.L_x_202:
[----:B--2---:R2:W3:Y:S02]  /*8420*/  SYNCS.PHASECHK.TRANS64.TRYWAIT P1, [R0+URZ+0x36438], R29 ;  /* 0x0364381d000075a7 */ /* 0x0044e4000802017f */
[----:B---3--:R-:W-:Y:S05]  /*8430*/  @!P1 NANOSLEEP.SYNCS 0x989680 ;  /* 0x009896800000995d */ /* 0x008fea0003900000 */
[----:B------:R-:W3:Y:S02]  /*8440*/  @!P1 SYNCS.PHASECHK.TRANS64 P1, [R0+URZ+0x36438], R29 ;  /* 0x0364381d000095a7 */ /* 0x000ee4000802007f */
[----:B---3--:R-:W-:Y:S05]  /*8450*/  @!P1 BRA `(.L_x_202) ;  /* 0xfffffffc00f09947 */ /* 0x008fea000383ffff */
[----:B------:R-:W-:Y:S05]  /*8460*/  BRA `(.L_x_235) ;  /* 0xffffffe800d07947 */ /* 0x000fea000383ffff */
.L_x_204:
[----:B------:R-:W-:-:S07]  /*8470*/  SHF.L.U32 R5, R12, 0x1f, RZ ;  /* 0x0000001f0c057819 */ /* 0x000fce00000006ff */
.L_x_236:
[----:B--2---:R2:W3:Y:S02]  /*8480*/  SYNCS.PHASECHK.TRANS64.TRYWAIT P1, [R0+URZ+0x36420], R5 ;  /* 0x03642005000075a7 */ /* 0x0044e4000802017f */
[----:B---3--:R-:W-:Y:S05]  /*8490*/  @!P1 NANOSLEEP.SYNCS 0x989680 ;  /* 0x009896800000995d */ /* 0x008fea0003900000 */
[----:B------:R-:W3:Y:S02]  /*84a0*/  @!P1 SYNCS.PHASECHK.TRANS64 P1, [R0+URZ+0x36420], R5 ;  /* 0x03642005000095a7 */ /* 0x000ee4000802007f */
[----:B---3--:R-:W-:Y:S05]  /*84b0*/  @!P1 BRA `(.L_x_236) ;  /* 0xfffffffc00f09947 */ /* 0x008fea000383ffff */
[----:B------:R-:W-:Y:S05]  /*84c0*/  BRA `(.L_x_237) ;  /* 0xffffffec00707947 */ /* 0x000fea000383ffff */
.L_x_207:
[----:B--2---:R2:W3:Y:S02]  /*84d0*/  SYNCS.PHASECHK.TRANS64.TRYWAIT P1, [R0+URZ+0x36438], R10 ;  /* 0x0364380a000075a7 */ /* 0x0044e4000802017f */
[----:B---3--:R-:W-:Y:S05]  /*84e0*/  @!P1 NANOSLEEP.SYNCS 0x989680 ;  /* 0x009896800000995d */ /* 0x008fea0003900000 */
[----:B------:R-:W3:Y:S02]  /*84f0*/  @!P1 SYNCS.PHASECHK.TRANS64 P1, [R0+URZ+0x36438], R10 ;  /* 0x0364380a000095a7 */ /* 0x000ee4000802007f */
[----:B---3--:R-:W-:Y:S05]  /*8500*/  @!P1 BRA `(.L_x_207) ;  /* 0xfffffffc00f09947 */ /* 0x008fea000383ffff */
[----:B------:R-:W-:Y:S05]  /*8510*/  BRA `(.L_x_238) ;  /* 0xfffffff000187947 */ /* 0x000fea000383ffff */
.L_x_209:
[----:B---3--:R3:W4:Y:S02]  /*8520*/  SYNCS.PHASECHK.TRANS64.TRYWAIT P1, [R0+URZ+0x36428], R5 ;  /* 0x03642805000075a7 */ /* 0x008724000802017f */
[----:B----4-:R-:W-:Y:S05]  /*8530*/  @!P1 NANOSLEEP.SYNCS 0x989680 ;  /* 0x009896800000995d */ /* 0x010fea0003900000 */
[----:B------:R-:W4:Y:S02]  /*8540*/  @!P1 SYNCS.PHASECHK.TRANS64 P1, [R0+URZ+0x36428], R5 ;  /* 0x03642805000095a7 */ /* 0x000f24000802007f */
[----:B----4-:R-:W-:Y:S05]  /*8550*/  @!P1 BRA `(.L_x_209) ;  /* 0xfffffffc00f09947 */ /* 0x010fea000383ffff */
[----:B------:R-:W-:Y:S05]  /*8560*/  BRA `(.L_x_239) ;  /* 0xfffffff000c07947 */ /* 0x000fea000383ffff */
.L_x_211:
[----:B---3--:R3:W4:Y:S02]  /*8570*/  SYNCS.PHASECHK.TRANS64.TRYWAIT P1, [R0+URZ+0x36438], R3 ;  /* 0x03643803000075a7 */ /* 0x008724000802017f */
[----:B----4-:R-:W-:Y:S05]  /*8580*/  @!P1 NANOSLEEP.SYNCS 0x989680 ;  /* 0x009896800000995d */ /* 0x010fea0003900000 */
[----:B------:R-:W4:Y:S02]  /*8590*/  @!P1 SYNCS.PHASECHK.TRANS64 P1, [R0+URZ+0x36438], R3 ;  /* 0x03643803000095a7 */ /* 0x000f24000802007f */
[----:B----4-:R-:W-:Y:S05]  /*85a0*/  @!P1 BRA `(.L_x_211) ;  /* 0xfffffffc00f09947 */ /* 0x010fea000383ffff */
[----:B------:R-:W-:Y:S05]  /*85b0*/  BRA `(.L_x_240) ;  /* 0xfffffff400587947 */ /* 0x000fea000383ffff */
.L_x_213:
[----:B------:R-:W-:Y:S01]  /*85c0*/  BSSY B0, `(.L_x_241) ;  /* 0x0000006000007945 */ /* 0x000fe20003800000 */
[----:B------:R-:W-:-:S07]  /*85d0*/  IMAD.MOV.U32 R15, RZ, RZ, -0x1 ;  /* 0xffffffffff0f7424 */ /* 0x000fce00078e00ff */
[----:B-12---:R-:W-:Y:S05]  /*85e0*/  WARPSYNC.COLLECTIVE R15, `(.L_x_242) ;  /* 0x000000000f0c7348 */ /* 0x006fea0003c00000 */
[----:B------:R-:W-:Y:S02]  /*85f0*/  ELECT P6, UR62, PT ;  /* 0x00000000003e782f */ /* 0x000fe400038c0000 */
[----:B------:R-:W-:Y:S01]  /*8600*/  MOV R14, UR62 ;  /* 0x0000003e000e7c02 */ /* 0x000fe20008000f00 */
[----:B-12---:R-:W-:Y:S10]  /*8610*/  ENDCOLLECTIVE ;  /* 0x000000000000791b */ /* 0x006ff40003800000 */
.L_x_242:
[----:B------:R-:W-:Y:S05]  /*8620*/  BSYNC B0 ;  /* 0x0000000000007941 */ /* 0x000fea0003800000 */
.L_x_241:
[----:B------:R-:W-:Y:S01]  /*8630*/  PLOP3.LUT P0, PT, P6, PT, PT, 0x80, 0x0 ;  /* 0x000000000000781c */ /* 0x000fe2000370f070 */
[----:B------:R-:W-:-:S12]  /*8640*/  BRA `(.L_x_243) ;  /* 0xfffffff8000c7947 */ /* 0x000fd8000383ffff */
.L_x_217:
[----:B-1----:R1:W2:Y:S02]  /*8650*/  SYNCS.PHASECHK.TRANS64.TRYWAIT P0, [R7+URZ], R0 ;  /* 0x00000000070075a7 */ /* 0x0022a4000800017f */
[----:B--2---:R-:W-:Y:S05]  /*8660*/  @!P0 NANOSLEEP.SYNCS 0x989680 ;  /* 0x009896800000895d */ /* 0x004fea0003900000 */
[----:B------:R-:W2:Y:S02]  /*8670*/  @!P0 SYNCS.PHASECHK.TRANS64 P0, [R7+URZ], R0 ;  /* 0x00000000070085a7 */ /* 0x000ea4000800007f */
[----:B--2---:R-:W-:Y:S05]  /*8680*/  @!P0 BRA `(.L_x_217) ;  /* 0xfffffffc00f08947 */ /* 0x004fea000383ffff */
[----:B------:R-:W-:Y:S05]  /*8690*/  BRA `(.L_x_244) ;  /* 0xfffffff8004c7947 */ /* 0x000fea000383ffff */
.L_x_218:
[----:B--2---:R2:W3:Y:S02]  /*86a0*/  SYNCS.PHASECHK.TRANS64.TRYWAIT P0, [R3+URZ], R2 ;  /* 0x00000002030075a7 */ /* 0x0044e4000800017f */
[----:B---3--:R-:W-:Y:S05]  /*86b0*/  @!P0 NANOSLEEP.SYNCS 0x989680 ;  /* 0x009896800000895d */ /* 0x008fea0003900000 */
[----:B------:R-:W3:Y:S02]  /*86c0*/  @!P0 SYNCS.PHASECHK.TRANS64 P0, [R3+URZ], R2 ;  /* 0x00000002030085a7 */ /* 0x000ee4000800007f */
[----:B---3--:R-:W-:Y:S05]  /*86d0*/  @!P0 BRA `(.L_x_218) ;  /* 0xfffffffc00f08947 */ /* 0x008fea000383ffff */
[----:B------:R-:W-:Y:S05]  /*86e0*/  BRA `(.L_x_245) ;  /* 0xfffffff800407947 */ /* 0x000fea000383ffff */
.L_x_246:
        /* <DEDUP_REMOVED lines=9> */
.L_x_3856:


//--------------------- .text._ZN7cutlass13device_kernelIN5flash11enable_sm90INS1_16FlashAttnBwdSm90INS1_25CollectiveMainloopBwdSm90ILi2ELi1ELi1EN4cute5tupleIJNS5_1CILi1EEES8_S8_EEENS6_IJNS7_ILi64EEENS7_ILi96EEENS7_ILi192EEEEEENS_6half_tEfNS_4arch4Sm90ELb0ELb0ELb1ELb0ELb0ELb0ELb1ELb0ELi3ELi1ELi1ELi1ELb0EEENS1_24CollectiveEpilogueBwdGQAISD_fSG_Li384ELb0ELb0EEENS1_19SingleTileSchedulerILb0ELb0ELb0ELi96EEEEEEEEEvNT_6ParamsE --------------------------
	.section	.text._ZN7cutlass13device_kernelIN5flash11enable_sm90INS1_16FlashAttnBwdSm90INS1_25CollectiveMainloopBwdSm90ILi2ELi1ELi1EN4cute5tupleIJNS5_1CILi1EEES8_S8_EEENS6_IJNS7_ILi64EEENS7_ILi96EEENS7_ILi192EEEEEENS_6half_tEfNS_4arch4Sm90ELb0ELb0ELb1ELb0ELb0ELb0ELb1ELb0ELi3ELi1ELi1ELi1ELb0EEENS1_24CollectiveEpilogueBwdGQAISD_fSG_Li384ELb0ELb0EEENS1_19SingleTileSchedulerILb0ELb0ELb0ELi96EEEEEEEEEvNT_6ParamsE,"ax",@progbits
	.align	128
.text._ZN7cutlass13device_kernelIN5flash11enable_sm90INS1_16FlashAttnBwdSm90INS1_25CollectiveMainloopBwdSm90ILi2ELi1ELi1EN4cute5tupleIJNS5_1CILi1EEES8_S8_EEENS6_IJNS7_ILi64EEENS7_ILi96EEENS7_ILi192EEEEEENS_6half_tEfNS_4arch4Sm90ELb0ELb0ELb1ELb0ELb0ELb0ELb1ELb0ELi3ELi1ELi1ELi1ELb0EEENS1_24CollectiveEpilogueBwdGQAISD_fSG_Li384ELb0ELb0EEENS1_19SingleTileSchedulerILb0ELb0ELb0ELi96EEEEEEEEEvNT_6ParamsE:
        .type           _ZN7cutlass13device_kernelIN5flash11enable_sm90INS1_16FlashAttnBwdSm90INS1_25CollectiveMainloopBwdSm90ILi2ELi1ELi1EN4cute5tupleIJNS5_1CILi1EEES8_S8_EEENS6_IJNS7_ILi64EEENS7_ILi96EEENS7_ILi192EEEEEENS_6half_tEfNS_4arch4Sm90ELb0ELb0ELb1ELb0ELb0ELb0ELb1ELb0ELi3ELi1ELi1ELi1ELb0EEENS1_24CollectiveEpilogueBwdGQAISD_fSG_Li384ELb0ELb0EEENS1_19SingleTileSchedulerILb0ELb0ELb0ELi96EEEEEEEEEvNT_6ParamsE,@function
        .size           _ZN7cutlass13device_kernelIN5flash11enable_sm90INS1_16FlashAttnBwdSm90INS1_25CollectiveMainloopBwdSm90ILi2ELi1ELi1EN4cute5tupleIJNS5_1CILi1EEES8_S8_EEENS6_IJNS7_ILi64EEENS7_ILi96EEENS7_ILi192EEEEEENS_6half_tEfNS_4arch4Sm90ELb0ELb0ELb1ELb0ELb0ELb0ELb1ELb0ELi3ELi1ELi1ELi1ELb0EEENS1_24CollectiveEpilogueBwdGQAISD_fSG_Li384ELb0ELb0EEENS1_19SingleTileSchedulerILb0ELb0ELb0ELi96EEEEEEEEEvNT_6ParamsE,(.L_x_3857 - _ZN7cutlass13device_kernelIN5flash11enable_sm90INS1_16FlashAttnBwdSm90INS1_25CollectiveMainloopBwdSm90ILi2ELi1ELi1EN4cute5tupleIJNS5_1CILi1EEES8_S8_EEENS6_IJNS7_ILi64EEENS7_ILi96EEENS7_ILi192EEEEEENS_6half_tEfNS_4arch4Sm90ELb0ELb0ELb1ELb0ELb0ELb0ELb1ELb0ELi3ELi1ELi1ELi1ELb0EEENS1_24CollectiveEpilogueBwdGQAISD_fSG_Li384ELb0ELb0EEENS1_19SingleTileSchedulerILb0ELb0ELb0ELi96EEEEEEEEEvNT_6ParamsE)
        .other          _ZN7cutlass13device_kernelIN5flash11enable_sm90INS1_16FlashAttnBwdSm90INS1_25CollectiveMainloopBwdSm90ILi2ELi1ELi1EN4cute5tupleIJNS5_1CILi1EEES8_S8_EEENS6_IJNS7_ILi64EEENS7_ILi96EEENS7_ILi192EEEEEENS_6half_tEfNS_4arch4Sm90ELb0ELb0ELb1ELb0ELb0ELb0ELb1ELb0ELi3ELi1ELi1ELi1ELb0EEENS1_24CollectiveEpilogueBwdGQAISD_fSG_Li384ELb0ELb0EEENS1_19SingleTileSchedulerILb0ELb0ELb0ELi96EEEEEEEEEvNT_6ParamsE,@"STO_CUDA_ENTRY STV_DEFAULT"
_ZN7cutlass13device_kernelIN5flash11enable_sm90INS1_16FlashAttnBwdSm90INS1_25CollectiveMainloopBwdSm90ILi2ELi1ELi1EN4cute5tupleIJNS5_1CILi1EEES8_S8_EEENS6_IJNS7_ILi64EEENS7_ILi96EEENS7_ILi192EEEEEENS_6half_tEfNS_4arch4Sm90ELb0ELb0ELb1ELb0ELb0ELb0ELb1ELb0ELi3ELi1ELi1ELi1ELb0EEENS1_24CollectiveEpilogueBwdGQAISD_fSG_Li384ELb0ELb0EEENS1_19SingleTileSchedulerILb0ELb0ELb0ELi96EEEEEEEEEvNT_6ParamsE:
[----:B------:R-:W1:Y:S01]  /*0000*/  LDC R1, c[0x0][0x28] ;  /* 0x00000a00ff017b82 */ /* 0x000e620000000800 */
[----:B------:R-:W2:Y:S01]  /*0010*/  S2R R3, SR_TID.X ;  /* 0x0000000000037919 */ /* 0x000ea20000002100 */
[----:B------:R-:W-:Y:S01]  /*0020*/  ELECT P0, URZ, PT ;  /* 0x00000000003f782f */ /* 0x000fe20003800000 */
[----:B------:R-:W-:Y:S01]  /*0030*/  BSSY B0, `(.L_x_247) ;  /* 0x0000013000007945 */ /* 0x000fe20003800000 */
[----:B--2---:R-:W-:-:S05]  /*0040*/  SHF.R.U32.HI R0, RZ, 0x5, R3 ;  /* 0x00000005ff007819 */ /* 0x004fca0000011603 */
[----:B------:R-:W2:Y:S02]  /*0050*/  SHFL.IDX PT, R2, R0, RZ, 0x1f ;  /* 0x00001fff00027589 */ /* 0x000ea400000e0000 */
[----:B--2---:R-:W-:-:S13]  /*0060*/  ISETP.EQ.AND P0, PT, R2, RZ, P0 ;  /* 0x000000ff0200720c */ /* 0x004fda0000702270 */
[----:B-1----:R-:W-:Y:S05]  /*0070*/  @!P0 BRA `(.L_x_248) ;  /* 0x0000000000388947 */ /* 0x002fea0003800000 */
[----:B------:R-:W-:Y:S02]  /*0080*/  ULDC.64 UR4, c[0x0][0x198] ;  /* 0x0000660000047ab9 */ /* 0x000fe40000000a00 */
[----:B------:R-:W-:Y:S02]  /*0090*/  UIADD3 UR6, UP0, UR4, 0xf0, URZ ;  /* 0x000000f004067890 */ /* 0x000fe4000ff1e03f */
[----:B------:R-:W-:Y:S02]  /*00a0*/  UIADD3 UR8, UP1, UR4, 0x1f0, URZ ;  /* 0x000001f004087890 */ /* 0x000fe4000ff3e03f */
[----:B------:R-:W-:Y:S02]  /*00b0*/  UIADD3 UR10, UP2, UR4, 0x2f0, URZ ;  /* 0x000002f0040a7890 */ /* 0x000fe4000ff5e03f */
[----:B------:R-:W-:Y:S02]  /*00c0*/  UIADD3 UR4, UP3, UR4, 0x3f0, URZ ;  /* 0x000003f004047890 */ /* 0x000fe4000ff7e03f */
[----:B------:R-:W-:-:S02]  /*00d0*/  UIADD3.X UR7, URZ, UR5, URZ, UP0, !UPT ;  /* 0x000000053f077290 */ /* 0x000fc400087fe43f */
[----:B------:R-:W-:Y:S02]  /*00e0*/  UIADD3.X UR9, URZ, UR5, URZ, UP1, !UPT ;  /* 0x000000053f097290 */ /* 0x000fe40008ffe43f */
[----:B------:R-:W-:Y:S02]  /*00f0*/  UIADD3.X UR11, URZ, UR5, URZ, UP2, !UPT ;  /* 0x000000053f0b7290 */ /* 0x000fe400097fe43f */
[----:B------:R-:W-:-:S03]  /*0100*/  UIADD3.X UR5, URZ, UR5, URZ, UP3, !UPT ;  /* 0x000000053f057290 */ /* 0x000fc60009ffe43f */
[----:B------:R1:W-:Y:S02]  /*0110*/  UTMACCTL.PF [UR6] ;  /* 0x00000000060079b9 */ /* 0x0003e40008040000 */
[----:B------:R1:W-:Y:S02]  /*0120*/  UTMACCTL.PF [UR8] ;  /* 0x00000000080079b9 */ /* 0x0003e40008040000 */
[----:B------:R1:W-:Y:S02]  /*0130*/  UTMACCTL.PF [UR10] ;  /* 0x000000000a0079b9 */ /* 0x0003e40008040000 */
[----:B------:R1:W-:Y:S02]  /*0140*/  UTMACCTL.PF [UR4] ;  /* 0x00000000040079b9 */ /* 0x0003e40008040000 */
[----:B-1----:R-:W-:Y:S01]  /*0150*/  NOP ;  /* 0x0000000000007918 */ /* 0x002fe20000000000 */
.L_x_248:
[----:B------:R-:W-:Y:S05]  /*0160*/  BSYNC B0 ;  /* 0x0000000000007941 */ /* 0x000fea0003800000 */
.L_x_247:
        /* <DEDUP_REMOVED lines=30> */
[----:B------:R1:W5:Y:S01]  /*0350*/  SYNCS.EXCH.64 URZ, [UR8+0x36420], UR4 ;  /* 0x03642004083f75b2 */ /* 0x0003620008000100 */
[----:B------:R1:W1:Y:S01]  /*0360*/  SYNCS.EXCH.64 URZ, [UR8+0x36418], UR6 ;  /* 0x03641806083f75b2 */ /* 0x0002620008000100 */
[----:B------:R1:W1:Y:S01]  /*0370*/  SYNCS.EXCH.64 URZ, [UR8+0x36428], UR4 ;  /* 0x03642804083f75b2 */ /* 0x0002620008000100 */
[----:B------:R-:W-:Y:S01]  /*0380*/  NOP ;  /* 0x0000000000007918 */ /* 0x000fe20000000000 */
.L_x_249:
[----:B------:R-:W3:Y:S01]  /*0390*/  SHFL.IDX PT, R3, R0, RZ, 0x1f ;  /* 0x00001fff00037589 */ /* 0x000ee200000e0000 */
[----:B------:R-:W-:Y:S01]  /*03a0*/  NOP ;  /* 0x0000000000007918 */ /* 0x000fe20000000000 */
[----:B---3--:R-:W-:-:S13]  /*03b0*/  ISETP.NE.AND P0, PT, R3, RZ, PT ;  /* 0x000000ff0300720c */ /* 0x008fda0003f05270 */
        /* <DEDUP_REMOVED lines=15> */
[----:B------:R3:W1:Y:S02]  /*04b0*/  SYNCS.EXCH.64 URZ, [UR8+0x36438], UR6 ;  /* 0x03643806083f75b2 */ /* 0x0006640008000100 */
[----:B---3--:R-:W-:Y:S01]  /*04c0*/  NOP ;  /* 0x0000000000007918 */ /* 0x008fe20000000000 */
.L_x_250:
[----:B------:R-:W-:Y:S01]  /*04d0*/  ISETP.NE.AND P0, PT, R2, RZ, PT ;  /* 0x000000ff0200720c */ /* 0x000fe20003f05270 */
[----:B------:R-:W-:Y:S01]  /*04e0*/  IMAD.MOV.U32 R18, RZ, RZ, 0x1 ;  /* 0x00000001ff127424 */ /* 0x000fe200078e00ff */
[----:B------:R-:W-:Y:S01]  /*04f0*/  NOP ;  /* 0x0000000000007918 */ /* 0x000fe20000000000 */
[----:B------:R-:W-:Y:S03]  /*0500*/  BSSY B6, `(.L_x_251) ;  /* 0x00006f9000067945 */ /* 0x000fe60003800000 */
[----:B------:R-:W-:Y:S01]  /*0510*/  SEL R18, R18, 0x2, !P0 ;  /* 0x0000000212127807 */ /* 0x000fe20004000000 */
[----:B-12-45:R-:W-:Y:S06]  /*0520*/  BAR.SYNC.DEFER_BLOCKING 0x0 ;  /* 0x0000000000007b1d */ /* 0x036fec0000010000 */
[----:B------:R-:W-:Y:S05]  /*0530*/  @!P0 BRA `(.L_x_252) ;  /* 0x0000003c00b08947 */ /* 0x000fea0003800000 */
.L_x_253:
        /* <DEDUP_REMOVED lines=13> */
[----:B----4-:R-:W-:Y:S05]  /*0610*/  @!P0 BRA `(.L_x_254) ;  /* 0x0000006c009c8947 */ /* 0x010fea0003800000 */
        /* <DEDUP_REMOVED lines=23> */
.L_x_256:
        /* <DEDUP_REMOVED lines=15> */
.L_x_255:
        /* <DEDUP_REMOVED lines=20> */
.L_x_258:
        /* <DEDUP_REMOVED lines=15> */
.L_x_257:
        /* <DEDUP_REMOVED lines=8> */
.L_x_339:
[----:B------:R-:W-:Y:S02]  /*0b30*/  SHF.L.U32 R10, RZ, 0x1f, RZ ;  /* 0x0000001fff0a7819 */ /* 0x000fe400000006ff */
[----:B------:R-:W-:Y:S01]  /*0b40*/  LOP3.LUT R5, R2, 0xffffff80, RZ, 0xc0, !PT ;  /* 0xffffff8002057812 */ /* 0x000fe200078ec0ff */
[----:B--2---:R-:W-:Y:S01]  /*0b50*/  IMAD.HI R2, R14, 0x55555556, RZ ;  /* 0x555555560e027827 */ /* 0x004fe200078e02ff */
[----:B------:R-:W2:Y:S03]  /*0b60*/  SYNCS.PHASECHK.TRANS64.TRYWAIT P0, [UR36+0x36400], R10 ;  /* 0x0364000aff0075a7 */ /* 0x000ea60008000164 */
[----:B------:R-:W-:Y:S01]  /*0b70*/  IMAD.IADD R6, R0, 0x1, -R5 ;  /* 0x0000000100067824 */ /* 0x000fe200078e0a05 */
[----:B------:R-:W-:-:S04]  /*0b80*/  LEA.HI R5, R2, R2, RZ, 0x1 ;  /* 0x0000000202057211 */ /* 0x000fc800078f08ff */
[----:B------:R-:W-:-:S04]  /*0b90*/  SHF.R.S32.HI R7, RZ, 0x1f, R6 ;  /* 0x0000001fff077819 */ /* 0x000fc80000011406 */
[CC--:B------:R-:W-:Y:S02]  /*0ba0*/  LEA.HI R8, R7.reuse, R6.reuse, RZ, 0x2 ;  /* 0x0000000607087211 */ /* 0x0c0fe400078f10ff */
[----:B------:R-:W-:Y:S02]  /*0bb0*/  LEA.HI R7, R7, R6, RZ, 0x5 ;  /* 0x0000000607077211 */ /* 0x000fe400078f28ff */
[--C-:B------:R-:W-:Y:S02]  /*0bc0*/  SHF.R.S32.HI R9, RZ, 0x2, R8.reuse ;  /* 0x00000002ff097819 */ /* 0x100fe40000011408 */
[----:B------:R-:W-:Y:S02]  /*0bd0*/  SHF.R.S32.HI R4, RZ, 0x1f, R8 ;  /* 0x0000001fff047819 */ /* 0x000fe40000011408 */
[----:B------:R-:W-:Y:S02]  /*0be0*/  SHF.R.S32.HI R7, RZ, 0x5, R7 ;  /* 0x00000005ff077819 */ /* 0x000fe40000011407 */
[----:B------:R-:W-:-:S04]  /*0bf0*/  LEA.HI R4, R4, R9, RZ, 0x3 ;  /* 0x0000000904047211 */ /* 0x000fc800078f18ff */
[----:B------:R-:W-:Y:S01]  /*0c00*/  LOP3.LUT R2, R4, 0xfffffff8, RZ, 0xc0, !PT ;  /* 0xfffffff804027812 */ /* 0x000fe200078ec0ff */
[----:B------:R-:W-:-:S04]  /*0c10*/  IMAD R4, R5, -0x3, R14 ;  /* 0xfffffffd05047824 */ /* 0x000fc800078e020e */
[----:B------:R-:W-:Y:S01]  /*0c20*/  IMAD.IADD R2, R9, 0x1, -R2 ;  /* 0x0000000109027824 */ /* 0x000fe200078e0a02 */
[----:B--2---:R-:W-:Y:S06]  /*0c30*/  @P0 BRA `(.L_x_260) ;  /* 0x0000000000080947 */ /* 0x004fec0003800000 */
[----:B------:R-:W2:Y:S02]  /*0c40*/  SYNCS.PHASECHK.TRANS64.TRYWAIT P0, [UR36+0x36400], R10 ;  /* 0x0364000aff0075a7 */ /* 0x000ea40008000164 */
[----:B--2---:R-:W-:Y:S05]  /*0c50*/  @!P0 BRA `(.L_x_261) ;  /* 0x0000006800348947 */ /* 0x004fea0003800000 */
.L_x_260:
        /* <DEDUP_REMOVED lines=51> */
[----:B------:R-:W-:Y:S01]  /*0f90*/  IMAD.SHL.U32 R17, R6, 0x4, RZ ;  /* 0x0000000406117824 */ /* 0x000fe200078e00ff */
[----:B------:R-:W-:Y:S06]  /*0fa0*/  @!P0 BRA `(.L_x_262) ;  /* 0x00000028006c8947 */ /* 0x000fec0003800000 */
[CC--:B------:R-:W-:Y:S01]  /*0fb0*/  LEA.HI R2, R3.reuse, R0.reuse, RZ, 0x4 ;  /* 0x0000000003027211 */ /* 0x0c0fe200078f20ff */
[----:B------:R-:W3:Y:S01]  /*0fc0*/  S2R R14, SR_CTAID.X ;  /* 0x00000000000e7919 */ /* 0x000ee20000002500 */
[----:B------:R-:W-:Y:S01]  /*0fd0*/  LEA.HI R7, R3, R0, RZ, 0x5 ;  /* 0x0000000003077211 */ /* 0x000fe200078f28ff */
[----:B------:R-:W3:Y:S01]  /*0fe0*/  LDC R19, c[0x0][0x290] ;  /* 0x0000a400ff137b82 */ /* 0x000ee20000000800 */
[----:B--2---:R-:W-:Y:S01]  /*0ff0*/  LOP3.LUT R5, R2, 0xfffffff0, RZ, 0xc0, !PT ;  /* 0xfffffff002057812 */ /* 0x004fe200078ec0ff */
[----:B------:R-:W-:Y:S01]  /*1000*/  IMAD.HI R13, R16, 0x55555556, RZ ;  /* 0x55555556100d7827 */ /* 0x000fe200078e02ff */
[----:B------:R-:W-:Y:S02]  /*1010*/  LOP3.LUT R9, R8, 0xfffffffc, RZ, 0xc0, !PT ;  /* 0xfffffffc08097812 */ /* 0x000fe400078ec0ff */
[----:B------:R-:W-:Y:S02]  /*1020*/  CS2R R118, SRZ ;  /* 0x0000000000767805 */ /* 0x000fe4000001ff00 */
[----:B------:R-:W-:Y:S01]  /*1030*/  SHF.R.S32.HI R2, RZ, 0x4, R2 ;  /* 0x00000004ff027819 */ /* 0x000fe20000011402 */
[----:B------:R-:W-:Y:S01]  /*1040*/  IMAD.IADD R5, R0, 0x1, -R5 ;  /* 0x0000000100057824 */ /* 0x000fe200078e0a05 */
[----:B------:R-:W-:Y:S01]  /*1050*/  LEA.HI R13, R13, R13, RZ, 0x1 ;  /* 0x0000000d0d0d7211 */ /* 0x000fe200078f08ff */
[----:B------:R-:W-:Y:S01]  /*1060*/  IMAD.IADD R12, R6, 0x1, -R9 ;  /* 0x00000001060c7824 */ /* 0x000fe200078e0a09 */
[----:B------:R-:W-:-:S02]  /*1070*/  SHF.R.S32.HI R6, RZ, 0x5, R7 ;  /* 0x00000005ff067819 */ /* 0x000fc40000011407 */
[----:B------:R-:W-:Y:S02]  /*1080*/  CS2R R116, SRZ ;  /* 0x0000000000747805 */ /* 0x000fe4000001ff00 */
[----:B------:R-:W-:Y:S01]  /*1090*/  LEA.HI R0, R5, R5, RZ, 0x1 ;  /* 0x0000000505007211 */ /* 0x000fe200078f08ff */
[----:B------:R-:W-:Y:S01]  /*10a0*/  IMAD R13, R13, -0x3, R16 ;  /* 0xfffffffd0d0d7824 */ /* 0x000fe200078e0210 */
[----:B------:R-:W-:Y:S02]  /*10b0*/  SHF.R.S32.HI R10, RZ, 0x1f, R5 ;  /* 0x0000001fff0a7819 */ /* 0x000fe40000011405 */
[----:B------:R-:W-:Y:S02]  /*10c0*/  CS2R R114, SRZ ;  /* 0x0000000000727805 */ /* 0x000fe4000001ff00 */
[----:B------:R-:W-:Y:S02]  /*10d0*/  SHF.R.S32.HI R3, RZ, 0x1, R0 ;  /* 0x00000001ff037819 */ /* 0x000fe40000011400 */
[----:B------:R-:W-:-:S02]  /*10e0*/  CS2R R112, SRZ ;  /* 0x0000000000707805 */ /* 0x000fc4000001ff00 */
[----:B------:R-:W-:Y:S02]  /*10f0*/  SHF.R.S32.HI R8, RZ, 0x1f, R0 ;  /* 0x0000001fff087819 */ /* 0x000fe40000011400 */
[----:B------:R-:W-:Y:S02]  /*1100*/  CS2R R110, SRZ ;  /* 0x00000000006e7805 */ /* 0x000fe4000001ff00 */
[----:B------:R-:W-:Y:S02]  /*1110*/  LEA.HI R10, R10, R5, RZ, 0x3 ;  /* 0x000000050a0a7211 */ /* 0x000fe400078f18ff */
[----:B------:R-:W-:Y:S02]  /*1120*/  CS2R R108, SRZ ;  /* 0x00000000006c7805 */ /* 0x000fe4000001ff00 */
[----:B------:R-:W-:Y:S02]  /*1130*/  LEA.HI R8, R8, R3, RZ, 0x2 ;  /* 0x0000000308087211 */ /* 0x000fe400078f10ff */
[----:B------:R-:W-:-:S02]  /*1140*/  CS2R R106, SRZ ;  /* 0x00000000006a7805 */ /* 0x000fc4000001ff00 */
[----:B------:R-:W-:Y:S01]  /*1150*/  LOP3.LUT R0, R0, 0x7fffffe, RZ, 0xc0, !PT ;  /* 0x07fffffe00007812 */ /* 0x000fe200078ec0ff */
[----:B------:R-:W-:Y:S01]  /*1160*/  IMAD.SHL.U32 R10, R10, 0x20, RZ ;  /* 0x000000200a0a7824 */ /* 0x000fe200078e00ff */
[----:B------:R-:W-:Y:S02]  /*1170*/  LOP3.LUT R8, R8, 0xfffffffc, RZ, 0xc0, !PT ;  /* 0xfffffffc08087812 */ /* 0x000fe400078ec0ff */
[----:B------:R-:W-:Y:S02]  /*1180*/  CS2R R104, SRZ ;  /* 0x0000000000687805 */ /* 0x000fe4000001ff00 */
[----:B------:R-:W-:Y:S01]  /*1190*/  SHF.R.S32.HI R7, RZ, 0x1f, R7 ;  /* 0x0000001fff077819 */ /* 0x000fe20000011407 */
[----:B------:R-:W-:Y:S01]  /*11a0*/  IMAD.IADD R5, R5, 0x1, -R0 ;  /* 0x0000000105057824 */ /* 0x000fe200078e0a00 */
[----:B------:R-:W-:Y:S01]  /*11b0*/  LOP3.LUT R9, R10, 0x7fffff00, RZ, 0xc0, !PT ;  /* 0x7fffff000a097812 */ /* 0x000fe200078ec0ff */
[----:B------:R-:W-:Y:S01]  /*11c0*/  IMAD.IADD R8, R3, 0x1, -R8 ;  /* 0x0000000103087824 */ /* 0x000fe200078e0a08 */
[----:B------:R-:W-:Y:S01]  /*11d0*/  LEA.HI R7, R7, R6, RZ, 0x2 ;  /* 0x0000000607077211 */ /* 0x000fe200078f10ff */
[----:B------:R-:W-:Y:S01]  /*11e0*/  IMAD.SHL.U32 R3, R2, 0x8, RZ ;  /* 0x0000000802037824 */ /* 0x000fe200078e00ff */
[----:B------:R-:W-:Y:S01]  /*11f0*/  CS2R R102, SRZ ;  /* 0x0000000000667805 */ /* 0x000fe2000001ff00 */
[----:B------:R-:W-:Y:S01]  /*1200*/  IMAD.SHL.U32 R0, R8, 0x40, RZ ;  /* 0x0000004008007824 */ /* 0x000fe200078e00ff */
[----:B------:R-:W-:Y:S01]  /*1210*/  LOP3.LUT R7, R7, 0x3ffffc, RZ, 0xc0, !PT ;  /* 0x003ffffc07077812 */ /* 0x000fe200078ec0ff */
[----:B------:R-:W-:Y:S01]  /*1220*/  IMAD R10, R16, 0x800, R9 ;  /* 0x00000800100a7824 */ /* 0x000fe200078e0209 */
[----:B------:R-:W-:Y:S01]  /*1230*/  LOP3.LUT P0, RZ, R8, 0x2, RZ, 0xc0, !PT ;  /* 0x0000000208ff7812 */ /* 0x000fe2000780c0ff */
[----:B---3--:R-:W-:Y:S01]  /*1240*/  IMAD R2, R14, -0x60, R19 ;  /* 0xffffffa00e027824 */ /* 0x008fe200078e0213 */
[----:B------:R-:W-:Y:S01]  /*1250*/  LOP3.LUT R0, R0, 0xc0, RZ, 0xc0, !PT ;  /* 0x000000c000007812 */ /* 0x000fe200078ec0ff */
[----:B------:R-:W-:Y:S01]  /*1260*/  IMAD.IADD R7, R6, 0x1, -R7 ;  /* 0x0000000106077824 */ /* 0x000fe200078e0a07 */
[----:B------:R-:W-:Y:S01]  /*1270*/  LOP3.LUT R8, R18, 0x1, RZ, 0xfc, !PT ;  /* 0x0000000112087812 */ /* 0x000fe200078efcff */
[----:B------:R-:W-:Y:S01]  /*1280*/  IMAD R10, R5, 0x20, R10 ;  /* 0x00000020050a7824 */ /* 0x000fe200078e020a */
[----:B------:R-:W-:Y:S01]  /*1290*/  LOP3.LUT R3, R0, 0x8, R3, 0xf8, !PT ;  /* 0x0000000800037812 */ /* 0x000fe200078ef803 */
[----:B------:R-:W-:Y:S01]  /*12a0*/  VIADD R5, R15, 0x3f ;  /* 0x0000003f0f057836 */ /* 0x000fe20000000000 */
[----:B------:R-:W-:Y:S01]  /*12b0*/  SHF.R.U32.HI R0, RZ, 0x3, R0 ;  /* 0x00000003ff007819 */ /* 0x000fe20000011600 */
[----:B------:R-:W-:Y:S01]  /*12c0*/  IMAD R7, R7, 0x200, R10 ;  /* 0x0000020007077824 */ /* 0x000fe200078e020a */
[----:B------:R-:W-:Y:S01]  /*12d0*/  CS2R R100, SRZ ;  /* 0x0000000000647805 */ /* 0x000fe2000001ff00 */
[----:B------:R-:W-:Y:S01]  /*12e0*/  IMAD.MOV.U32 R10, RZ, RZ, 0x20 ;  /* 0x00000020ff0a7424 */ /* 0x000fe200078e00ff */
[----:B------:R-:W-:Y:S01]  /*12f0*/  LOP3.LUT R0, R3, R0, RZ, 0x3c, !PT ;  /* 0x0000000003007212 */ /* 0x000fe200078e3cff */
[----:B------:R-:W-:Y:S01]  /*1300*/  IMAD R13, R13, -0x20, R2 ;  /* 0xffffffe00d0d7824 */ /* 0x000fe200078e0202 */
[----:B------:R-:W-:Y:S01]  /*1310*/  SHF.R.S32.HI R6, RZ, 0x1f, R5 ;  /* 0x0000001fff067819 */ /* 0x000fe20000011405 */
[----:B------:R-:W-:Y:S01]  /*1320*/  IMAD.MOV.U32 R2, RZ, RZ, RZ ;  /* 0x000000ffff027224 */ /* 0x000fe200078e00ff */
[----:B------:R-:W-:Y:S01]  /*1330*/  SEL R10, R10, 0xffffffe0, !P0 ;  /* 0xffffffe00a0a7807 */ /* 0x000fe20004000000 */
[----:B------:R-:W-:Y:S01]  /*1340*/  IMAD.IADD R9, R0, 0x1, R7 ;  /* 0x0000000100097824 */ /* 0x000fe200078e0207 */
[----:B------:R-:W-:Y:S01]  /*1350*/  LEA.HI R156, R6, R5, RZ, 0x6 ;  /* 0x00000005069c7211 */ /* 0x000fe200078f30ff */
[----:B------:R-:W-:Y:S01]  /*1360*/  IMAD R0, R12, -0x2, R13 ;  /* 0xfffffffe0c007824 */ /* 0x000fe200078e020d */
[----:B------:R-:W-:Y:S01]  /*1370*/  CS2R R6, SRZ ;  /* 0x0000000000067805 */ /* 0x000fe2000001ff00 */
[----:B------:R-:W-:Y:S01]  /*1380*/  IMAD.MOV.U32 R5, RZ, RZ, RZ ;  /* 0x000000ffff057224 */ /* 0x000fe200078e00ff */
[----:B------:R-:W-:-:S02]  /*1390*/  LEA R9, R9, UR36, 0x1 ;  /* 0x0000002409097c11 */ /* 0x000fc4000f8e08ff */
        /* <DEDUP_REMOVED lines=38> */
[----:B------:R-:W-:Y:S02]  /*1600*/  SHF.R.S32.HI R156, RZ, 0x6, R156 ;  /* 0x00000006ff9c7819 */ /* 0x000fe4000001149c */
[----:B------:R-:W-:-:S07]  /*1610*/  IADD3 R10, R10, 0x30400, R9 ;  /* 0x000304000a0a7810 */ /* 0x000fce0007ffe009 */
.L_x_273:
[----:B------:R-:W-:-:S13]  /*1620*/  ISETP.NE.AND P0, PT, R8, 0x3, PT ;  /* 0x000000030800780c */ /* 0x000fda0003f05270 */
[----:B---3--:R-:W-:Y:S05]  /*1630*/  @!P0 BRA `(.L_x_263) ;  /* 0x0000000000048947 */ /* 0x008fea0003800000 */
[----:B------:R-:W-:Y:S01]  /*1640*/  BPT.TRAP 0x1 ;  /* 0x000000040000795c */ /* 0x000fe20000300000 */
.L_x_263:
[----:B------:R-:W-:Y:S02]  /*1650*/  LEA R3, R2, UR36, 0x3 ;  /* 0x0000002402037c11 */ /* 0x000fe4000f8e18ff */
[----:B------:R-:W-:-:S04]  /*1660*/  SHF.L.U32 R12, R7, 0x1f, RZ ;  /* 0x0000001f070c7819 */ /* 0x000fc800000006ff */
[----:B------:R2:W3:Y:S01]  /*1670*/  SYNCS.PHASECHK.TRANS64.TRYWAIT P1, [R3+URZ+0x36410], R12 ;  /* 0x0364100c030075a7 */ /* 0x0004e2000802017f */
[----:B------:R-:W-:Y:S05]  /*1680*/  @!P0 BRA `(.L_x_264) ;  /* 0x0000000000048947 */ /* 0x000fea0003800000 */
[----:B------:R-:W-:Y:S01]  /*1690*/  BPT.TRAP 0x1 ;  /* 0x000000040000795c */ /* 0x000fe20000300000 */
.L_x_264:
[----:B---3--:R-:W-:Y:S05]  /*16a0*/  @P1 BRA `(.L_x_265) ;  /* 0x0000000000081947 */ /* 0x008fea0003800000 */
[----:B------:R-:W3:Y:S02]  /*16b0*/  SYNCS.PHASECHK.TRANS64.TRYWAIT P1, [R3+URZ+0x36410], R12 ;  /* 0x0364100c030075a7 */ /* 0x000ee4000802017f */
[----:B---3--:R-:W-:Y:S05]  /*16c0*/  @!P1 BRA `(.L_x_266) ;  /* 0x0000005c00b09947 */ /* 0x008fea0003800000 */
.L_x_265:
[----:B------:R-:W-:Y:S05]  /*16d0*/  WARPSYNC.ALL ;  /* 0x0000000000007948 */ /* 0x000fea0003800000 */
[----:B------:R-:W-:Y:S01]  /*16e0*/  R2UR UR6, R4 ;  /* 0x00000000040672ca */ /* 0x000fe200000e0000 */
[----:B------:R-:W-:Y:S01]  /*16f0*/  UIADD3 UR4, UR36, 0x1e000, URZ ;  /* 0x0001e00024047890 */ /* 0x000fe2000fffe03f */
[C---:B------:R-:W-:Y:S01]  /*1700*/  R2UR UR7, R2.reuse ;  /* 0x00000000020772ca */ /* 0x040fe200000e0000 */
[----:B------:R-:W-:Y:S01]  /*1710*/  WARPGROUP.ARRIVE ;  /* 0x00000000000079c5 */ /* 0x000fe20000000000 */
[----:B------:R-:W-:Y:S01]  /*1720*/  UMOV UR13, 0x40000040 ;  /* 0x40000040000d7882 */ /* 0x000fe20000000000 */
[----:B------:R-:W-:Y:S01]  /*1730*/  USHF.R.U32.HI UR5, URZ, 0x4, UR4 ;  /* 0x000000043f057899 */ /* 0x000fe20008011604 */
[----:B--23--:R-:W-:Y:S01]  /*1740*/  IMAD R12, R2, 0x40, R11 ;  /* 0x00000040020c7824 */ /* 0x00cfe200078e020b */
        /* <DEDUP_REMOVED lines=91> */
[----:B------:R2:W3:Y:S04]  /*1d00*/  LDS R12, [R14+0x30000] ;  /* 0x030000000e0c7984 */ /* 0x0004e80000000800 */
[----:B------:R2:W4:Y:S01]  /*1d10*/  LDS R13, [R14+0x30020] ;  /* 0x030020000e0d7984 */ /* 0x0005220000000800 */
[----:B------:R-:W-:Y:S05]  /*1d20*/  @!P0 BRA `(.L_x_267) ;  /* 0x0000000000048947 */ /* 0x000fea0003800000 */
[----:B------:R-:W-:Y:S01]  /*1d30*/  BPT.TRAP 0x1 ;  /* 0x000000040000795c */ /* 0x000fe20000300000 */
.L_x_267:
[----:B--2---:R-:W-:-:S04]  /*1d40*/  SHF.L.U32 R14, R6, 0x1f, RZ ;  /* 0x0000001f060e7819 */ /* 0x004fc800000006ff */
[----:B------:R2:W5:Y:S01]  /*1d50*/  SYNCS.PHASECHK.TRANS64.TRYWAIT P1, [UR36+0x36430], R14 ;  /* 0x0364300eff0075a7 */ /* 0x0005620008020164 */
[----:B------:R-:W-:Y:S05]  /*1d60*/  @!P0 BRA `(.L_x_268) ;  /* 0x0000000000048947 */ /* 0x000fea0003800000 */
[----:B------:R-:W-:Y:S01]  /*1d70*/  BPT.TRAP 0x1 ;  /* 0x000000040000795c */ /* 0x000fe20000300000 */
.L_x_268:
[----:B-----5:R-:W-:Y:S05]  /*1d80*/  @P1 BRA `(.L_x_269) ;  /* 0x0000000000081947 */ /* 0x020fea0003800000 */
[----:B------:R-:W5:Y:S02]  /*1d90*/  SYNCS.PHASECHK.TRANS64.TRYWAIT P1, [UR36+0x36430], R14 ;  /* 0x0364300eff0075a7 */ /* 0x000f640008020164 */
[----:B-----5:R-:W-:Y:S05]  /*1da0*/  @!P1 BRA `(.L_x_270) ;  /* 0x00000058000c9947 */ /* 0x020fea0003800000 */
.L_x_269:
        /* <DEDUP_REMOVED lines=18> */
[----:B--2--5:R-:W-:Y:S01]  /*1ed0*/  FMUL.FTZ R14, R136, UR7 ;  /* 0x00000007880e7c20 */ /* 0x024fe20008410000 */
        /* <DEDUP_REMOVED lines=22> */
[----:B------:R-:W5:Y:S01]  /*2040*/  MUFU.TANH R136, R136 ;  /* 0x0000008800887308 */ /* 0x000f620000002400 */
[----:B--2---:R-:W-:-:S07]  /*2050*/  FSEL R139, R14, -INF , P3 ;  /* 0xff8000000e8b7808 */ /* 0x004fce0001800000 */
[----:B------:R-:W-:Y:S08]  /*2060*/  MUFU.TANH R138, R138 ;  /* 0x0000008a008a7308 */ /* 0x000ff00000002400 */
[----:B------:R-:W-:Y:S01]  /*2070*/  MUFU.TANH R137, R137 ;  /* 0x0000008900897308 */ /* 0x000fe20000002400 */
[----:B-----5:R-:W-:-:S07]  /*2080*/  FSEL R149, R136, -INF , P5 ;  /* 0xff80000088957808 */ /* 0x020fce0002800000 */
[----:B------:R-:W2:Y:S08]  /*2090*/  MUFU.TANH R18, R18 ;  /* 0x0000001200127308 */ /* 0x000eb00000002400 */
[----:B------:R-:W-:Y:S01]  /*20a0*/  MUFU.TANH R19, R19 ;  /* 0x0000001300137308 */ /* 0x000fe20000002400 */
[----:B------:R-:W-:Y:S02]  /*20b0*/  WARPGROUP.DEPBAR.LE gsb0, 0x0 ;  /* 0x00008000000079c5 */ /* 0x000fe40000010000 */
[----:B------:R-:W-:-:S05]  /*20c0*/  WARPGROUP.ARRIVE ;  /* 0x00000000000079c5 */ /* 0x000fca0000000000 */
[----:B------:R-:W-:Y:S01]  /*20d0*/  MUFU.TANH R20, R20 ;  /* 0x0000001400147308 */ /* 0x000fe20000002400 */
[C---:B--2---:R-:W-:Y:S01]  /*20e0*/  FSEL R148, R18.reuse, -INF , P3 ;  /* 0xff80000012947808 */ /* 0x044fe20001800000 */
[----:B------:R-:W-:Y:S01]  /*20f0*/  FFMA.FTZ R18, -R18, R18, 1 ;  /* 0x3f80000012127423 */ /* 0x000fe20000010112 */
        /* <DEDUP_REMOVED lines=76> */
[----:B---3--:R-:W-:Y:S01]  /*25c0*/  FFMA.FTZ R146, R139, UR4, -R12 ;  /* 0x000000048b927c23 */ /* 0x008fe2000801080c */
        /* <DEDUP_REMOVED lines=15> */
[----:B------:R-:W5:Y:S01]  /*26c0*/  LDS R141, [R141+0x30220] ;  /* 0x030220008d8d7984 */ /* 0x000f620000000800 */
        /* <DEDUP_REMOVED lines=23> */
[----:B----4-:R-:W-:Y:S01]  /*2840*/  FFMA.FTZ R137, R148, UR4, -R13 ;  /* 0x0000000494897c23 */ /* 0x010fe2000801080d */
[----:B------:R-:W-:Y:S01]  /*2850*/  FSEL R148, R19, -INF , P4 ;  /* 0xff80000013947808 */ /* 0x000fe20002000000 */
[--C-:B------:R-:W-:Y:S01]  /*2860*/  FADD.FTZ R132, R132, -R143.reuse ;  /* 0x8000008f84847221 */ /* 0x100fe20000010000 */
[----:B------:R-:W-:Y:S01]  /*2870*/  FSEL R138, R20, -INF , P5 ;  /* 0xff800000148a7808 */ /* 0x000fe20002800000 */
[--C-:B------:R-:W-:Y:S01]  /*2880*/  FADD.FTZ R129, R129, -R143.reuse ;  /* 0x8000008f81817221 */ /* 0x100fe20000010000 */
[----:B------:R-:W-:Y:S01]  /*2890*/  ISETP.GT.AND P4, PT, R0, 0x18, PT ;  /* 0x000000180000780c */ /* 0x000fe20003f84270 */
[----:B------:R-:W4:Y:S01]  /*28a0*/  MUFU.EX2 R15, R15 ;  /* 0x0000000f000f7308 */ /* 0x000f220000000800 */
[----:B--2---:R-:W-:Y:S01]  /*28b0*/  FMUL.FTZ R151, R14, R151 ;  /* 0x000000970e977220 */ /* 0x004fe20000410000 */
[----:B------:R-:W-:Y:S01]  /*28c0*/  ISETP.GT.AND P5, PT, R0, 0x19, PT ;  /* 0x000000190000780c */ /* 0x000fe20003fa4270 */
[----:B------:R-:W-:Y:S01]  /*28d0*/  FADD.FTZ R133, R133, -R143 ;  /* 0x8000008f85857221 */ /* 0x000fe20000010000 */
[----:B------:R-:W-:Y:S01]  /*28e0*/  FSEL R153, R140, -INF , P4 ;  /* 0xff8000008c997808 */ /* 0x000fe20002000000 */
[----:B------:R-:W-:Y:S01]  /*28f0*/  FMUL.FTZ R124, R124, R151 ;  /* 0x000000977c7c7220 */ /* 0x000fe20000410000 */
[----:B------:R-:W-:Y:S01]  /*2900*/  FFMA.FTZ R140, -R140, R140, 1 ;  /* 0x3f8000008c8c7423 */ /* 0x000fe2000001018c */
[----:B-----5:R-:W-:Y:S01]  /*2910*/  FADD.FTZ R122, R122, -R141 ;  /* 0x8000008d7a7a7221 */ /* 0x020fe20000010000 */
        /* <DEDUP_REMOVED lines=9> */
[C---:B----4-:R-:W-:Y:S01]  /*29b0*/  FMUL.FTZ R150, R15.reuse, R150 ;  /* 0x000000960f967220 */ /* 0x050fe20000410000 */
[----:B------:R-:W-:Y:S01]  /*29c0*/  F2FP.F16.F32.PACK_AB R14, R15, R14 ;  /* 0x0000000e0f0e723e */ /* 0x000fe200000000ff */
[--C-:B------:R-:W-:Y:S01]  /*29d0*/  FFMA.FTZ R138, R151, UR4, -R12.reuse ;  /* 0x00000004978a7c23 */ /* 0x100fe2000801080c */
[----:B------:R-:W-:Y:S01]  /*29e0*/  FSEL R151, R145, -INF , P5 ;  /* 0xff80000091977808 */ /* 0x000fe20002800000 */
[----:B------:R-:W-:Y:S01]  /*29f0*/  FMUL.FTZ R125, R125, R150 ;  /* 0x000000967d7d7220 */ /* 0x000fe20000410000 */
[----:B------:R-:W-:Y:S01]  /*2a00*/  FSEL R150, R21, -INF , P1 ;  /* 0xff80000015967808 */ /* 0x000fe20000800000 */
[----:B------:R-:W-:Y:S01]  /*2a10*/  FADD.FTZ R130, R130, -R141 ;  /* 0x8000008d82827221 */ /* 0x000fe20000010000 */
[----:B------:R-:W-:Y:S01]  /*2a20*/  MUFU.EX2 R137, R137 ;  /* 0x0000008900897308 */ /* 0x000fe20000000800 */
        /* <DEDUP_REMOVED lines=17> */
[----:B------:R-:W-:Y:S01]  /*2b40*/  FFMA.FTZ R139, -R139, R139, 1 ;  /* 0x3f8000008b8b7423 */ /* 0x000fe2000001018b */
[----:B------:R-:W-:Y:S01]  /*2b50*/  FFMA.FTZ R144, -R144, R144, 1 ;  /* 0x3f80000090907423 */ /* 0x000fe20000010190 */
[----:B------:R-:W-:-:S02]  /*2b60*/  UMOV UR7, 0x80000020 ;  /* 0x8000002000077882 */ /* 0x000fc40000000000 */
[----:B------:R-:W-:Y:S01]  /*2b70*/  FFMA.FTZ R152, R152, UR4, -R13 ;  /* 0x0000000498987c23 */ /* 0x000fe2000801080d */
[----:B------:R-:W-:Y:S01]  /*2b80*/  USHF.R.U32.HI UR4, URZ, 0x4, UR37 ;  /* 0x000000043f047899 */ /* 0x000fe20008011625 */
[----:B------:R-:W2:Y:S01]  /*2b90*/  MUFU.EX2 R138, R138 ;  /* 0x0000008a008a7308 */ /* 0x000ea20000000800 */
[----:B----4-:R-:W-:Y:S02]  /*2ba0*/  FMUL.FTZ R143, R142, R132 ;  /* 0x000000848e8f7220 */ /* 0x010fe40000410000 */
[----:B------:R-:W-:-:S04]  /*2bb0*/  ULOP3.LUT UR4, UR4, 0x3fff, URZ, 0xc0, !UPT ;  /* 0x00003fff04047892 */ /* 0x000fc8000f8ec03f */
[----:B------:R-:W-:Y:S01]  /*2bc0*/  ULOP3.LUT UR9, UR4, 0x1000000, URZ, 0xfc, !UPT ;  /* 0x0100000004097892 */ /* 0x000fe2000f8efc3f */
[----:B------:R-:W4:Y:S01]  /*2bd0*/  MUFU.EX2 R149, R149 ;  /* 0x0000009500957308 */ /* 0x000f220000000800 */
[----:B---3--:R-:W-:Y:S01]  /*2be0*/  FMUL.FTZ R132, R154, R133 ;  /* 0x000000859a847220 */ /* 0x008fe20000410000 */
[----:B------:R-:W-:Y:S01]  /*2bf0*/  FMUL.FTZ R133, R140, R143 ;  /* 0x0000008f8c857220 */ /* 0x000fe20000410000 */
[----:B------:R-:W-:Y:S02]  /*2c00*/  UMOV UR4, UR8 ;  /* 0x0000000800047c82 */ /* 0x000fe40008000000 */
[----:B------:R-:W-:Y:S01]  /*2c10*/  FMUL.FTZ R132, R145, R132 ;  /* 0x0000008491847220 */ /* 0x000fe20000410000 */
[----:B------:R-:W-:Y:S02]  /*2c20*/  UMOV UR6, UR9 ;  /* 0x0000000900067c82 */ /* 0x000fe40008000000 */
[----:B------:R-:W-:Y:S01]  /*2c30*/  MUFU.EX2 R148, R148 ;  /* 0x0000009400947308 */ /* 0x000fe20000000800 */
[----:B--2---:R-:W-:-:S04]  /*2c40*/  FMUL.FTZ R129, R138, R129 ;  /* 0x000000818a817220 */ /* 0x004fc80000410000 */
[----:B------:R-:W-:Y:S01]  /*2c50*/  FMUL.FTZ R129, R12, R129 ;  /* 0x000000810c817220 */ /* 0x000fe20000410000 */
[----:B------:R-:W-:Y:S02]  /*2c60*/  F2FP.F16.F32.PACK_AB R12, R147, R146 ;  /* 0x00000092930c723e */ /* 0x000fe400000000ff */
[----:B------:R-:W2:Y:S01]  /*2c70*/  MUFU.EX2 R150, R150 ;  /* 0x0000009600967308 */ /* 0x000ea20000000800 */
[----:B----4-:R-:W-:Y:S01]  /*2c80*/  F2FP.F16.F32.PACK_AB R13, R149, R137 ;  /* 0x00000089950d723e */ /* 0x010fe200000000ff */
[----:B------:R-:W-:Y:S01]  /*2c90*/  FMUL.FTZ R137, R137, R122 ;  /* 0x0000007a89897220 */ /* 0x000fe20000410000 */
[----:B------:R-:W-:Y:S01]  /*2ca0*/  FFMA.FTZ R122, -R19, R19, 1 ;  /* 0x3f800000137a7423 */ /* 0x000fe20000010113 */
[----:B------:R-:W-:Y:S01]  /*2cb0*/  FFMA.FTZ R19, -R20, R20, 1 ;  /* 0x3f80000014137423 */ /* 0x000fe20000010114 */
[----:B------:R-:W-:Y:S01]  /*2cc0*/  F2FP.F16.F32.PACK_AB R20, R129, R128 ;  /* 0x000000808114723e */ /* 0x000fe200000000ff */
[----:B------:R-:W-:Y:S02]  /*2cd0*/  FMUL.FTZ R18, R18, R137 ;  /* 0x0000008912127220 */ /* 0x000fe40000410000 */
[----:B------:R-:W3:Y:S08]  /*2ce0*/  MUFU.EX2 R151, R151 ;  /* 0x0000009700977308 */ /* 0x000ef00000000800 */
[----:B------:R-:W4:Y:S01]  /*2cf0*/  MUFU.EX2 R152, R152 ;  /* 0x0000009800987308 */ /* 0x000f220000000800 */
[C---:B--2---:R-:W-:Y:S01]  /*2d00*/  F2FP.F16.F32.PACK_AB R15, R150.reuse, R148 ;  /* 0x00000094960f723e */ /* 0x044fe200000000ff */
[----:B------:R-:W-:Y:S01]  /*2d10*/  BAR.SYNC.DEFER_BLOCKING 0x9, 0x180 ;  /* 0x0246000000007b1d */ /* 0x000fe20000010000 */
[----:B------:R-:W-:-:S04]  /*2d20*/  FMUL.FTZ R150, R150, R127 ;  /* 0x0000007f96967220 */ /* 0x000fc80000410000 */
[----:B------:R-:W-:Y:S01]  /*2d30*/  FMUL.FTZ R21, R21, R150 ;  /* 0x0000009615157220 */ /* 0x000fe20000410000 */
[----:B------:R-:W2:Y:S01]  /*2d40*/  MUFU.EX2 R153, R153 ;  /* 0x0000009900997308 */ /* 0x000ea20000000800 */
[----:B---3--:R-:W-:-:S07]  /*2d50*/  FMUL.FTZ R130, R151, R130 ;  /* 0x0000008297827220 */ /* 0x008fce0000410000 */
[----:B------:R-:W3:Y:S01]  /*2d60*/  MUFU.EX2 R140, R155 ;  /* 0x0000009b008c7308 */ /* 0x000ee20000000800 */
[----:B----4-:R-:W-:Y:S01]  /*2d70*/  FMUL.FTZ R131, R152, R131 ;  /* 0x0000008398837220 */ /* 0x010fe20000410000 */
[----:B--2---:R-:W-:Y:S01]  /*2d80*/  FMUL.FTZ R134, R153, R134 ;  /* 0x0000008699867220 */ /* 0x004fe20000410000 */
[----:B------:R2:W-:Y:S01]  /*2d90*/  STSM.16.M88.4 [R9+0x30400], R12 ;  /* 0x0304000c09007844 */ /* 0x0005e20000000200 */
[----:B---3--:R-:W-:-:S04]  /*2da0*/  FMUL.FTZ R135, R140, R135 ;  /* 0x000000878c877220 */ /* 0x008fc80000410000 */
[----:B------:R-:W-:Y:S01]  /*2db0*/  FMUL.FTZ R144, R144, R135 ;  /* 0x0000008790907220 */ /* 0x000fe20000410000 */
[--C-:B--2---:R-:W-:Y:S01]  /*2dc0*/  FADD.FTZ R12, R123, -R141.reuse ;  /* 0x8000008d7b0c7221 */ /* 0x104fe20000010000 */
[----:B------:R-:W-:Y:S01]  /*2dd0*/  FADD.FTZ R13, R126, -R141 ;  /* 0x8000008d7e0d7221 */ /* 0x000fe20000010000 */
[----:B------:R-:W-:Y:S02]  /*2de0*/  F2FP.F16.F32.PACK_AB R14, R154, R142 ;  /* 0x0000008e9a0e723e */ /* 0x000fe400000000ff */
[----:B------:R-:W-:Y:S01]  /*2df0*/  FMUL.FTZ R149, R149, R12 ;  /* 0x0000000c95957220 */ /* 0x000fe20000410000 */
[----:B------:R-:W-:Y:S01]  /*2e00*/  FMUL.FTZ R148, R148, R13 ;  /* 0x0000000d94947220 */ /* 0x000fe20000410000 */
[----:B------:R-:W-:Y:S02]  /*2e10*/  F2FP.F16.F32.PACK_AB R12, R138, R136 ;  /* 0x000000888a0c723e */ /* 0x000fe400000000ff */
[----:B------:R-:W-:Y:S01]  /*2e20*/  F2FP.F16.F32.PACK_AB R13, R152, R151 ;  /* 0x00000097980d723e */ /* 0x000fe200000000ff */
[----:B------:R-:W-:Y:S01]  /*2e30*/  FMUL.FTZ R148, R19, R148 ;  /* 0x0000009413947220 */ /* 0x000fe20000410000 */
[----:B------:R-:W-:Y:S01]  /*2e40*/  F2FP.F16.F32.PACK_AB R15, R140, R153 ;  /* 0x000000998c0f723e */ /* 0x000fe200000000ff */
[----:B------:R-:W-:Y:S01]  /*2e50*/  FFMA.FTZ R19, -R22, R22, 1 ;  /* 0x3f80000016137423 */ /* 0x000fe20000010116 */
[----:B------:R-:W-:Y:S01]  /*2e60*/  FMUL.FTZ R149, R122, R149 ;  /* 0x000000957a957220 */ /* 0x000fe20000410000 */
[----:B------:R-:W-:-:S02]  /*2e70*/  F2FP.F16.F32.PACK_AB R22, R132, R133 ;  /* 0x000000858416723e */ /* 0x000fc400000000ff */
[----:B------:R2:W-:Y:S01]  /*2e80*/  STSM.16.M88.4 [R10], R12 ;  /* 0x0000000c0a007844 */ /* 0x0005e20000000200 */
[----:B------:R-:W-:Y:S01]  /*2e90*/  FMUL.FTZ R19, R19, R130 ;  /* 0x0000008213137220 */ /* 0x000fe20000410000 */
[----:B------:R-:W-:Y:S01]  /*2ea0*/  @!PT LDS RZ, [RZ] ;  /* 0x00000000fffff984 */ /* 0x000fe20000000800 */
[----:B------:R-:W-:Y:S01]  /*2eb0*/  @!PT LDS RZ, [RZ] ;  /* 0x00000000fffff984 */ /* 0x000fe20000000800 */
[----:B------:R-:W-:Y:S01]  /*2ec0*/  @!PT LDS RZ, [RZ] ;  /* 0x00000000fffff984 */ /* 0x000fe20000000800 */
[----:B------:R-:W-:Y:S01]  /*2ed0*/  @!PT LDS RZ, [RZ] ;  /* 0x00000000fffff984 */ /* 0x000fe20000000800 */
[----:B------:R3:W-:Y:S06]  /*2ee0*/  MEMBAR.ALL.CTA ;  /* 0x0000000000007992 */ /* 0x0007ec0000008000 */
[----:B---3--:R-:W3:Y:S01]  /*2ef0*/  FENCE.VIEW.ASYNC.S ;  /* 0x00000000000073c6 */ /* 0x008ee20000000000 */
[----:B--2---:R-:W-:Y:S01]  /*2f00*/  FFMA.FTZ R12, -R23, R23, 1 ;  /* 0x3f800000170c7423 */ /* 0x004fe20000010117 */
[----:B------:R-:W-:Y:S01]  /*2f10*/  FMUL.FTZ R23, R139, R134 ;  /* 0x000000868b177220 */ /* 0x000fe20000410000 */
[----:B------:R-:W-:-:S02]  /*2f20*/  F2FP.F16.F32.PACK_AB R14, R125, R124 ;  /* 0x0000007c7d0e723e */ /* 0x000fc400000000ff */
[----:B------:R-:W-:Y:S01]  /*2f30*/  FMUL.FTZ R122, R12, R131 ;  /* 0x000000830c7a7220 */ /* 0x000fe20000410000 */
[----:B------:R-:W-:Y:S02]  /*2f40*/  F2FP.F16.F32.PACK_AB R12, R121, R120 ;  /* 0x00000078790c723e */ /* 0x000fe400000000ff */
[----:B------:R-:W-:Y:S02]  /*2f50*/  F2FP.F16.F32.PACK_AB R13, R149, R18 ;  /* 0x00000012950d723e */ /* 0x000fe400000000ff */
[----:B------:R-:W-:Y:S02]  /*2f60*/  F2FP.F16.F32.PACK_AB R15, R21, R148 ;  /* 0x00000094150f723e */ /* 0x000fe400000000ff */
[----:B------:R-:W-:Y:S01]  /*2f70*/  F2FP.F16.F32.PACK_AB R21, R122, R19 ;  /* 0x000000137a15723e */ /* 0x000fe200000000ff */
[----:B---3--:R-:W-:Y:S01]  /*2f80*/  BAR.SYNC.DEFER_BLOCKING 0x9, 0x180 ;  /* 0x0246000000007b1d */ /* 0x008fe20000010000 */
        /* <DEDUP_REMOVED lines=45> */
[----:B---3--:R-:W3:Y:S02]  /*3260*/  FENCE.VIEW.ASYNC.S ;  /* 0x00000000000073c6 */ /* 0x008ee40000000000 */
[----:B---3--:R-:W-:Y:S06]  /*3270*/  BAR.SYNC.DEFER_BLOCKING 0x9, 0x180 ;  /* 0x0246000000007b1d */ /* 0x008fec0000010000 */
        /* <DEDUP_REMOVED lines=34> */
[----:B--2---:R-:W-:Y:S05]  /*34a0*/  @!P0 BRA `(.L_x_271) ;  /* 0x0000000000048947 */ /* 0x004fea0003800000 */
[----:B------:R-:W-:Y:S01]  /*34b0*/  BPT.TRAP 0x1 ;  /* 0x000000040000795c */ /* 0x000fe20000300000 */
.L_x_271:
[----:B------:R-:W-:Y:S01]  /*34c0*/  LEA R12, R4, UR36, 0xd ;  /* 0x00000024040c7c11 */ /* 0x000fe2000f8e68ff */
[----:B------:R-:W-:Y:S01]  /*34d0*/  UIADD3 UR4, UR36, 0x36438, URZ ;  /* 0x0003643824047890 */ /* 0x000fe2000fffe03f */
[----:B------:R-:W2:Y:S01]  /*34e0*/  S2R R14, SR_TID.X ;  /* 0x00000000000e7919 */ /* 0x000ea20000002100 */
        /* <DEDUP_REMOVED lines=9> */
[----:B------:R-:W-:Y:S01]  /*3580*/  WARPGROUP.ARRIVE ;  /* 0x00000000000079c5 */ /* 0x000fe20000000000 */
[----:B------:R-:W-:Y:S02]  /*3590*/  IMAD R12, R16, 0x1000, R17 ;  /* 0x00001000100c7824 */ /* 0x000fe400078e0211 */
[----:B------:R-:W-:-:S03]  /*35a0*/  IMAD R13, R2, 0x600, R13 ;  /* 0x00000600020d7824 */ /* 0x000fc600078e020d */
[----:B------:R-:W-:Y:S02]  /*35b0*/  LEA R12, R12, UR36, 0x2 ;  /* 0x000000240c0c7c11 */ /* 0x000fe4000f8e10ff */
[----:B------:R-:W-:Y:S02]  /*35c0*/  R2UR UR8, R13 ;  /* 0x000000000d0872ca */ /* 0x000fe400000e0000 */
[----:B--2---:R-:W-:-:S11]  /*35d0*/  SHF.R.U32.HI R15, RZ, 0x7, R14 ;  /* 0x00000007ff0f7819 */ /* 0x004fd6000001160e */
        /* <DEDUP_REMOVED lines=40> */
[----:B---3--:R-:W3:Y:S02]  /*3860*/  FENCE.VIEW.ASYNC.S ;  /* 0x00000000000073c6 */ /* 0x008ee40000000000 */
[----:B---3--:R2:W-:Y:S06]  /*3870*/  BAR.ARV R13, 0xa0 ;  /* 0x0002800d0000751d */ /* 0x0085ec0000002000 */
[----:B------:R-:W-:Y:S05]  /*3880*/  @!P0 BRA `(.L_x_272) ;  /* 0x0000000000048947 */ /* 0x000fea0003800000 */
[----:B------:R-:W-:Y:S01]  /*3890*/  BPT.TRAP 0x1 ;  /* 0x000000040000795c */ /* 0x000fe20000300000 */
.L_x_272:
[----:B------:R-:W-:Y:S01]  /*38a0*/  VIADD R5, R5, 0x1 ;  /* 0x0000000105057836 */ /* 0x000fe20000000000 */
[----:B------:R-:W-:Y:S01]  /*38b0*/  LOP3.LUT R6, R6, 0x1, RZ, 0x3c, !PT ;  /* 0x0000000106067812 */ /* 0x000fe200078e3cff */
[----:B------:R-:W-:Y:S02]  /*38c0*/  VIADD R2, R2, 0x1 ;  /* 0x0000000102027836 */ /* 0x000fe40000000000 */
[----:B------:R-:W-:Y:S01]  /*38d0*/  VIADD R3, R3, 0x36420 ;  /* 0x0003642003037836 */ /* 0x000fe20000000000 */
[----:B------:R-:W-:Y:S02]  /*38e0*/  ISETP.GE.AND P1, PT, R5, R156, PT ;  /* 0x0000009c0500720c */ /* 0x000fe40003f26270 */
[----:B------:R-:W-:Y:S02]  /*38f0*/  ISETP.NE.AND P0, PT, R2, 0x2, PT ;  /* 0x000000020200780c */ /* 0x000fe40003f05270 */
[----:B------:R-:W-:Y:S02]  /*3900*/  PRMT R3, RZ, 0x654, R3 ;  /* 0x00000654ff037816 */ /* 0x000fe40000000003 */
[----:B--2---:R-:W-:-:S02]  /*3910*/  SEL R12, RZ, 0x1, P0 ;  /* 0x00000001ff0c7807 */ /* 0x004fc40000000000 */
[----:B------:R3:W-:Y:S01]  /*3920*/  SYNCS.ARRIVE.TRANS64.RED.A1T0 RZ, [R3+URZ], RZ ;  /* 0x000000ff03ff79a7 */ /* 0x0007e2000810043f */
[----:B------:R-:W-:Y:S02]  /*3930*/  SEL R2, R2, RZ, P0 ;  /* 0x000000ff02027207 */ /* 0x000fe40000000000 */
[----:B------:R-:W-:Y:S02]  /*3940*/  LOP3.LUT R7, R7, R12, RZ, 0x3c, !PT ;  /* 0x0000000c07077212 */ /* 0x000fe400078e3cff */
[----:B------:R-:W-:Y:S05]  /*3950*/  @!P1 BRA `(.L_x_273) ;  /* 0xffffffdc00309947 */ /* 0x000fea000383ffff */
.L_x_262:
[----:B------:R-:W4:Y:S01]  /*3960*/  S2UR UR8, SR_CTAID.Y ;  /* 0x00000000000879c3 */ /* 0x000f220000002600 */
[----:B------:R-:W-:Y:S01]  /*3970*/  ULDC UR5, c[0x0][0x850] ;  /* 0x0002140000057ab9 */ /* 0x000fe20000000800 */
[----:B------:R-:W-:Y:S01]  /*3980*/  ULDC.64 UR10, c[0x0][0x818] ;  /* 0x00020600000a7ab9 */ /* 0x000fe20000000a00 */
[----:B------:R-:W-:Y:S01]  /*3990*/  UISETP.NE.AND UP0, UPT, UR5, 0x1, UPT ;  /* 0x000000010500788c */ /* 0x000fe2000bf05270 */
[----:B-1----:R-:W-:Y:S01]  /*39a0*/  IMAD R16, R16, 0x1800, R17 ;  /* 0x0000180010107824 */ /* 0x002fe200078e0211 */
[----:B------:R-:W-:-:S03]  /*39b0*/  ULDC.64 UR12, c[0x0][0x840] ;  /* 0x00021000000c7ab9 */ /* 0x000fc60000000a00 */
[----:B------:R-:W1:Y:S01]  /*39c0*/  S2UR UR4, SR_CTAID.X ;  /* 0x00000000000479c3 */ /* 0x000e620000002500 */
[----:B------:R-:W-:-:S05]  /*39d0*/  LEA R16, R16, UR36, 0x2 ;  /* 0x0000002410107c11 */ /* 0x000fca000f8e10ff */
[----:B------:R-:W-:Y:S01]  /*39e0*/  @UP0 ULDC UR6, c[0x0][0x854] ;  /* 0x0002150000060ab9 */ /* 0x000fe20000000800 */
[----:B------:R-:W-:Y:S01]  /*39f0*/  @UP0 ULDC UR9, c[0x0][0x858] ;  /* 0x0002160000090ab9 */ /* 0x000fe20000000800 */
[----:B------:R-:W5:Y:S01]  /*3a00*/  S2UR UR16, SR_CTAID.Z ;  /* 0x00000000001079c3 */ /* 0x000f620000002700 */
[----:B----4-:R-:W-:-:S07]  /*3a10*/  UIMAD.WIDE.U32 UR6, UR8, UR6, URZ ;  /* 0x00000006080672a5 */ /* 0x010fce000f8e003f */
[----:B------:R-:W4:Y:S01]  /*3a20*/  LDC.64 R8, c[0x0][0x820] ;  /* 0x00020800ff087b82 */ /* 0x000f220000000a00 */
[----:B------:R-:W-:Y:S02]  /*3a30*/  @UP0 USHF.R.U32.HI UR8, URZ, UR9, UR7 ;  /* 0x000000093f080299 */ /* 0x000fe40008011607 */
[----:B-1----:R-:W-:-:S05]  /*3a40*/  UIMAD UR4, UR4, 0x4800, URZ ;  /* 0x00004800040478a4 */ /* 0x002fca000f8e023f */
[----:B--2---:R-:W1:Y:S01]  /*3a50*/  LDC.64 R10, c[0x0][0x848] ;  /* 0x00021200ff0a7b82 */ /* 0x004e620000000a00 */
[----:B------:R-:W-:Y:S02]  /*3a60*/  USHF.R.S32.HI UR6, URZ, 0x1f, UR8 ;  /* 0x0000001f3f067899 */ /* 0x000fe40008011408 */
[----:B------:R-:W-:Y:S02]  /*3a70*/  USHF.R.S32.HI UR5, URZ, 0x1f, UR4 ;  /* 0x0000001f3f057899 */ /* 0x000fe40008011404 */
[----:B------:R-:W-:Y:S02]  /*3a80*/  UIMAD UR7, UR6, UR10, URZ ;  /* 0x0000000a060772a4 */ /* 0x000fe4000f8e023f */
[----:B------:R-:W-:Y:S02]  /*3a90*/  UIMAD UR6, UR6, UR12, URZ ;  /* 0x0000000c060672a4 */ /* 0x000fe4000f8e023f */
[----:B------:R-:W-:Y:S02]  /*3aa0*/  UIMAD.WIDE.U32 UR14, UR8, UR10, UR4 ;  /* 0x0000000a080e72a5 */ /* 0x000fe4000f8e0004 */
[----:B------:R-:W-:-:S02]  /*3ab0*/  UIMAD UR7, UR8, UR11, UR7 ;  /* 0x0000000b080772a4 */ /* 0x000fc4000f8e0207 */
[----:B------:R-:W-:Y:S02]  /*3ac0*/  UIMAD.WIDE.U32 UR4, UR8, UR12, UR4 ;  /* 0x0000000c080472a5 */ /* 0x000fe4000f8e0004 */
[----:B------:R-:W-:Y:S01]  /*3ad0*/  UIMAD UR6, UR8, UR13, UR6 ;  /* 0x0000000d080672a4 */ /* 0x000fe2000f8e0206 */
[----:B---3--:R-:W-:Y:S01]  /*3ae0*/  IMAD.U32 R3, RZ, RZ, UR15 ;  /* 0x0000000fff037e24 */ /* 0x008fe2000f8e00ff */
[----:B-----5:R-:W-:Y:S01]  /*3af0*/  USHF.R.S32.HI UR8, URZ, 0x1f, UR16 ;  /* 0x0000001f3f087899 */ /* 0x020fe20008011410 */
[----:B------:R-:W-:Y:S01]  /*3b00*/  IMAD.U32 R2, RZ, RZ, UR14 ;  /* 0x0000000eff027e24 */ /* 0x000fe2000f8e00ff */
[----:B------:R-:W-:Y:S01]  /*3b10*/  UIADD3 UR7, UR15, UR7, URZ ;  /* 0x000000070f077290 */ /* 0x000fe2000fffe03f */
[----:B------:R-:W-:Y:S01]  /*3b20*/  IMAD.U32 R5, RZ, RZ, UR5 ;  /* 0x00000005ff057e24 */ /* 0x000fe2000f8e00ff */
[----:B------:R-:W-:Y:S01]  /*3b30*/  UIADD3 UR6, UR5, UR6, URZ ;  /* 0x0000000605067290 */ /* 0x000fe2000fffe03f */
[----:B------:R-:W-:Y:S01]  /*3b40*/  IMAD.U32 R4, RZ, RZ, UR4 ;  /* 0x00000004ff047e24 */ /* 0x000fe2000f8e00ff */
[----:B------:R-:W-:Y:S01]  /*3b50*/  ULDC UR4, c[0x0][0x740] ;  /* 0x0001d00000047ab9 */ /* 0x000fe20000000800 */
[----:B----4-:R-:W-:-:S02]  /*3b60*/  IMAD R0, R8, UR8, RZ ;  /* 0x0000000808007c24 */ /* 0x010fc4000f8e02ff */
[----:B------:R-:W-:Y:S01]  /*3b70*/  FMUL.FTZ R72, R72, UR4 ;  /* 0x0000000448487c20 */ /* 0x000fe20008410000 */
[----:B-1----:R-:W-:Y:S02]  /*3b80*/  IMAD R6, R10, UR8, RZ ;  /* 0x000000080a067c24 */ /* 0x002fe4000f8e02ff */
[----:B------:R-:W-:Y:S01]  /*3b90*/  FMUL.FTZ R73, R73, UR4 ;  /* 0x0000000449497c20 */ /* 0x000fe20008410000 */
[----:B------:R-:W-:Y:S02]  /*3ba0*/  IMAD R7, R9, UR16, R0 ;  /* 0x0000001009077c24 */ /* 0x000fe4000f8e0200 */
[----:B------:R-:W-:Y:S01]  /*3bb0*/  FMUL.FTZ R74, R74, UR4 ;  /* 0x000000044a4a7c20 */ /* 0x000fe20008410000 */
[----:B------:R-:W-:Y:S02]  /*3bc0*/  IMAD R9, R11, UR16, R6 ;  /* 0x000000100b097c24 */ /* 0x000fe4000f8e0206 */
[----:B------:R-:W-:Y:S01]  /*3bd0*/  FMUL.FTZ R75, R75, UR4 ;  /* 0x000000044b4b7c20 */ /* 0x000fe20008410000 */
[----:B------:R-:W1:Y:S01]  /*3be0*/  S2R R6, SR_TID.X ;  /* 0x0000000000067919 */ /* 0x000e620000002100 */
[----:B------:R-:W-:-:S02]  /*3bf0*/  IMAD.U32 R3, RZ, RZ, UR7 ;  /* 0x00000007ff037e24 */ /* 0x000fc4000f8e00ff */
[----:B------:R-:W-:Y:S01]  /*3c00*/  FMUL.FTZ R76, R76, UR4 ;  /* 0x000000044c4c7c20 */ /* 0x000fe20008410000 */
[----:B------:R-:W-:Y:S02]  /*3c10*/  IMAD.U32 R5, RZ, RZ, UR6 ;  /* 0x00000006ff057e24 */ /* 0x000fe4000f8e00ff */
[----:B------:R-:W-:Y:S01]  /*3c20*/  FMUL.FTZ R77, R77, UR4 ;  /* 0x000000044d4d7c20 */ /* 0x000fe20008410000 */
[----:B------:R-:W-:-:S04]  /*3c30*/  IMAD.WIDE.U32 R2, R8, UR16, R2 ;  /* 0x0000001008027c25 */ /* 0x000fc8000f8e0002 */
[----:B------:R-:W-:Y:S01]  /*3c40*/  FMUL.FTZ R78, R78, UR4 ;  /* 0x000000044e4e7c20 */ /* 0x000fe20008410000 */
[----:B------:R-:W-:Y:S01]  /*3c50*/  FMUL.FTZ R79, R79, UR4 ;  /* 0x000000044f4f7c20 */ /* 0x000fe20008410000 */
[----:B------:R-:W-:Y:S01]  /*3c60*/  FMUL.FTZ R80, R80, UR4 ;  /* 0x0000000450507c20 */ /* 0x000fe20008410000 */
[----:B------:R-:W-:-:S04]  /*3c70*/  IMAD.WIDE.U32 R4, R10, UR16, R4 ;  /* 0x000000100a047c25 */ /* 0x000fc8000f8e0004 */
        /* <DEDUP_REMOVED lines=39> */
[----:B------:R-:W-:Y:S05]  /*3ef0*/  WARPSYNC.ALL ;  /* 0x0000000000007948 */ /* 0x000fea0003800000 */
[----:B------:R-:W-:-:S02]  /*3f00*/  IMAD.IADD R7, R3, 0x1, R7 ;  /* 0x0000000103077824 */ /* 0x000fc400078e0207 */
[----:B------:R-:W-:Y:S01]  /*3f10*/  IMAD.IADD R0, R5, 0x1, R9 ;  /* 0x0000000105007824 */ /* 0x000fe200078e0209 */
[----:B------:R-:W-:Y:S01]  /*3f20*/  BAR.SYNC.DEFER_BLOCKING 0x1, 0x180 ;  /* 0x0046000000007b1d */ /* 0x000fe20000010000 */
[----:B-1----:R-:W-:-:S07]  /*3f30*/  ISETP.NE.AND P1, PT, R6, 0x80, PT ;  /* 0x000000800600780c */ /* 0x002fce0003f25270 */
[----:B------:R-:W1:Y:S01]  /*3f40*/  LDC.64 R8, c[0x0][0x800] ;  /* 0x00020000ff087b82 */ /* 0x000e620000000a00 */
[----:B------:R-:W-:Y:S07]  /*3f50*/  BSSY B0, `(.L_x_274) ;  /* 0x0000027000007945 */ /* 0x000fee0003800000 */
[----:B------:R-:W2:Y:S01]  /*3f60*/  LDC.64 R10, c[0x0][0x828] ;  /* 0x00020a00ff0a7b82 */ /* 0x000ea20000000a00 */
[----:B------:R3:W-:Y:S04]  /*3f70*/  STS.128 [R16], R24 ;  /* 0x0000001810007388 */ /* 0x0007e80000000c00 */
[----:B------:R3:W-:Y:S01]  /*3f80*/  STS.128 [R16+0x800], R28 ;  /* 0x0008001c10007388 */ /* 0x0007e20000000c00 */
[----:B-1----:R-:W-:-:S03]  /*3f90*/  LEA R8, P0, R2, R8, 0x2 ;  /* 0x0000000802087211 */ /* 0x002fc600078010ff */
[----:B------:R3:W-:Y:S01]  /*3fa0*/  STS.128 [R16+0x1000], R32 ;  /* 0x0010002010007388 */ /* 0x0007e20000000c00 */
[----:B------:R-:W-:-:S03]  /*3fb0*/  LEA.HI.X R7, R2, R9, R7, 0x2, P0 ;  /* 0x0000000902077211 */ /* 0x000fc600000f1407 */
[----:B------:R3:W-:Y:S01]  /*3fc0*/  STS.128 [R16+0x1800], R36 ;  /* 0x0018002410007388 */ /* 0x0007e20000000c00 */
[----:B--2---:R-:W-:-:S03]  /*3fd0*/  LEA R10, P2, R4, R10, 0x2 ;  /* 0x0000000a040a7211 */ /* 0x004fc600078410ff */
[----:B------:R3:W-:Y:S01]  /*3fe0*/  STS.128 [R16+0x2000], R40 ;  /* 0x0020002810007388 */ /* 0x0007e20000000c00 */
[----:B------:R-:W-:-:S03]  /*3ff0*/  LEA.HI.X R0, R4, R11, R0, 0x2, P2 ;  /* 0x0000000b04007211 */ /* 0x000fc600010f1400 */
        /* <DEDUP_REMOVED lines=12> */
[----:B-1----:R-:W1:Y:S02]  /*40c0*/  FENCE.VIEW.ASYNC.S ;  /* 0x00000000000073c6 */ /* 0x002e640000000000 */
[----:B-1----:R-:W-:Y:S06]  /*40d0*/  BAR.SYNC.DEFER_BLOCKING 0x1, 0x180 ;  /* 0x0046000000007b1d */ /* 0x002fec0000010000 */
[----:B------:R-:W-:Y:S05]  /*40e0*/  @P1 BRA `(.L_x_275) ;  /* 0x0000000000341947 */ /* 0x000fea0003800000 */
[----:B------:R-:W-:Y:S01]  /*40f0*/  R2UR UR4, R10 ;  /* 0x000000000a0472ca */ /* 0x000fe200000e0000 */
[----:B------:R-:W-:Y:S01]  /*4100*/  UMOV UR6, 0x1200 ;  /* 0x0000120000067882 */ /* 0x000fe20000000000 */
[----:B------:R-:W-:Y:S01]  /*4110*/  R2UR UR5, R0 ;  /* 0x00000000000572ca */ /* 0x000fe200000e0000 */
[----:B------:R-:W-:Y:S01]  /*4120*/  UMOV UR8, 0x0 ;  /* 0x0000000000087882 */ /* 0x000fe20000000000 */
[----:B------:R-:W-:Y:S01]  /*4130*/  PLOP3.LUT P0, PT, PT, PT, PT, 0x80, 0x0 ;  /* 0x000000000000781c */ /* 0x000fe20003f0f070 */
[----:B------:R-:W-:-:S12]  /*4140*/  UMOV UR9, 0x14f00000 ;  /* 0x14f0000000097882 */ /* 0x000fd80000000000 */
.L_x_276:
[----:B------:R-:W-:Y:S01]  /*4150*/  @P0 ELECT P2, URZ, PT ;  /* 0x00000000003f082f */ /* 0x000fe20003840000 */
[----:B------:R1:W-:-:S12]  /*4160*/  UBLKRED.G.S.ADD.F32.RN [UR4], [UR36], UR6, desc[UR8] ;  /* 0x00000804240073bb */ /* 0x0003d800080a1406 */
[----:B------:R-:W-:Y:S02]  /*4170*/  @P2 PLOP3.LUT P0, PT, P2, PT, PT, 0x8, 0x0 ;  /* 0x000000000000281c */ /* 0x000fe4000170e170 */
[----:B------:R-:W-:-:S11]  /*4180*/  PLOP3.LUT P2, PT, PT, PT, PT, 0x8, 0x0 ;  /* 0x000000000000781c */ /* 0x000fd60003f4e170 */
[----:B-1----:R-:W-:Y:S05]  /*4190*/  @P0 BRA.U.ANY `(.L_x_276) ;  /* 0xfffffffd00ec0947 */ /* 0x002fea000393ffff */
[----:B------:R0:W-:Y:S01]  /*41a0*/  UTMACMDFLUSH ;  /* 0x00000000000079b7 */ /* 0x0001e20000000000 */
[----:B------:R-:W-:-:S04]  /*41b0*/  DEPBAR.LE SB0, 0x0 ;  /* 0x000080000000791a */ /* 0x000fc80000000000 */
.L_x_275:
[----:B------:R-:W-:Y:S05]  /*41c0*/  BSYNC B0 ;  /* 0x0000000000007941 */ /* 0x000fea0003800000 */
.L_x_274:
[----:B------:R-:W-:Y:S06]  /*41d0*/  BAR.SYNC.DEFER_BLOCKING 0x1, 0x180 ;  /* 0x0046000000007b1d */ /* 0x000fec0000010000 */
[----:B------:R4:W-:Y:S04]  /*41e0*/  STS.128 [R16], R72 ;  /* 0x0000004810007388 */ /* 0x0009e80000000c00 */
[----:B------:R4:W-:Y:S04]  /*41f0*/  STS.128 [R16+0x800], R76 ;  /* 0x0008004c10007388 */ /* 0x0009e80000000c00 */
        /* <DEDUP_REMOVED lines=24> */
.L_x_277:
[----:B------:R-:W-:Y:S01]  /*4380*/  @P0 ELECT P1, URZ, PT ;  /* 0x00000000003f082f */ /* 0x000fe20003820000 */
[----:B------:R1:W-:-:S12]  /*4390*/  UBLKRED.G.S.ADD.F32.RN [UR4], [UR36], UR6, desc[UR8] ;  /* 0x00000804240073bb */ /* 0x0003d800080a1406 */
[----:B------:R-:W-:Y:S02]  /*43a0*/  @P1 PLOP3.LUT P0, PT, P1, PT, PT, 0x8, 0x0 ;  /* 0x000000000000181c */ /* 0x000fe40000f0e170 */
[----:B------:R-:W-:-:S11]  /*43b0*/  PLOP3.LUT P1, PT, PT, PT, PT, 0x8, 0x0 ;  /* 0x000000000000781c */ /* 0x000fd60003f2e170 */
[----:B-1----:R-:W-:Y:S05]  /*43c0*/  @P0 BRA.U.ANY `(.L_x_277) ;  /* 0xfffffffd00ec0947 */ /* 0x002fea000393ffff */
[----:B------:R0:W-:Y:S01]  /*43d0*/  UTMACMDFLUSH ;  /* 0x00000000000079b7 */ /* 0x0001e20000000000 */
[----:B------:R-:W-:-:S04]  /*43e0*/  DEPBAR.LE SB0, 0x0 ;  /* 0x000080000000791a */ /* 0x000fc80000000000 */
[----:B------:R-:W-:Y:S05]  /*43f0*/  BRA `(.L_x_254) ;  /* 0x0000003000247947 */ /* 0x000fea0003800000 */
.L_x_252:
        /* <DEDUP_REMOVED lines=8> */
[----:B------:R-:W-:Y:S05]  /*4480*/  @P0 BRA `(.L_x_254) ;  /* 0x0000003000000947 */ /* 0x000fea0003800000 */
[----:B------:R-:W1:Y:S02]  /*4490*/  S2UR UR7, SR_CTAID.Z ;  /* 0x00000000000779c3 */ /* 0x000e640000002700 */
[----:B-1----:R-:W-:-:S13]  /*44a0*/  ISETP.LE.AND P0, PT, RZ, UR7, PT ;  /* 0x00000007ff007c0c */ /* 0x002fda000bf03270 */
[----:B------:R-:W-:Y:S05]  /*44b0*/  @!P0 BRA `(.L_x_254) ;  /* 0x0000002c00f48947 */ /* 0x000fea0003800000 */
[----:B------:R-:W1:Y:S01]  /*44c0*/  S2UR UR10, SR_CTAID.Y ;  /* 0x00000000000a79c3 */ /* 0x000e620000002600 */
[----:B------:R-:W-:Y:S01]  /*44d0*/  ULDC.64 UR8, c[0x0][0x2d8] ;  /* 0x0000b60000087ab9 */ /* 0x000fe20000000a00 */
[----:B------:R-:W-:-:S06]  /*44e0*/  ELECT P0, URZ, PT ;  /* 0x00000000003f782f */ /* 0x000fcc0003800000 */
[----:B------:R-:W2:Y:S01]  /*44f0*/  LDC R2, c[0x0][0x280] ;  /* 0x0000a000ff027b82 */ /* 0x000ea20000000800 */
[----:B-1----:R-:W-:-:S04]  /*4500*/  USHF.R.S32.HI UR4, URZ, 0x1f, UR10 ;  /* 0x0000001f3f047899 */ /* 0x002fc8000801140a */
[----:B------:R-:W-:Y:S02]  /*4510*/  UIMAD UR6, UR4, UR8, URZ ;  /* 0x00000008040672a4 */ /* 0x000fe4000f8e023f */
[----:B------:R-:W-:Y:S01]  /*4520*/  UIMAD.WIDE.U32 UR4, UR10, UR8, URZ ;  /* 0x000000080a0472a5 */ /* 0x000fe2000f8e003f */
[----:B--2---:R-:W-:Y:S01]  /*4530*/  ISETP.GE.AND P1, PT, R2, 0x1, PT ;  /* 0x000000010200780c */ /* 0x004fe20003f26270 */
[----:B------:R-:W-:Y:S02]  /*4540*/  UIMAD UR6, UR10, UR9, UR6 ;  /* 0x000000090a0672a4 */ /* 0x000fe4000f8e0206 */
[----:B------:R-:W-:Y:S01]  /*4550*/  USHF.R.S32.HI UR8, URZ, 0x1f, UR7 ;  /* 0x0000001f3f087899 */ /* 0x000fe20008011407 */
[----:B------:R-:W-:Y:S01]  /*4560*/  ULDC.64 UR10, c[0x0][0x2e0] ;  /* 0x0000b800000a7ab9 */ /* 0x000fe20000000a00 */
[----:B------:R-:W-:Y:S02]  /*4570*/  UIADD3 UR5, UR5, UR6, URZ ;  /* 0x0000000605057290 */ /* 0x000fe4000fffe03f */
[----:B------:R-:W-:-:S04]  /*4580*/  UIMAD UR6, UR8, UR10, URZ ;  /* 0x0000000a080672a4 */ /* 0x000fc8000f8e023f */
[----:B------:R-:W-:Y:S02]  /*4590*/  UIMAD UR8, UR7, UR11, UR6 ;  /* 0x0000000b070872a4 */ /* 0x000fe4000f8e0206 */
[----:B------:R-:W-:Y:S01]  /*45a0*/  UIMAD.WIDE.U32 UR6, UR7, UR10, UR4 ;  /* 0x0000000a070672a5 */ /* 0x000fe2000f8e0004 */
[----:B------:R-:W-:Y:S11]  /*45b0*/  @!P1 BRA `(.L_x_254) ;  /* 0x0000002c00b49947 */ /* 0x000ff60003800000 */
        /* <DEDUP_REMOVED lines=27> */
.L_x_300:
        /* <DEDUP_REMOVED lines=23> */
.L_x_281:
[----:B------:R-:W-:Y:S05]  /*48e0*/  BSYNC B0 ;  /* 0x0000000000007941 */ /* 0x000fea0003800000 */
.L_x_280:
        /* <DEDUP_REMOVED lines=12> */
.L_x_283:
[----:B------:R-:W-:Y:S05]  /*49b0*/  BSYNC B0 ;  /* 0x0000000000007941 */ /* 0x000fea0003800000 */
.L_x_282:
        /* <DEDUP_REMOVED lines=13> */
.L_x_285:
[----:B------:R-:W-:Y:S05]  /*4a90*/  BSYNC B0 ;  /* 0x0000000000007941 */ /* 0x000fea0003800000 */
.L_x_284:
[----:B------:R-:W-:Y:S06]  /*4aa0*/  BAR.ARV 0xa, 0xa0 ;  /* 0x0282800000007b1d */ /* 0x000fec0000002000 */
[----:B------:R-:W-:Y:S04]  /*4ab0*/  BSSY B0, `(.L_x_286) ;  /* 0x0000003000007945 */ /* 0x000fe80003800000 */
[----:B------:R-:W-:Y:S05]  /*4ac0*/  @!P0 BRA `(.L_x_287) ;  /* 0x0000000000048947 */ /* 0x000fea0003800000 */
[----:B------:R-:W-:-:S04]  /*4ad0*/  DEPBAR.LE SB0, 0x1 ;  /* 0x000080400000791a */ /* 0x000fc80000000000 */
.L_x_287:
[----:B------:R-:W-:Y:S05]  /*4ae0*/  BSYNC B0 ;  /* 0x0000000000007941 */ /* 0x000fea0003800000 */
.L_x_286:
[----:B------:R-:W-:Y:S06]  /*4af0*/  BAR.ARV 0xb, 0xa0 ;  /* 0x02c2800000007b1d */ /* 0x000fec0000002000 */
[----:B------:R-:W-:Y:S04]  /*4b00*/  BSSY B0, `(.L_x_288) ;  /* 0x0000003000007945 */ /* 0x000fe80003800000 */
[----:B------:R-:W-:Y:S05]  /*4b10*/  @!P0 BRA `(.L_x_289) ;  /* 0x0000000000048947 */ /* 0x000fea0003800000 */
[----:B------:R-:W-:-:S04]  /*4b20*/  DEPBAR.LE SB0, 0x0 ;  /* 0x000080000000791a */ /* 0x000fc80000000000 */
.L_x_289:
[----:B------:R-:W-:Y:S05]  /*4b30*/  BSYNC B0 ;  /* 0x0000000000007941 */ /* 0x000fea0003800000 */
.L_x_288:
        /* <DEDUP_REMOVED lines=13> */
.L_x_291:
[----:B------:R-:W-:Y:S05]  /*4c10*/  BSYNC B0 ;  /* 0x0000000000007941 */ /* 0x000fea0003800000 */
.L_x_290:
        /* <DEDUP_REMOVED lines=12> */
.L_x_293:
[----:B------:R-:W-:Y:S05]  /*4ce0*/  BSYNC B0 ;  /* 0x0000000000007941 */ /* 0x000fea0003800000 */
.L_x_292:
        /* <DEDUP_REMOVED lines=13> */
.L_x_295:
[----:B------:R-:W-:Y:S05]  /*4dc0*/  BSYNC B0 ;  /* 0x0000000000007941 */ /* 0x000fea0003800000 */
.L_x_294:
[----:B------:R-:W-:Y:S06]  /*4dd0*/  BAR.ARV 0xa, 0xa0 ;  /* 0x0282800000007b1d */ /* 0x000fec0000002000 */
[----:B------:R-:W-:Y:S04]  /*4de0*/  BSSY B0, `(.L_x_296) ;  /* 0x0000003000007945 */ /* 0x000fe80003800000 */
[----:B------:R-:W-:Y:S05]  /*4df0*/  @!P0 BRA `(.L_x_297) ;  /* 0x0000000000048947 */ /* 0x000fea0003800000 */
[----:B------:R-:W-:-:S04]  /*4e00*/  DEPBAR.LE SB0, 0x1 ;  /* 0x000080400000791a */ /* 0x000fc80000000000 */
.L_x_297:
[----:B------:R-:W-:Y:S05]  /*4e10*/  BSYNC B0 ;  /* 0x0000000000007941 */ /* 0x000fea0003800000 */
.L_x_296:
[----:B------:R-:W-:Y:S01]  /*4e20*/  VIADD R0, R0, 0xfffffffe ;  /* 0xfffffffe00007836 */ /* 0x000fe20000000000 */
[----:B------:R-:W-:Y:S06]  /*4e30*/  BAR.ARV 0xb, 0xa0 ;  /* 0x02c2800000007b1d */ /* 0x000fec0000002000 */
[----:B------:R-:W-:Y:S01]  /*4e40*/  BSSY B0, `(.L_x_298) ;  /* 0x0000004000007945 */ /* 0x000fe20003800000 */
[----:B------:R-:W-:-:S03]  /*4e50*/  ISETP.NE.AND P1, PT, R0, RZ, PT ;  /* 0x000000ff0000720c */ /* 0x000fc60003f25270 */
[----:B------:R-:W-:Y:S10]  /*4e60*/  @!P0 BRA `(.L_x_299) ;  /* 0x0000000000048947 */ /* 0x000ff40003800000 */
[----:B------:R-:W-:-:S04]  /*4e70*/  DEPBAR.LE SB0, 0x0 ;  /* 0x000080000000791a */ /* 0x000fc80000000000 */
.L_x_299:
[----:B------:R-:W-:Y:S05]  /*4e80*/  BSYNC B0 ;  /* 0x0000000000007941 */ /* 0x000fea0003800000 */
.L_x_298:
[----:B------:R-:W-:Y:S06]  /*4e90*/  BAR.ARV 0xc, 0xa0 ;  /* 0x0302800000007b1d */ /* 0x000fec0000002000 */
[----:B------:R-:W-:Y:S02]  /*4ea0*/  UIADD3 UR5, UR5, 0x2, URZ ;  /* 0x0000000205057890 */ /* 0x000fe4000fffe03f */
[----:B------:R-:W-:Y:S01]  /*4eb0*/  UIADD3 UR4, UR4, 0x1, URZ ;  /* 0x0000000104047890 */ /* 0x000fe2000fffe03f */
[----:B------:R-:W-:Y:S11]  /*4ec0*/  @P1 BRA `(.L_x_300) ;  /* 0xfffffff800281947 */ /* 0x000ff6000383ffff */
[----:B------:R-:W-:-:S12]  /*4ed0*/  UIADD3 UR4, UR9, 0x6000, URZ ;  /* 0x0000600009047890 */ /* 0x000fd8000fffe03f */
.L_x_279:
[----:B------:R-:W-:-:S13]  /*4ee0*/  ISETP.NE.AND P1, PT, R3, RZ, PT ;  /* 0x000000ff0300720c */ /* 0x000fda0003f25270 */
[----:B------:R-:W-:Y:S05]  /*4ef0*/  @!P1 BRA `(.L_x_254) ;  /* 0x0000002400649947 */ /* 0x000fea0003800000 */
        /* <DEDUP_REMOVED lines=17> */
.L_x_302:
[----:B------:R-:W-:Y:S05]  /*5010*/  BSYNC B0 ;  /* 0x0000000000007941 */ /* 0x000fea0003800000 */
.L_x_301:
        /* <DEDUP_REMOVED lines=18> */
.L_x_304:
[----:B------:R-:W-:Y:S05]  /*5140*/  BSYNC B0 ;  /* 0x0000000000007941 */ /* 0x000fea0003800000 */
.L_x_303:
        /* <DEDUP_REMOVED lines=19> */
.L_x_306:
[----:B------:R-:W-:Y:S05]  /*5280*/  BSYNC B0 ;  /* 0x0000000000007941 */ /* 0x000fea0003800000 */
.L_x_305:
[----:B------:R-:W-:Y:S06]  /*5290*/  BAR.ARV 0xa, 0xa0 ;  /* 0x0282800000007b1d */ /* 0x000fec0000002000 */
[----:B------:R-:W-:Y:S04]  /*52a0*/  BSSY B0, `(.L_x_307) ;  /* 0x0000003000007945 */ /* 0x000fe80003800000 */
[----:B------:R-:W-:Y:S05]  /*52b0*/  @!P0 BRA `(.L_x_308) ;  /* 0x0000000000048947 */ /* 0x000fea0003800000 */
[----:B------:R-:W-:-:S04]  /*52c0*/  DEPBAR.LE SB0, 0x1 ;  /* 0x000080400000791a */ /* 0x000fc80000000000 */
.L_x_308:
[----:B------:R-:W-:Y:S05]  /*52d0*/  BSYNC B0 ;  /* 0x0000000000007941 */ /* 0x000fea0003800000 */
.L_x_307:
[----:B------:R-:W-:Y:S06]  /*52e0*/  BAR.ARV 0xb, 0xa0 ;  /* 0x02c2800000007b1d */ /* 0x000fec0000002000 */
[----:B------:R-:W-:Y:S04]  /*52f0*/  BSSY B0, `(.L_x_309) ;  /* 0x0000003000007945 */ /* 0x000fe80003800000 */
[----:B------:R-:W-:Y:S05]  /*5300*/  @!P0 BRA `(.L_x_310) ;  /* 0x0000000000048947 */ /* 0x000fea0003800000 */
[----:B------:R-:W-:-:S04]  /*5310*/  DEPBAR.LE SB0, 0x0 ;  /* 0x000080000000791a */ /* 0x000fc80000000000 */
.L_x_310:
[----:B------:R-:W-:Y:S05]  /*5320*/  BSYNC B0 ;  /* 0x0000000000007941 */ /* 0x000fea0003800000 */
.L_x_309:
[----:B------:R-:W-:Y:S06]  /*5330*/  BAR.ARV 0xc, 0xa0 ;  /* 0x0302800000007b1d */ /* 0x000fec0000002000 */
[----:B------:R-:W-:Y:S05]  /*5340*/  BRA `(.L_x_254) ;  /* 0x0000002000507947 */ /* 0x000fea0003800000 */
.L_x_278:
        /* <DEDUP_REMOVED lines=57> */
.L_x_340:
        /* <DEDUP_REMOVED lines=9> */
.L_x_314:
        /* <DEDUP_REMOVED lines=89> */
[----:B------:R-:W-:Y:S01]  /*5d00*/  IMAD.MOV.U32 R12, RZ, RZ, 0x1 ;  /* 0x00000001ff0c7424 */ /* 0x000fe200078e00ff */
[----:B------:R-:W-:-:S04]  /*5d10*/  SHF.R.S32.HI R5, RZ, 0x1f, R4 ;  /* 0x0000001fff057819 */ /* 0x000fc80000011404 */
[----:B------:R-:W-:Y:S01]  /*5d20*/  LEA.HI R4, R5, R4, RZ, 0x6 ;  /* 0x0000000405047211 */ /* 0x000fe200078f30ff */
[----:B------:R-:W-:-:S03]  /*5d30*/  IMAD.MOV.U32 R5, RZ, RZ, RZ ;  /* 0x000000ffff057224 */ /* 0x000fc600078e00ff */
[----:B------:R-:W-:-:S04]  /*5d40*/  LEA.HI.SX32 R4, R4, 0xffffffff, 0x1a ;  /* 0xffffffff04047811 */ /* 0x000fc800078fd2ff */
[----:B------:R-:W-:-:S04]  /*5d50*/  VIMNMX R4, R4, 0x1, !PT ;  /* 0x0000000104047848 */ /* 0x000fc80007fe0100 */
[----:B------:R-:W-:Y:S02]  /*5d60*/  LOP3.LUT R19, R4, 0x1, RZ, 0xc0, !PT ;  /* 0x0000000104137812 */ /* 0x000fe400078ec0ff */
[----:B--2---:R-:W-:Y:S01]  /*5d70*/  LOP3.LUT R16, R17, 0x1f, RZ, 0xc0, !PT ;  /* 0x0000001f11107812 */ /* 0x004fe200078ec0ff */
[----:B------:R-:W-:Y:S01]  /*5d80*/  IMAD.MOV.U32 R17, RZ, RZ, RZ ;  /* 0x000000ffff117224 */ /* 0x000fe200078e00ff */
[----:B------:R-:W-:Y:S06]  /*5d90*/  @!P1 BRA `(.L_x_316) ;  /* 0x0000000800f49947 */ /* 0x000fec0003800000 */
[----:B------:R-:W-:Y:S02]  /*5da0*/  IMAD.IADD R22, R4, 0x1, -R19 ;  /* 0x0000000104167824 */ /* 0x000fe400078e0a13 */
[----:B------:R-:W-:Y:S02]  /*5db0*/  IMAD.MOV.U32 R17, RZ, RZ, RZ ;  /* 0x000000ffff117224 */ /* 0x000fe400078e00ff */
[----:B------:R-:W-:-:S07]  /*5dc0*/  IMAD.MOV.U32 R12, RZ, RZ, 0x1 ;  /* 0x00000001ff0c7424 */ /* 0x000fce00078e00ff */
.L_x_325:
[----:B-1----:R-:W-:-:S05]  /*5dd0*/  IMAD.MOV.U32 R10, RZ, RZ, 0x1 ;  /* 0x00000001ff0a7424 */ /* 0x002fca00078e00ff */
[----:B------:R-:W-:-:S04]  /*5de0*/  SHF.L.U32 R10, R10, 0x1f, RZ ;  /* 0x0000001f0a0a7819 */ /* 0x000fc800000006ff */
[----:B------:R-:W1:Y:S02]  /*5df0*/  SYNCS.PHASECHK.TRANS64.TRYWAIT P1, [R0+URZ+0x36438], R10 ;  /* 0x0364380a000075a7 */ /* 0x000e64000802017f */
[----:B-123--:R-:W-:Y:S05]  /*5e00*/  @!P1 BRA `(.L_x_317) ;  /* 0x0000001800209947 */ /* 0x00efea0003800000 */
.L_x_341:
[----:B------:R-:W-:Y:S05]  /*5e10*/  @P0 BRA `(.L_x_318) ;  /* 0x0000000000140947 */ /* 0x000fea0003800000 */
[----:B------:R-:W-:Y:S01]  /*5e20*/  ISETP.NE.AND P1, PT, R16, RZ, PT ;  /* 0x000000ff1000720c */ /* 0x000fe20003f25270 */
[----:B------:R-:W-:-:S04]  /*5e30*/  IMAD.MOV.U32 R3, RZ, RZ, 0x6100 ;  /* 0x00006100ff037424 */ /* 0x000fc800078e00ff */
[----:B------:R2:W-:Y:S08]  /*5e40*/  SYNCS.ARRIVE.TRANS64 RZ, [R0+URZ+0x36430], R3 ;  /* 0x0364300300ff79a7 */ /* 0x0005f0000800003f */
[----:B------:R-:W-:Y:S05]  /*5e50*/  @!P1 BRA `(.L_x_318) ;  /* 0x0000000000049947 */ /* 0x000fea0003800000 */
[----:B------:R-:W-:Y:S01]  /*5e60*/  BPT.TRAP 0x1 ;  /* 0x000000040000795c */ /* 0x000fe20000300000 */
.L_x_318:
        /* <DEDUP_REMOVED lines=47> */
.L_x_342:
[----:B------:R-:W-:Y:S05]  /*6160*/  @P0 BRA `(.L_x_320) ;  /* 0x0000000000140947 */ /* 0x000fea0003800000 */
[----:B------:R-:W-:Y:S01]  /*6170*/  ISETP.NE.AND P1, PT, R16, RZ, PT ;  /* 0x000000ff1000720c */ /* 0x000fe20003f25270 */
[----:B--2---:R-:W-:-:S04]  /*6180*/  IMAD.MOV.U32 R3, RZ, RZ, 0x6100 ;  /* 0x00006100ff037424 */ /* 0x004fc800078e00ff */
[----:B------:R3:W-:Y:S08]  /*6190*/  SYNCS.ARRIVE.TRANS64 RZ, [R0+URZ+0x36418], R3 ;  /* 0x0364180300ff79a7 */ /* 0x0007f0000800003f */
[----:B------:R-:W-:Y:S05]  /*61a0*/  @!P1 BRA `(.L_x_320) ;  /* 0x0000000000049947 */ /* 0x000fea0003800000 */
[----:B------:R-:W-:Y:S01]  /*61b0*/  BPT.TRAP 0x1 ;  /* 0x000000040000795c */ /* 0x000fe20000300000 */
.L_x_320:
        /* <DEDUP_REMOVED lines=35> */
.L_x_343:
        /* <DEDUP_REMOVED lines=9> */
.L_x_322:
        /* <DEDUP_REMOVED lines=37> */
.L_x_345:
[----:B------:R-:W-:Y:S05]  /*66d0*/  @P0 BRA `(.L_x_324) ;  /* 0x0000000000140947 */ /* 0x000fea0003800000 */
[----:B------:R-:W-:Y:S01]  /*66e0*/  ISETP.NE.AND P1, PT, R16, RZ, PT ;  /* 0x000000ff1000720c */ /* 0x000fe20003f25270 */
[----:B--2---:R-:W-:-:S04]  /*66f0*/  IMAD.MOV.U32 R5, RZ, RZ, 0x6100 ;  /* 0x00006100ff057424 */ /* 0x004fc800078e00ff */
[----:B------:R3:W-:Y:S08]  /*6700*/  SYNCS.ARRIVE.TRANS64 RZ, [R0+URZ+0x36410], R5 ;  /* 0x0364100500ff79a7 */ /* 0x0007f0000800003f */
[----:B------:R-:W-:Y:S05]  /*6710*/  @!P1 BRA `(.L_x_324) ;  /* 0x0000000000049947 */ /* 0x000fea0003800000 */
[----:B------:R-:W-:Y:S01]  /*6720*/  BPT.TRAP 0x1 ;  /* 0x000000040000795c */ /* 0x000fe20000300000 */
.L_x_324:
        /* <DEDUP_REMOVED lines=36> */
.L_x_316:
[----:B------:R-:W-:Y:S01]  /*6970*/  ISETP.NE.AND P1, PT, R19, RZ, PT ;  /* 0x000000ff1300720c */ /* 0x000fe20003f25270 */
[----:B------:R-:W-:-:S12]  /*6980*/  IMAD.MOV.U32 R4, RZ, RZ, 0x1 ;  /* 0x00000001ff047424 */ /* 0x000fd800078e00ff */
[----:B------:R-:W-:Y:S05]  /*6990*/  @!P1 BRA `(.L_x_315) ;  /* 0x0000000400649947 */ /* 0x000fea0003800000 */
[----:B------:R-:W2:Y:S02]  /*69a0*/  SYNCS.PHASECHK.TRANS64.TRYWAIT P1, [R0+URZ+0x36438], R10 ;  /* 0x0364380a000075a7 */ /* 0x000ea4000802017f */
[----:B--2---:R-:W-:Y:S05]  /*69b0*/  @!P1 BRA `(.L_x_326) ;  /* 0x0000000c00889947 */ /* 0x004fea0003800000 */
.L_x_346:
[----:B------:R-:W-:Y:S05]  /*69c0*/  @P0 BRA `(.L_x_327) ;  /* 0x0000000000140947 */ /* 0x000fea0003800000 */
[----:B------:R-:W-:Y:S01]  /*69d0*/  ISETP.NE.AND P1, PT, R16, RZ, PT ;  /* 0x000000ff1000720c */ /* 0x000fe20003f25270 */
[----:B------:R-:W-:-:S04]  /*69e0*/  IMAD.MOV.U32 R5, RZ, RZ, 0x6100 ;  /* 0x00006100ff057424 */ /* 0x000fc800078e00ff */
[----:B------:R3:W-:Y:S08]  /*69f0*/  SYNCS.ARRIVE.TRANS64 RZ, [R0+URZ+0x36430], R5 ;  /* 0x0364300500ff79a7 */ /* 0x0007f0000800003f */
[----:B------:R-:W-:Y:S05]  /*6a00*/  @!P1 BRA `(.L_x_327) ;  /* 0x0000000000049947 */ /* 0x000fea0003800000 */
[----:B------:R-:W-:Y:S01]  /*6a10*/  BPT.TRAP 0x1 ;  /* 0x000000040000795c */ /* 0x000fe20000300000 */
.L_x_327:
        /* <DEDUP_REMOVED lines=41> */
.L_x_347:
[----:B------:R-:W-:Y:S01]  /*6cb0*/  IMAD.MOV.U32 R4, RZ, RZ, RZ ;  /* 0x000000ffff047224 */ /* 0x000fe200078e00ff */
[----:B------:R-:W-:Y:S06]  /*6cc0*/  @P0 BRA `(.L_x_329) ;  /* 0x0000000000140947 */ /* 0x000fec0003800000 */
[----:B------:R-:W-:Y:S01]  /*6cd0*/  ISETP.NE.AND P1, PT, R16, RZ, PT ;  /* 0x000000ff1000720c */ /* 0x000fe20003f25270 */
[----:B---3--:R-:W-:-:S04]  /*6ce0*/  IMAD.MOV.U32 R5, RZ, RZ, 0x6100 ;  /* 0x00006100ff057424 */ /* 0x008fc800078e00ff */
[----:B------:R4:W-:Y:S08]  /*6cf0*/  SYNCS.ARRIVE.TRANS64 RZ, [R0+URZ+0x36418], R5 ;  /* 0x0364180500ff79a7 */ /* 0x0009f0000800003f */
[----:B------:R-:W-:Y:S05]  /*6d00*/  @!P1 BRA `(.L_x_329) ;  /* 0x0000000000049947 */ /* 0x000fea0003800000 */
[----:B------:R-:W-:Y:S01]  /*6d10*/  BPT.TRAP 0x1 ;  /* 0x000000040000795c */ /* 0x000fe20000300000 */
.L_x_329:
        /* <DEDUP_REMOVED lines=33> */
.L_x_315:
[----:B------:R-:W-:-:S04]  /*6f30*/  SHF.L.U32 R3, R4, 0x1f, RZ ;  /* 0x0000001f04037819 */ /* 0x000fc800000006ff */
[----:B------:R-:W3:Y:S02]  /*6f40*/  SYNCS.PHASECHK.TRANS64.TRYWAIT P1, [R0+URZ+0x36438], R3 ;  /* 0x03643803000075a7 */ /* 0x000ee4000802017f */
[----:B---3--:R-:W-:Y:S05]  /*6f50*/  @!P1 BRA `(.L_x_330) ;  /* 0x0000000800489947 */ /* 0x008fea0003800000 */
.L_x_348:
[----:B------:R-:W-:Y:S05]  /*6f60*/  @P0 BRA `(.L_x_331) ;  /* 0x0000000000180947 */ /* 0x000fea0003800000 */
[----:B------:R-:W4:Y:S01]  /*6f70*/  S2R R2, SR_TID.X ;  /* 0x0000000000027919 */ /* 0x000f220000002100 */
[----:B---3--:R-:W-:-:S04]  /*6f80*/  IMAD.MOV.U32 R3, RZ, RZ, 0x6100 ;  /* 0x00006100ff037424 */ /* 0x008fc800078e00ff */
[----:B------:R5:W-:Y:S01]  /*6f90*/  SYNCS.ARRIVE.TRANS64 RZ, [R0+URZ+0x36430], R3 ;  /* 0x0364300300ff79a7 */ /* 0x000be2000800003f */
[----:B----4-:R-:W-:-:S13]  /*6fa0*/  LOP3.LUT P0, RZ, R2, 0x1f, RZ, 0xc0, !PT ;  /* 0x0000001f02ff7812 */ /* 0x010fda000780c0ff */
[----:B-----5:R-:W-:Y:S05]  /*6fb0*/  @!P0 BRA `(.L_x_331) ;  /* 0x0000000000048947 */ /* 0x020fea0003800000 */
[----:B------:R-:W-:Y:S01]  /*6fc0*/  BPT.TRAP 0x1 ;  /* 0x000000040000795c */ /* 0x000fe20000300000 */
.L_x_331:
        /* <DEDUP_REMOVED lines=43> */
.L_x_312:
[----:B------:R-:W-:Y:S05]  /*7280*/  BSYNC B0 ;  /* 0x0000000000007941 */ /* 0x000fea0003800000 */
.L_x_311:
[----:B------:R-:W-:-:S03]  /*7290*/  UMOV UR6, 0xffffffff ;  /* 0xffffffff00067882 */ /* 0x000fc60000000000 */
[----:B------:R-:W-:Y:S05]  /*72a0*/  BRA.DIV UR6, `(.L_x_332) ;  /* 0x0000000606887947 */ /* 0x000fea000b800000 */
[----:B------:R-:W-:-:S13]  /*72b0*/  ELECT P0, URZ, PT ;  /* 0x00000000003f782f */ /* 0x000fda0003800000 */
.L_x_351:
[----:B------:R-:W-:Y:S05]  /*72c0*/  @!P0 BRA `(.L_x_254) ;  /* 0x0000000000708947 */ /* 0x000fea0003800000 */
[----:B------:R-:W-:-:S04]  /*72d0*/  LOP3.LUT R18, R18, 0x2, RZ, 0xfc, !PT ;  /* 0x0000000212127812 */ /* 0x000fc800078efcff */
[----:B------:R-:W-:-:S13]  /*72e0*/  ISETP.NE.AND P2, PT, R18, 0x3, PT ;  /* 0x000000031200780c */ /* 0x000fda0003f45270 */
[----:B------:R-:W-:Y:S05]  /*72f0*/  @!P2 BRA `(.L_x_333) ;  /* 0x000000000004a947 */ /* 0x000fea0003800000 */
[----:B------:R-:W-:Y:S01]  /*7300*/  BPT.TRAP 0x1 ;  /* 0x000000040000795c */ /* 0x000fe20000300000 */
.L_x_333:
        /* <DEDUP_REMOVED lines=15> */
.L_x_352:
[----:B------:R-:W2:Y:S02]  /*7400*/  SYNCS.PHASECHK.TRANS64.TRYWAIT P0, [R3+URZ], R2 ;  /* 0x00000002030075a7 */ /* 0x000ea4000800017f */
[----:B--2---:R-:W-:Y:S05]  /*7410*/  @!P0 BRA `(.L_x_335) ;  /* 0x0000000400648947 */ /* 0x004fea0003800000 */
.L_x_353:
[----:B------:R-:W-:Y:S05]  /*7420*/  @!P2 BRA `(.L_x_336) ;  /* 0x000000000004a947 */ /* 0x000fea0003800000 */
[----:B------:R-:W-:Y:S01]  /*7430*/  BPT.TRAP 0x1 ;  /* 0x000000040000795c */ /* 0x000fe20000300000 */
.L_x_336:
[----:B------:R-:W-:-:S07]  /*7440*/  SHF.L.U32 R4, R4, 0x1f, RZ ;  /* 0x0000001f04047819 */ /* 0x000fce00000006ff */
.L_x_337:
[----:B---3--:R3:W4:Y:S02]  /*7450*/  SYNCS.PHASECHK.TRANS64.TRYWAIT P0, [R9+URZ+0x36438], R4 ;  /* 0x03643804090075a7 */ /* 0x008724000800017f */
[----:B----4-:R-:W-:Y:S05]  /*7460*/  @!P0 NANOSLEEP.SYNCS 0x989680 ;  /* 0x009896800000895d */ /* 0x010fea0003900000 */
[----:B------:R-:W4:Y:S02]  /*7470*/  @!P0 SYNCS.PHASECHK.TRANS64 P0, [R9+URZ+0x36438], R4 ;  /* 0x03643804090085a7 */ /* 0x000f24000800007f */
[----:B----4-:R-:W-:Y:S05]  /*7480*/  @!P0 BRA `(.L_x_337) ;  /* 0xfffffffc00f08947 */ /* 0x010fea000383ffff */
.L_x_254:
[----:B------:R-:W-:Y:S05]  /*7490*/  BSYNC B6 ;  /* 0x0000000000067941 */ /* 0x000fea0003800000 */
.L_x_251:
[----:B------:R-:W-:Y:S05]  /*74a0*/  EXIT ;  /* 0x000000000000794d */ /* 0x000fea0003800000 */
.L_x_259:
[----:B------:R-:W-:Y:S02]  /*74b0*/  IMAD.MOV.U32 R13, RZ, RZ, R16 ;  /* 0x000000ffff0d7224 */ /* 0x000fe400078e0010 */
[----:B------:R-:W-:Y:S02]  /*74c0*/  IMAD.MOV.U32 R12, RZ, RZ, RZ ;  /* 0x000000ffff0c7224 */ /* 0x000fe400078e00ff */
[----:B------:R-:W-:Y:S02]  /*74d0*/  IMAD.MOV.U32 R11, RZ, RZ, 0x1f ;  /* 0x0000001fff0b7424 */ /* 0x000fe400078e00ff */
[----:B------:R-:W-:-:S07]  /*74e0*/  IMAD.MOV.U32 R15, RZ, RZ, -0x1 ;  /* 0xffffffffff0f7424 */ /* 0x000fce00078e00ff */
[----:B------:R-:W-:Y:S05]  /*74f0*/  WARPSYNC.COLLECTIVE R15, `(.L_x_338) ;  /* 0x000000000f087348 */ /* 0x000fea0003c00000 */
[----:B------:R1:W2:Y:S02]  /*7500*/  SHFL.IDX P6, R14, R13, R12, R11 ;  /* 0x0000000c0d0e7389 */ /* 0x0002a400000c000b */
[----:B-12---:R-:W-:Y:S01]  /*7510*/  ENDCOLLECTIVE ;  /* 0x000000000000791b */ /* 0x006fe20003800000 */
.L_x_338:
[----:B------:R-:W-:Y:S05]  /*7520*/  BRA `(.L_x_339) ;  /* 0xffffff9400807947 */ /* 0x000fea000383ffff */
.L_x_261:
[----:B--2---:R-:W-:-:S04]  /*7530*/  IMAD.U32 R5, RZ, RZ, UR36 ;  /* 0x00000024ff057e24 */ /* 0x004fc8000f8e00ff */
[----:B------:R2:W3:Y:S03]  /*7540*/  SYNCS.PHASECHK.TRANS64.TRYWAIT P0, [R5+URZ+0x36400], R10 ;  /* 0x0364000a050075a7 */ /* 0x0004e6000800017f */
[----:B---3--:R-:W-:Y:S05]  /*7550*/  @!P0 NANOSLEEP.SYNCS 0x989680 ;  /* 0x009896800000895d */ /* 0x008fea0003900000 */
[----:B------:R-:W3:Y:S02]  /*7560*/  @!P0 SYNCS.PHASECHK.TRANS64 P0, [R5+URZ+0x36400], R10 ;  /* 0x0364000a050085a7 */ /* 0x000ee4000800007f */
[----:B---3--:R-:W-:Y:S05]  /*7570*/  @!P0 BRA `(.L_x_261) ;  /* 0xfffffffc00ec8947 */ /* 0x008fea000383ffff */
[----:B------:R-:W-:Y:S05]  /*7580*/  BRA `(.L_x_260) ;  /* 0xffffff9400b47947 */ /* 0x000fea000383ffff */
.L_x_266:
[----:B---3--:R3:W4:Y:S02]  /*7590*/  SYNCS.PHASECHK.TRANS64.TRYWAIT P1, [R3+URZ+0x36410], R12 ;  /* 0x0364100c030075a7 */ /* 0x008724000802017f */
[----:B----4-:R-:W-:Y:S05]  /*75a0*/  @!P1 NANOSLEEP.SYNCS 0x989680 ;  /* 0x009896800000995d */ /* 0x010fea0003900000 */
[----:B------:R-:W4:Y:S02]  /*75b0*/  @!P1 SYNCS.PHASECHK.TRANS64 P1, [R3+URZ+0x36410], R12 ;  /* 0x0364100c030095a7 */ /* 0x000f24000802007f */
[----:B----4-:R-:W-:Y:S05]  /*75c0*/  @!P1 BRA `(.L_x_266) ;  /* 0xfffffffc00f09947 */ /* 0x010fea000383ffff */
[----:B------:R-:W-:Y:S05]  /*75d0*/  BRA `(.L_x_265) ;  /* 0xffffffa0003c7947 */ /* 0x000fea000383ffff */
.L_x_270:
[----:B-----5:R-:W-:-:S04]  /*75e0*/  IMAD.U32 R15, RZ, RZ, UR36 ;  /* 0x00000024ff0f7e24 */ /* 0x020fc8000f8e00ff */
[----:B------:R5:W1:Y:S03]  /*75f0*/  SYNCS.PHASECHK.TRANS64.TRYWAIT P1, [R15+URZ+0x36430], R14 ;  /* 0x0364300e0f0075a7 */ /* 0x000a66000802017f */
[----:B-1----:R-:W-:Y:S05]  /*7600*/  @!P1 NANOSLEEP.SYNCS 0x989680 ;  /* 0x009896800000995d */ /* 0x002fea0003900000 */
[----:B------:R-:W1:Y:S02]  /*7610*/  @!P1 SYNCS.PHASECHK.TRANS64 P1, [R15+URZ+0x36430], R14 ;  /* 0x0364300e0f0095a7 */ /* 0x000e64000802007f */
[----:B-1----:R-:W-:Y:S05]  /*7620*/  @!P1 BRA `(.L_x_270) ;  /* 0xfffffffc00ec9947 */ /* 0x002fea000383ffff */
[----:B------:R-:W-:Y:S05]  /*7630*/  BRA `(.L_x_269) ;  /* 0xffffffa400dc7947 */ /* 0x000fea000383ffff */
.L_x_313:
[----:B-1----:R1:W2:Y:S02]  /*7640*/  SYNCS.PHASECHK.TRANS64.TRYWAIT P1, [R0+URZ+0x36420], R10 ;  /* 0x0364200a000075a7 */ /* 0x0022a4000802017f */
[----:B--2---:R-:W-:Y:S05]  /*7650*/  @!P1 NANOSLEEP.SYNCS 0x989680 ;  /* 0x009896800000995d */ /* 0x004fea0003900000 */
[----:B------:R-:W2:Y:S02]  /*7660*/  @!P1 SYNCS.PHASECHK.TRANS64 P1, [R0+URZ+0x36420], R10 ;  /* 0x0364200a000095a7 */ /* 0x000ea4000802007f */
[----:B--2---:R-:W-:Y:S05]  /*7670*/  @!P1 BRA `(.L_x_313) ;  /* 0xfffffffc00f09947 */ /* 0x004fea000383ffff */
[----:B------:R-:W-:Y:S05]  /*7680*/  BRA `(.L_x_340) ;  /* 0xffffffe000147947 */ /* 0x000fea000383ffff */
.L_x_317:
[----:B-1----:R1:W2:Y:S02]  /*7690*/  SYNCS.PHASECHK.TRANS64.TRYWAIT P1, [R0+URZ+0x36438], R10 ;  /* 0x0364380a000075a7 */ /* 0x0022a4000802017f */
[----:B--2---:R-:W-:Y:S05]  /*76a0*/  @!P1 NANOSLEEP.SYNCS 0x989680 ;  /* 0x009896800000995d */ /* 0x004fea0003900000 */
[----:B------:R-:W2:Y:S02]  /*76b0*/  @!P1 SYNCS.PHASECHK.TRANS64 P1, [R0+URZ+0x36438], R10 ;  /* 0x0364380a000095a7 */ /* 0x000ea4000802007f */
[----:B--2---:R-:W-:Y:S05]  /*76c0*/  @!P1 BRA `(.L_x_317) ;  /* 0xfffffffc00f09947 */ /* 0x004fea000383ffff */
[----:B------:R-:W-:Y:S05]  /*76d0*/  BRA `(.L_x_341) ;  /* 0xffffffe400cc7947 */ /* 0x000fea000383ffff */
.L_x_319:
[----:B--2---:R2:W3:Y:S02]  /*76e0*/  SYNCS.PHASECHK.TRANS64.TRYWAIT P1, [R0+URZ+0x36428], R3 ;  /* 0x03642803000075a7 */ /* 0x0044e4000802017f */
[----:B---3--:R-:W-:Y:S05]  /*76f0*/  @!P1 NANOSLEEP.SYNCS 0x989680 ;  /* 0x009896800000995d */ /* 0x008fea0003900000 */
[----:B------:R-:W3:Y:S02]  /*7700*/  @!P1 SYNCS.PHASECHK.TRANS64 P1, [R0+URZ+0x36428], R3 ;  /* 0x03642803000095a7 */ /* 0x000ee4000802007f */
[----:B---3--:R-:W-:Y:S05]  /*7710*/  @!P1 BRA `(.L_x_319) ;  /* 0xfffffffc00f09947 */ /* 0x008fea000383ffff */
[----:B------:R-:W-:Y:S05]  /*7720*/  BRA `(.L_x_342) ;  /* 0xffffffe8008c7947 */ /* 0x000fea000383ffff */
.L_x_321:
[----:B--2---:R2:W3:Y:S02]  /*7730*/  SYNCS.PHASECHK.TRANS64.TRYWAIT P1, [R0+URZ+0x36438], R29 ;  /* 0x0364381d000075a7 */ /* 0x0044e4000802017f */
[----:B---3--:R-:W-:Y:S05]  /*7740*/  @!P1 NANOSLEEP.SYNCS 0x989680 ;  /* 0x009896800000995d */ /* 0x008fea0003900000 */
[----:B------:R-:W3:Y:S02]  /*7750*/  @!P1 SYNCS.PHASECHK.TRANS64 P1, [R0+URZ+0x36438], R29 ;  /* 0x0364381d000095a7 */ /* 0x000ee4000802007f */
[----:B---3--:R-:W-:Y:S05]  /*7760*/  @!P1 BRA `(.L_x_321) ;  /* 0xfffffffc00f09947 */ /* 0x008fea000383ffff */
[----:B------:R-:W-:Y:S05]  /*7770*/  BRA `(.L_x_343) ;  /* 0xffffffec001c7947 */ /* 0x000fea000383ffff */
.L_x_323:
[----:B------:R-:W-:-:S07]  /*7780*/  SHF.L.U32 R5, R12, 0x1f, RZ ;  /* 0x0000001f0c057819 */ /* 0x000fce00000006ff */
.L_x_344:
[----:B--2---:R2:W3:Y:S02]  /*7790*/  SYNCS.PHASECHK.TRANS64.TRYWAIT P1, [R0+URZ+0x36420], R5 ;  /* 0x03642005000075a7 */ /* 0x0044e4000802017f */
[----:B---3--:R-:W-:Y:S05]  /*77a0*/  @!P1 NANOSLEEP.SYNCS 0x989680 ;  /* 0x009896800000995d */ /* 0x008fea0003900000 */
[----:B------:R-:W3:Y:S02]  /*77b0*/  @!P1 SYNCS.PHASECHK.TRANS64 P1, [R0+URZ+0x36420], R5 ;  /* 0x03642005000095a7 */ /* 0x000ee4000802007f */
[----:B---3--:R-:W-:Y:S05]  /*77c0*/  @!P1 BRA `(.L_x_344) ;  /* 0xfffffffc00f09947 */ /* 0x008fea000383ffff */
[----:B------:R-:W-:Y:S05]  /*77d0*/  BRA `(.L_x_345) ;  /* 0xffffffec00bc7947 */ /* 0x000fea000383ffff */
.L_x_326:
[----:B--2---:R2:W3:Y:S02]  /*77e0*/  SYNCS.PHASECHK.TRANS64.TRYWAIT P1, [R0+URZ+0x36438], R10 ;  /* 0x0364380a000075a7 */ /* 0x0044e4000802017f */
[----:B---3--:R-:W-:Y:S05]  /*77f0*/  @!P1 NANOSLEEP.SYNCS 0x989680 ;  /* 0x009896800000995d */ /* 0x008fea0003900000 */
[----:B------:R-:W3:Y:S02]  /*7800*/  @!P1 SYNCS.PHASECHK.TRANS64 P1, [R0+URZ+0x36438], R10 ;  /* 0x0364380a000095a7 */ /* 0x000ee4000802007f */
[----:B---3--:R-:W-:Y:S05]  /*7810*/  @!P1 BRA `(.L_x_326) ;  /* 0xfffffffc00f09947 */ /* 0x008fea000383ffff */
[----:B------:R-:W-:Y:S05]  /*7820*/  BRA `(.L_x_346) ;  /* 0xfffffff000647947 */ /* 0x000fea000383ffff */
.L_x_328:
[----:B---3--:R3:W4:Y:S02]  /*7830*/  SYNCS.PHASECHK.TRANS64.TRYWAIT P1, [R0+URZ+0x36428], R5 ;  /* 0x03642805000075a7 */ /* 0x008724000802017f */
[----:B----4-:R-:W-:Y:S05]  /*7840*/  @!P1 NANOSLEEP.SYNCS 0x989680 ;  /* 0x009896800000995d */ /* 0x010fea0003900000 */
[----:B------:R-:W4:Y:S02]  /*7850*/  @!P1 SYNCS.PHASECHK.TRANS64 P1, [R0+URZ+0x36428], R5 ;  /* 0x03642805000095a7 */ /* 0x000f24000802007f */
[----:B----4-:R-:W-:Y:S05]  /*7860*/  @!P1 BRA `(.L_x_328) ;  /* 0xfffffffc00f09947 */ /* 0x010fea000383ffff */
[----:B------:R-:W-:Y:S05]  /*7870*/  BRA `(.L_x_347) ;  /* 0xfffffff4000c7947 */ /* 0x000fea000383ffff */
.L_x_330:
[----:B---3--:R3:W4:Y:S02]  /*7880*/  SYNCS.PHASECHK.TRANS64.TRYWAIT P1, [R0+URZ+0x36438], R3 ;  /* 0x03643803000075a7 */ /* 0x008724000802017f */
[----:B----4-:R-:W-:Y:S05]  /*7890*/  @!P1 NANOSLEEP.SYNCS 0x989680 ;  /* 0x009896800000995d */ /* 0x010fea0003900000 */
[----:B------:R-:W4:Y:S02]  /*78a0*/  @!P1 SYNCS.PHASECHK.TRANS64 P1, [R0+URZ+0x36438], R3 ;  /* 0x03643803000095a7 */ /* 0x000f24000802007f */
[----:B----4-:R-:W-:Y:S05]  /*78b0*/  @!P1 BRA `(.L_x_330) ;  /* 0xfffffffc00f09947 */ /* 0x010fea000383ffff */
[----:B------:R-:W-:Y:S05]  /*78c0*/  BRA `(.L_x_348) ;  /* 0xfffffff400a47947 */ /* 0x000fea000383ffff */
.L_x_332:
[----:B------:R-:W-:Y:S01]  /*78d0*/  BSSY B0, `(.L_x_349) ;  /* 0x0000006000007945 */ /* 0x000fe20003800000 */
[----:B------:R-:W-:-:S07]  /*78e0*/  IMAD.MOV.U32 R15, RZ, RZ, -0x1 ;  /* 0xffffffffff0f7424 */ /* 0x000fce00078e00ff */
[----:B-12---:R-:W-:Y:S05]  /*78f0*/  WARPSYNC.COLLECTIVE R15, `(.L_x_350) ;  /* 0x000000000f0c7348 */ /* 0x006fea0003c00000 */
[----:B------:R-:W-:Y:S02]  /*7900*/  ELECT P6, UR62, PT ;  /* 0x00000000003e782f */ /* 0x000fe400038c0000 */
[----:B------:R-:W-:Y:S01]  /*7910*/  MOV R14, UR62 ;  /* 0x0000003e000e7c02 */ /* 0x000fe20008000f00 */
[----:B-12---:R-:W-:Y:S10]  /*7920*/  ENDCOLLECTIVE ;  /* 0x000000000000791b */ /* 0x006ff40003800000 */
.L_x_350:
[----:B------:R-:W-:Y:S05]  /*7930*/  BSYNC B0 ;  /* 0x0000000000007941 */ /* 0x000fea0003800000 */
.L_x_349:
[----:B------:R-:W-:Y:S01]  /*7940*/  PLOP3.LUT P0, PT, P6, PT, PT, 0x80, 0x0 ;  /* 0x000000000000781c */ /* 0x000fe2000370f070 */
[----:B------:R-:W-:-:S12]  /*7950*/  BRA `(.L_x_351) ;  /* 0xfffffff800587947 */ /* 0x000fd8000383ffff */
.L_x_334:
[----:B-1----:R1:W2:Y:S02]  /*7960*/  SYNCS.PHASECHK.TRANS64.TRYWAIT P0, [R7+URZ], R0 ;  /* 0x00000000070075a7 */ /* 0x0022a4000800017f */
[----:B--2---:R-:W-:Y:S05]  /*7970*/  @!P0 NANOSLEEP.SYNCS 0x989680 ;  /* 0x009896800000895d */ /* 0x004fea0003900000 */
[----:B------:R-:W2:Y:S02]  /*7980*/  @!P0 SYNCS.PHASECHK.TRANS64 P0, [R7+URZ], R0 ;  /* 0x00000000070085a7 */ /* 0x000ea4000800007f */
[----:B--2---:R-:W-:Y:S05]  /*7990*/  @!P0 BRA `(.L_x_334) ;  /* 0xfffffffc00f08947 */ /* 0x004fea000383ffff */
[----:B------:R-:W-:Y:S05]  /*79a0*/  BRA `(.L_x_352) ;  /* 0xfffffff800947947 */ /* 0x000fea000383ffff */
.L_x_335:
[----:B--2---:R2:W3:Y:S02]  /*79b0*/  SYNCS.PHASECHK.TRANS64.TRYWAIT P0, [R3+URZ], R2 ;  /* 0x00000002030075a7 */ /* 0x0044e4000800017f */
[----:B---3--:R-:W-:Y:S05]  /*79c0*/  @!P0 NANOSLEEP.SYNCS 0x989680 ;  /* 0x009896800000895d */ /* 0x008fea0003900000 */
[----:B------:R-:W3:Y:S02]  /*79d0*/  @!P0 SYNCS.PHASECHK.TRANS64 P0, [R3+URZ], R2 ;  /* 0x00000002030085a7 */ /* 0x000ee4000800007f */
[----:B---3--:R-:W-:Y:S05]  /*79e0*/  @!P0 BRA `(.L_x_335) ;  /* 0xfffffffc00f08947 */ /* 0x008fea000383ffff */
[----:B------:R-:W-:Y:S05]  /*79f0*/  BRA `(.L_x_353) ;  /* 0xfffffff800887947 */ /* 0x000fea000383ffff */
.L_x_354:
        /* <DEDUP_REMOVED lines=16> */
.L_x_3857:


//--------------------- .text._ZN7cutlass13device_kernelIN5flash11enable_sm90INS1_16FlashAttnBwdSm90INS1_25CollectiveMainloopBwdSm90ILi2ELi1ELi1EN4cute5tupleIJNS5_1CILi1EEES8_S8_EEENS6_IJNS7_ILi64EEENS7_ILi96EEENS7_ILi192EEEEEENS_6half_tEfNS_4arch4Sm90ELb0ELb0ELb1ELb0ELb1ELb0ELb1ELb0ELi3ELi1ELi1ELi1ELb0EEENS1_24CollectiveEpilogueBwdGQAISD_fSG_Li384ELb0ELb1EEENS1_19SingleTileSchedulerILb0ELb0ELb0ELi96EEEEEEEEEvNT_6ParamsE --------------------------
	.section	.text._ZN7cutlass13device_kernelIN5flash11enable_sm90INS1_16FlashAttnBwdSm90INS1_25CollectiveMainloopBwdSm90ILi2ELi1ELi1EN4cute5tupleIJNS5_1CILi1EEES8_S8_EEENS6_IJNS7_ILi64EEENS7_ILi96EEENS7_ILi192EEEEEENS_6half_tEfNS_4arch4Sm90ELb0ELb0ELb1ELb0ELb1ELb0ELb1ELb0ELi3ELi1ELi1ELi1ELb0EEENS1_24CollectiveEpilogueBwdGQAISD_fSG_Li384ELb0ELb1EEENS1_19SingleTileSchedulerILb0ELb0ELb0ELi96EEEEEEEEEvNT_6ParamsE,"ax",@progbits
	.align	128
.text._ZN7cutlass13device_kernelIN5flash11enable_sm90INS1_16FlashAttnBwdSm90INS1_25CollectiveMainloopBwdSm90ILi2ELi1ELi1EN4cute5tupleIJNS5_1CILi1EEES8_S8_EEENS6_IJNS7_ILi64EEENS7_ILi96EEENS7_ILi192EEEEEENS_6half_tEfNS_4arch4Sm90ELb0ELb0ELb1ELb0ELb1ELb0ELb1ELb0ELi3ELi1ELi1ELi1ELb0EEENS1_24CollectiveEpilogueBwdGQAISD_fSG_Li384ELb0ELb1EEENS1_19SingleTileSchedulerILb0ELb0ELb0ELi96EEEEEEEEEvNT_6ParamsE:
        .type           _ZN7cutlass13device_kernelIN5flash11enable_sm90INS1_16FlashAttnBwdSm90INS1_25CollectiveMainloopBwdSm90ILi2ELi1ELi1EN4cute5tupleIJNS5_1CILi1EEES8_S8_EEENS6_IJNS7_ILi64EEENS7_ILi96EEENS7_ILi192EEEEEENS_6half_tEfNS_4arch4Sm90ELb0ELb0ELb1ELb0ELb1ELb0ELb1ELb0ELi3ELi1ELi1ELi1ELb0EEENS1_24CollectiveEpilogueBwdGQAISD_fSG_Li384ELb0ELb1EEENS1_19SingleTileSchedulerILb0ELb0ELb0ELi96EEEEEEEEEvNT_6ParamsE,@function
        .size           _ZN7cutlass13device_kernelIN5flash11enable_sm90INS1_16FlashAttnBwdSm90INS1_25CollectiveMainloopBwdSm90ILi2ELi1ELi1EN4cute5tupleIJNS5_1CILi1EEES8_S8_EEENS6_IJNS7_ILi64EEENS7_ILi96EEENS7_ILi192EEEEEENS_6half_tEfNS_4arch4Sm90ELb0ELb0ELb1ELb0ELb1ELb0ELb1ELb0ELi3ELi1ELi1ELi1ELb0EEENS1_24CollectiveEpilogueBwdGQAISD_fSG_Li384ELb0ELb1EEENS1_19SingleTileSchedulerILb0ELb0ELb0ELi96EEEEEEEEEvNT_6ParamsE,(.L_x_3858 - _ZN7cutlass13device_kernelIN5flash11enable_sm90INS1_16FlashAttnBwdSm90INS1_25CollectiveMainloopBwdSm90ILi2ELi1ELi1EN4cute5tupleIJNS5_1CILi1EEES8_S8_EEENS6_IJNS7_ILi64EEENS7_ILi96EEENS7_ILi192EEEEEENS_6half_tEfNS_4arch4Sm90ELb0ELb0ELb1ELb0ELb1ELb0ELb1ELb0ELi3ELi1ELi1ELi1ELb0EEENS1_24CollectiveEpilogueBwdGQAISD_fSG_Li384ELb0ELb1EEENS1_19SingleTileSchedulerILb0ELb0ELb0ELi96EEEEEEEEEvNT_6ParamsE)
        .other          _ZN7cutlass13device_kernelIN5flash11enable_sm90INS1_16FlashAttnBwdSm90INS1_25CollectiveMainloopBwdSm90ILi2ELi1ELi1EN4cute5tupleIJNS5_1CILi1EEES8_S8_EEENS6_IJNS7_ILi64EEENS7_ILi96EEENS7_ILi192EEEEEENS_6half_tEfNS_4arch4Sm90ELb0ELb0ELb1ELb0ELb1ELb0ELb1ELb0ELi3ELi1ELi1ELi1ELb0EEENS1_24CollectiveEpilogueBwdGQAISD_fSG_Li384ELb0ELb1EEENS1_19SingleTileSchedulerILb0ELb0ELb0ELi96EEEEEEEEEvNT_6ParamsE,@"STO_CUDA_ENTRY STV_DEFAULT"
_ZN7cutlass13device_kernelIN5flash11enable_sm90INS1_16FlashAttnBwdSm90INS1_25CollectiveMainloopBwdSm90ILi2ELi1ELi1EN4cute5tupleIJNS5_1CILi1EEES8_S8_EEENS6_IJNS7_ILi64EEENS7_ILi96EEENS7_ILi192EEEEEENS_6half_tEfNS_4arch4Sm90ELb0ELb0ELb1ELb0ELb1ELb0ELb1ELb0ELi3ELi1ELi1ELi1ELb0EEENS1_24CollectiveEpilogueBwdGQAISD_fSG_Li384ELb0ELb1EEENS1_19SingleTileSchedulerILb0ELb0ELb0ELi96EEEEEEEEEvNT_6ParamsE:
        /* <DEDUP_REMOVED lines=22> */
.L_x_356:
[----:B------:R-:W-:Y:S05]  /*0160*/  BSYNC B0 ;  /* 0x0000000000007941 */ /* 0x000fea0003800000 */
.L_x_355:
        /* <DEDUP_REMOVED lines=34> */
.L_x_357:
        /* <DEDUP_REMOVED lines=20> */
.L_x_358:
[----:B---3--:R-:W-:Y:S01]  /*04d0*/  ISETP.NE.AND P0, PT, R2, RZ, PT ;  /* 0x000000ff0200720c */ /* 0x008fe20003f05270 */
[----:B------:R-:W-:Y:S01]  /*04e0*/  IMAD.MOV.U32 R18, RZ, RZ, 0x1 ;  /* 0x00000001ff127424 */ /* 0x000fe200078e00ff */
[----:B------:R-:W-:Y:S01]  /*04f0*/  NOP ;  /* 0x0000000000007918 */ /* 0x000fe20000000000 */
[----:B------:R-:W-:Y:S01]  /*0500*/  ULDC.64 UR38, c[0x0][0x208] ;  /* 0x0000820000267ab9 */ /* 0x000fe20000000a00 */
[----:B------:R-:W-:Y:S02]  /*0510*/  BSSY B6, `(.L_x_359) ;  /* 0x00007bc000067945 */ /* 0x000fe40003800000 */
[----:B------:R-:W-:Y:S01]  /*0520*/  SEL R18, R18, 0x2, !P0 ;  /* 0x0000000212127807 */ /* 0x000fe20004000000 */
[----:B-12-4-:R-:W-:Y:S06]  /*0530*/  BAR.SYNC.DEFER_BLOCKING 0x0 ;  /* 0x0000000000007b1d */ /* 0x016fec0000010000 */
[----:B------:R-:W-:Y:S05]  /*0540*/  @!P0 BRA `(.L_x_360) ;  /* 0x0000004000c48947 */ /* 0x000fea0003800000 */
.L_x_361:
        /* <DEDUP_REMOVED lines=37> */
.L_x_364:
        /* <DEDUP_REMOVED lines=15> */
.L_x_363:
        /* <DEDUP_REMOVED lines=20> */
.L_x_366:
        /* <DEDUP_REMOVED lines=15> */
.L_x_365:
        /* <DEDUP_REMOVED lines=8> */
.L_x_475:
        /* <DEDUP_REMOVED lines=19> */
.L_x_368:
        /* <DEDUP_REMOVED lines=156> */
.L_x_381:
[----:B------:R-:W-:-:S13]  /*1630*/  ISETP.NE.AND P0, PT, R8, 0x3, PT ;  /* 0x000000030800780c */ /* 0x000fda0003f05270 */
[----:B---3--:R-:W-:Y:S05]  /*1640*/  @!P0 BRA `(.L_x_371) ;  /* 0x0000000000048947 */ /* 0x008fea0003800000 */
[----:B------:R-:W-:Y:S01]  /*1650*/  BPT.TRAP 0x1 ;  /* 0x000000040000795c */ /* 0x000fe20000300000 */
.L_x_371:
[----:B------:R-:W-:Y:S02]  /*1660*/  LEA R3, R2, UR36, 0x3 ;  /* 0x0000002402037c11 */ /* 0x000fe4000f8e18ff */
[----:B------:R-:W-:-:S04]  /*1670*/  SHF.L.U32 R12, R7, 0x1f, RZ ;  /* 0x0000001f070c7819 */ /* 0x000fc800000006ff */
[----:B------:R2:W3:Y:S01]  /*1680*/  SYNCS.PHASECHK.TRANS64.TRYWAIT P1, [R3+URZ+0x36410], R12 ;  /* 0x0364100c030075a7 */ /* 0x0004e2000802017f */
[----:B------:R-:W-:Y:S05]  /*1690*/  @!P0 BRA `(.L_x_372) ;  /* 0x0000000000048947 */ /* 0x000fea0003800000 */
[----:B------:R-:W-:Y:S01]  /*16a0*/  BPT.TRAP 0x1 ;  /* 0x000000040000795c */ /* 0x000fe20000300000 */
.L_x_372:
[----:B---3--:R-:W-:Y:S05]  /*16b0*/  @P1 BRA `(.L_x_373) ;  /* 0x0000000000081947 */ /* 0x008fea0003800000 */
[----:B------:R-:W3:Y:S02]  /*16c0*/  SYNCS.PHASECHK.TRANS64.TRYWAIT P1, [R3+URZ+0x36410], R12 ;  /* 0x0364100c030075a7 */ /* 0x000ee4000802017f */
[----:B---3--:R-:W-:Y:S05]  /*16d0*/  @!P1 BRA `(.L_x_374) ;  /* 0x0000006800bc9947 */ /* 0x008fea0003800000 */
.L_x_373:
        /* <DEDUP_REMOVED lines=103> */
.L_x_375:
[----:B--2---:R-:W-:-:S04]  /*1d50*/  SHF.L.U32 R14, R6, 0x1f, RZ ;  /* 0x0000001f060e7819 */ /* 0x004fc800000006ff */
[----:B------:R2:W1:Y:S01]  /*1d60*/  SYNCS.PHASECHK.TRANS64.TRYWAIT P1, [UR36+0x36430], R14 ;  /* 0x0364300eff0075a7 */ /* 0x0004620008020164 */
[----:B------:R-:W-:Y:S05]  /*1d70*/  @!P0 BRA `(.L_x_376) ;  /* 0x0000000000048947 */ /* 0x000fea0003800000 */
[----:B------:R-:W-:Y:S01]  /*1d80*/  BPT.TRAP 0x1 ;  /* 0x000000040000795c */ /* 0x000fe20000300000 */
.L_x_376:
[----:B-1----:R-:W-:Y:S05]  /*1d90*/  @P1 BRA `(.L_x_377) ;  /* 0x0000000000081947 */ /* 0x002fea0003800000 */
[----:B------:R-:W1:Y:S02]  /*1da0*/  SYNCS.PHASECHK.TRANS64.TRYWAIT P1, [UR36+0x36430], R14 ;  /* 0x0364300eff0075a7 */ /* 0x000e640008020164 */
[----:B-1----:R-:W-:Y:S05]  /*1db0*/  @!P1 BRA `(.L_x_378) ;  /* 0x0000006400189947 */ /* 0x002fea0003800000 */
.L_x_377:
        /* <DEDUP_REMOVED lines=18> */
[----:B--2---:R-:W-:Y:S01]  /*1ee0*/  FMUL.FTZ R14, R136, UR7 ;  /* 0x00000007880e7c20 */ /* 0x004fe20008410000 */
[----:B------:R-:W-:Y:S01]  /*1ef0*/  UMOV UR10, UR6 ;  /* 0x00000006000a7c82 */ /* 0x000fe20008000000 */
[----:B------:R-:W-:Y:S01]  /*1f00*/  FMUL.FTZ R15, R137, UR7 ;  /* 0x00000007890f7c20 */ /* 0x000fe20008410000 */
[----:B------:R-:W-:Y:S01]  /*1f10*/  HGMMA.64x32x16.F32 R120, gdesc[UR8], RZ, !UPT, gsb0 ;  /* 0x00600000087879f0 */ /* 0x000fe2000c0008ff */
[----:B------:R-:W-:Y:S01]  /*1f20*/  UIADD3 UR10, UR6, 0x2, URZ ;  /* 0x00000002060a7890 */ /* 0x000fe2000fffe03f */
[----:B------:R-:W-:Y:S01]  /*1f30*/  FMUL.FTZ R137, R141, UR7 ;  /* 0x000000078d897c20 */ /* 0x000fe20008410000 */
[----:B------:R-:W-:Y:S01]  /*1f40*/  UIADD3 UR8, UR4, 0x2, URZ ;  /* 0x0000000204087890 */ /* 0x000fe2000fffe03f */
[----:B------:R-:W1:Y:S01]  /*1f50*/  MUFU.TANH R14, R14 ;  /* 0x0000000e000e7308 */ /* 0x000e620000002400 */
        /* <DEDUP_REMOVED lines=15> */
[----:B------:R-:W2:Y:S01]  /*2050*/  MUFU.TANH R136, R136 ;  /* 0x0000008800887308 */ /* 0x000ea20000002400 */
[----:B-1----:R-:W-:-:S07]  /*2060*/  FSEL R139, R14, -INF , P3 ;  /* 0xff8000000e8b7808 */ /* 0x002fce0001800000 */
[----:B------:R-:W-:Y:S08]  /*2070*/  MUFU.TANH R138, R138 ;  /* 0x0000008a008a7308 */ /* 0x000ff00000002400 */
[----:B------:R-:W-:Y:S01]  /*2080*/  MUFU.TANH R137, R137 ;  /* 0x0000008900897308 */ /* 0x000fe20000002400 */
[----:B--2---:R-:W-:-:S07]  /*2090*/  FSEL R149, R136, -INF , P5 ;  /* 0xff80000088957808 */ /* 0x004fce0002800000 */
[----:B------:R-:W1:Y:S08]  /*20a0*/  MUFU.TANH R18, R18 ;  /* 0x0000001200127308 */ /* 0x000e700000002400 */
[----:B------:R-:W-:Y:S01]  /*20b0*/  MUFU.TANH R19, R19 ;  /* 0x0000001300137308 */ /* 0x000fe20000002400 */
[----:B------:R-:W-:Y:S02]  /*20c0*/  WARPGROUP.DEPBAR.LE gsb0, 0x0 ;  /* 0x00008000000079c5 */ /* 0x000fe40000010000 */
[----:B------:R-:W-:-:S05]  /*20d0*/  WARPGROUP.ARRIVE ;  /* 0x00000000000079c5 */ /* 0x000fca0000000000 */
[----:B------:R-:W-:Y:S01]  /*20e0*/  MUFU.TANH R20, R20 ;  /* 0x0000001400147308 */ /* 0x000fe20000002400 */
[C---:B-1----:R-:W-:Y:S01]  /*20f0*/  FSEL R148, R18.reuse, -INF , P3 ;  /* 0xff80000012947808 */ /* 0x042fe20001800000 */
        /* <DEDUP_REMOVED lines=81> */
[----:B------:R-:W1:Y:S01]  /*2610*/  MUFU.EX2 R147, R147 ;  /* 0x0000009300937308 */ /* 0x000e620000000800 */
        /* <DEDUP_REMOVED lines=10> */
[----:B------:R-:W2:Y:S04]  /*26c0*/  LDS R143, [R141+0x30200] ;  /* 0x030200008d8f7984 */ /* 0x000ea80000000800 */
[----:B------:R-:W3:Y:S01]  /*26d0*/  LDS R141, [R141+0x30220] ;  /* 0x030220008d8d7984 */ /* 0x000ee20000000800 */
[--C-:B--2---:R-:W-:Y:S01]  /*26e0*/  FADD.FTZ R144, R121, -R143.reuse ;  /* 0x8000008f79907221 */ /* 0x104fe20000010000 */
[--C-:B------:R-:W-:Y:S01]  /*26f0*/  FADD.FTZ R139, R120, -R143.reuse ;  /* 0x8000008f788b7221 */ /* 0x100fe20000010000 */
[----:B------:R-:W-:Y:S01]  /*2700*/  FFMA.FTZ R121, -R15, R15, 1 ;  /* 0x3f8000000f797423 */ /* 0x000fe2000001010f */
[----:B------:R-:W-:Y:S01]  /*2710*/  FFMA.FTZ R120, -R14, R14, 1 ;  /* 0x3f8000000e787423 */ /* 0x000fe2000001010e */
[----:B-1----:R-:W-:Y:S01]  /*2720*/  FMUL.FTZ R144, R147, R144 ;  /* 0x0000009093907220 */ /* 0x002fe20000410000 */
        /* <DEDUP_REMOVED lines=8> */
[----:B------:R-:W1:Y:S01]  /*27b0*/  MUFU.EX2 R14, R14 ;  /* 0x0000000e000e7308 */ /* 0x000e620000000800 */
[----:B------:R-:W-:Y:S01]  /*27c0*/  FSEL R15, R137, -INF , P1 ;  /* 0xff800000890f7808 */ /* 0x000fe20000800000 */
[--C-:B------:R-:W-:Y:S01]  /*27d0*/  FADD.FTZ R149, R128, -R143.reuse ;  /* 0x8000008f80957221 */ /* 0x100fe20000010000 */
[----:B------:R-:W-:Y:S01]  /*27e0*/  FMUL.FTZ R120, R120, R139 ;  /* 0x0000008b78787220 */ /* 0x000fe20000410000 */
[----:B------:R-:W-:Y:S01]  /*27f0*/  FMUL.FTZ R139, R150, UR7 ;  /* 0x00000007968b7c20 */ /* 0x000fe20008410000 */
[----:B------:R-:W-:Y:S01]  /*2800*/  FADD.FTZ R150, R125, -R143 ;  /* 0x8000008f7d967221 */ /* 0x000fe20000010000 */
[--C-:B------:R-:W-:Y:S01]  /*2810*/  FFMA.FTZ R15, R15, UR4, -R12.reuse ;  /* 0x000000040f0f7c23 */ /* 0x100fe2000801080c */
[----:B------:R-:W-:Y:S01]  /*2820*/  FFMA.FTZ R128, -R138, R138, 1 ;  /* 0x3f8000008a807423 */ /* 0x000fe2000001018a */
[----:B------:R-:W2:Y:S01]  /*2830*/  MUFU.EX2 R136, R136 ;  /* 0x0000008800887308 */ /* 0x000ea20000000800 */
        /* <DEDUP_REMOVED lines=8> */
[----:B-1----:R-:W-:Y:S01]  /*28c0*/  FMUL.FTZ R151, R14, R151 ;  /* 0x000000970e977220 */ /* 0x002fe20000410000 */
[----:B------:R-:W-:Y:S01]  /*28d0*/  ISETP.GT.AND P5, PT, R0, 0x19, PT ;  /* 0x000000190000780c */ /* 0x000fe20003fa4270 */
[----:B------:R-:W-:Y:S01]  /*28e0*/  FADD.FTZ R133, R133, -R143 ;  /* 0x8000008f85857221 */ /* 0x000fe20000010000 */
[----:B------:R-:W-:Y:S01]  /*28f0*/  FSEL R153, R140, -INF , P4 ;  /* 0xff8000008c997808 */ /* 0x000fe20002000000 */
[----:B------:R-:W-:Y:S01]  /*2900*/  FMUL.FTZ R124, R124, R151 ;  /* 0x000000977c7c7220 */ /* 0x000fe20000410000 */
[----:B------:R-:W-:Y:S01]  /*2910*/  FFMA.FTZ R140, -R140, R140, 1 ;  /* 0x3f8000008c8c7423 */ /* 0x000fe2000001018c */
[----:B---3--:R-:W-:Y:S01]  /*2920*/  FADD.FTZ R122, R122, -R141 ;  /* 0x8000008d7a7a7221 */ /* 0x008fe20000010000 */
[----:B------:R-:W1:Y:S01]  /*2930*/  MUFU.TANH R139, R139 ;  /* 0x0000008b008b7308 */ /* 0x000e620000002400 */
[----:B--2---:R-:W-:Y:S01]  /*2940*/  FMUL.FTZ R151, R136, R149 ;  /* 0x0000009588977220 */ /* 0x004fe20000410000 */
[--C-:B------:R-:W-:Y:S01]  /*2950*/  FFMA.FTZ R149, R148, UR4, -R13.reuse ;  /* 0x0000000494957c23 */ /* 0x100fe2000801080d */
[----:B------:R-:W-:Y:S01]  /*2960*/  FFMA.FTZ R148, R138, UR4, -R13 ;  /* 0x000000048a947c23 */ /* 0x000fe2000801080d */
[--C-:B------:R-:W-:Y:S01]  /*2970*/  FFMA.FTZ R152, R153, UR4, -R12.reuse ;  /* 0x0000000499987c23 */ /* 0x100fe2000801080c */
[----:B------:R-:W-:Y:S01]  /*2980*/  FMUL.FTZ R128, R128, R151 ;  /* 0x0000009780807220 */ /* 0x000fe20000410000 */
[----:B------:R-:W-:Y:S01]  /*2990*/  FSEL R151, R142, -INF , P3 ;  /* 0xff8000008e977808 */ /* 0x000fe20001800000 */
[--C-:B------:R-:W-:Y:S01]  /*29a0*/  FADD.FTZ R127, R127, -R141.reuse ;  /* 0x8000008d7f7f7221 */ /* 0x100fe20000010000 */
[----:B------:R-:W2:Y:S01]  /*29b0*/  MUFU.TANH R144, R144 ;  /* 0x0000009000907308 */ /* 0x000ea20000002400 */
        /* <DEDUP_REMOVED lines=13> */
[----:B-1----:R-:W-:Y:S01]  /*2a90*/  FSEL R153, R139, -INF , P4 ;  /* 0xff8000008b997808 */ /* 0x002fe20002000000 */
[----:B------:R-:W-:Y:S01]  /*2aa0*/  FADD.FTZ R134, R134, -R141 ;  /* 0x8000008d86867221 */ /* 0x000fe20000010000 */
[----:B------:R1:W3:Y:S01]  /*2ab0*/  MUFU.EX2 R142, R152 ;  /* 0x00000098008e7308 */ /* 0x0002e20000000800 */
[C---:B--2---:R-:W-:Y:S01]  /*2ac0*/  FSEL R155, R144.reuse, -INF , P5 ;  /* 0xff800000909b7808 */ /* 0x044fe20002800000 */
[--C-:B------:R-:W-:Y:S01]  /*2ad0*/  FFMA.FTZ R151, R151, UR4, -R13.reuse ;  /* 0x0000000497977c23 */ /* 0x100fe2000801080d */
[----:B------:R-:W-:Y:S01]  /*2ae0*/  FFMA.FTZ R153, R153, UR4, -R13 ;  /* 0x0000000499997c23 */ /* 0x000fe2000801080d */
[----:B------:R-:W-:Y:S01]  /*2af0*/  FADD.FTZ R135, R135, -R141 ;  /* 0x8000008d87877221 */ /* 0x000fe20000010000 */
[----:B------:R-:W-:Y:S01]  /*2b00*/  FFMA.FTZ R21, -R21, R21, 1 ;  /* 0x3f80000015157423 */ /* 0x000fe20000010115 */
[----:B------:R-:W-:Y:S01]  /*2b10*/  FFMA.FTZ R155, R155, UR4, -R13 ;  /* 0x000000049b9b7c23 */ /* 0x000fe2000801080d */
[----:B------:R-:W-:Y:S01]  /*2b20*/  FFMA.FTZ R145, -R145, R145, 1 ;  /* 0x3f80000091917423 */ /* 0x000fe20000010191 */
[----:B------:R-:W2:Y:S01]  /*2b30*/  MUFU.EX2 R154, R154 ;  /* 0x0000009a009a7308 */ /* 0x000ea20000000800 */
[----:B-1----:R-:W-:Y:S01]  /*2b40*/  FSEL R152, R23, -INF , P3 ;  /* 0xff80000017987808 */ /* 0x002fe20001800000 */
[----:B------:R-:W-:Y:S01]  /*2b50*/  FFMA.FTZ R139, -R139, R139, 1 ;  /* 0x3f8000008b8b7423 */ /* 0x000fe2000001018b */
[----:B------:R-:W-:Y:S01]  /*2b60*/  FFMA.FTZ R144, -R144, R144, 1 ;  /* 0x3f80000090907423 */ /* 0x000fe20000010190 */
[----:B------:R-:W-:-:S02]  /*2b70*/  UMOV UR7, 0x80000020 ;  /* 0x8000002000077882 */ /* 0x000fc40000000000 */
[----:B------:R-:W-:Y:S01]  /*2b80*/  FFMA.FTZ R152, R152, UR4, -R13 ;  /* 0x0000000498987c23 */ /* 0x000fe2000801080d */
[----:B------:R-:W-:Y:S01]  /*2b90*/  USHF.R.U32.HI UR4, URZ, 0x4, UR37 ;  /* 0x000000043f047899 */ /* 0x000fe20008011625 */
[----:B------:R-:W1:Y:S01]  /*2ba0*/  MUFU.EX2 R138, R138 ;  /* 0x0000008a008a7308 */ /* 0x000e620000000800 */
[----:B---3--:R-:W-:Y:S02]  /*2bb0*/  FMUL.FTZ R143, R142, R132 ;  /* 0x000000848e8f7220 */ /* 0x008fe40000410000 */
[----:B------:R-:W-:-:S04]  /*2bc0*/  ULOP3.LUT UR4, UR4, 0x3fff, URZ, 0xc0, !UPT ;  /* 0x00003fff04047892 */ /* 0x000fc8000f8ec03f */
[----:B------:R-:W-:Y:S01]  /*2bd0*/  ULOP3.LUT UR9, UR4, 0x1000000, URZ, 0xfc, !UPT ;  /* 0x0100000004097892 */ /* 0x000fe2000f8efc3f */
[----:B------:R-:W3:Y:S01]  /*2be0*/  MUFU.EX2 R149, R149 ;  /* 0x0000009500957308 */ /* 0x000ee20000000800 */
[----:B--2---:R-:W-:Y:S01]  /*2bf0*/  FMUL.FTZ R132, R154, R133 ;  /* 0x000000859a847220 */ /* 0x004fe20000410000 */
[----:B------:R-:W-:Y:S01]  /*2c00*/  FMUL.FTZ R133, R140, R143 ;  /* 0x0000008f8c857220 */ /* 0x000fe20000410000 */
[----:B------:R-:W-:Y:S02]  /*2c10*/  UMOV UR4, UR8 ;  /* 0x0000000800047c82 */ /* 0x000fe40008000000 */
[----:B------:R-:W-:Y:S01]  /*2c20*/  FMUL.FTZ R132, R145, R132 ;  /* 0x0000008491847220 */ /* 0x000fe20000410000 */
[----:B------:R-:W-:Y:S02]  /*2c30*/  UMOV UR6, UR9 ;  /* 0x0000000900067c82 */ /* 0x000fe40008000000 */
[----:B------:R-:W-:Y:S01]  /*2c40*/  MUFU.EX2 R148, R148 ;  /* 0x0000009400947308 */ /* 0x000fe20000000800 */
[----:B-1----:R-:W-:-:S04]  /*2c50*/  FMUL.FTZ R129, R138, R129 ;  /* 0x000000818a817220 */ /* 0x002fc80000410000 */
[----:B------:R-:W-:Y:S01]  /*2c60*/  FMUL.FTZ R129, R12, R129 ;  /* 0x000000810c817220 */ /* 0x000fe20000410000 */
[----:B------:R-:W-:Y:S02]  /*2c70*/  F2FP.F16.F32.PACK_AB R12, R147, R146 ;  /* 0x00000092930c723e */ /* 0x000fe400000000ff */
[----:B------:R-:W1:Y:S01]  /*2c80*/  MUFU.EX2 R150, R150 ;  /* 0x0000009600967308 */ /* 0x000e620000000800 */
[----:B---3--:R-:W-:Y:S01]  /*2c90*/  F2FP.F16.F32.PACK_AB R13, R149, R137 ;  /* 0x00000089950d723e */ /* 0x008fe200000000ff */
[----:B------:R-:W-:Y:S01]  /*2ca0*/  FMUL.FTZ R137, R137, R122 ;  /* 0x0000007a89897220 */ /* 0x000fe20000410000 */
[----:B------:R-:W-:Y:S01]  /*2cb0*/  FFMA.FTZ R122, -R19, R19, 1 ;  /* 0x3f800000137a7423 */ /* 0x000fe20000010113 */
[----:B------:R-:W-:Y:S01]  /*2cc0*/  FFMA.FTZ R19, -R20, R20, 1 ;  /* 0x3f80000014137423 */ /* 0x000fe20000010114 */
[----:B------:R-:W-:Y:S01]  /*2cd0*/  F2FP.F16.F32.PACK_AB R20, R129, R128 ;  /* 0x000000808114723e */ /* 0x000fe200000000ff */
[----:B------:R-:W-:Y:S02]  /*2ce0*/  FMUL.FTZ R18, R18, R137 ;  /* 0x0000008912127220 */ /* 0x000fe40000410000 */
[----:B------:R-:W2:Y:S08]  /*2cf0*/  MUFU.EX2 R151, R151 ;  /* 0x0000009700977308 */ /* 0x000eb00000000800 */
[----:B------:R-:W3:Y:S01]  /*2d00*/  MUFU.EX2 R152, R152 ;  /* 0x0000009800987308 */ /* 0x000ee20000000800 */
[C---:B-1----:R-:W-:Y:S01]  /*2d10*/  F2FP.F16.F32.PACK_AB R15, R150.reuse, R148 ;  /* 0x00000094960f723e */ /* 0x042fe200000000ff */
[----:B------:R-:W-:Y:S01]  /*2d20*/  BAR.SYNC.DEFER_BLOCKING 0x9, 0x180 ;  /* 0x0246000000007b1d */ /* 0x000fe20000010000 */
[----:B------:R-:W-:-:S04]  /*2d30*/  FMUL.FTZ R150, R150, R127 ;  /* 0x0000007f96967220 */ /* 0x000fc80000410000 */
[----:B------:R-:W-:Y:S01]  /*2d40*/  FMUL.FTZ R21, R21, R150 ;  /* 0x0000009615157220 */ /* 0x000fe20000410000 */
[----:B------:R-:W1:Y:S01]  /*2d50*/  MUFU.EX2 R153, R153 ;  /* 0x0000009900997308 */ /* 0x000e620000000800 */
[----:B--2---:R-:W-:-:S07]  /*2d60*/  FMUL.FTZ R130, R151, R130 ;  /* 0x0000008297827220 */ /* 0x004fce0000410000 */
[----:B------:R-:W2:Y:S01]  /*2d70*/  MUFU.EX2 R140, R155 ;  /* 0x0000009b008c7308 */ /* 0x000ea20000000800 */
[----:B---3--:R-:W-:Y:S01]  /*2d80*/  FMUL.FTZ R131, R152, R131 ;  /* 0x0000008398837220 */ /* 0x008fe20000410000 */
[----:B-1----:R-:W-:Y:S01]  /*2d90*/  FMUL.FTZ R134, R153, R134 ;  /* 0x0000008699867220 */ /* 0x002fe20000410000 */
[----:B------:R1:W-:Y:S01]  /*2da0*/  STSM.16.M88.4 [R9+0x30400], R12 ;  /* 0x0304000c09007844 */ /* 0x0003e20000000200 */
[----:B--2---:R-:W-:-:S04]  /*2db0*/  FMUL.FTZ R135, R140, R135 ;  /* 0x000000878c877220 */ /* 0x004fc80000410000 */
[----:B------:R-:W-:Y:S01]  /*2dc0*/  FMUL.FTZ R144, R144, R135 ;  /* 0x0000008790907220 */ /* 0x000fe20000410000 */
[--C-:B-1----:R-:W-:Y:S01]  /*2dd0*/  FADD.FTZ R12, R123, -R141.reuse ;  /* 0x8000008d7b0c7221 */ /* 0x102fe20000010000 */
        /* <DEDUP_REMOVED lines=18> */
[----:B--2---:R-:W2:Y:S01]  /*2f00*/  FENCE.VIEW.ASYNC.S ;  /* 0x00000000000073c6 */ /* 0x004ea20000000000 */
[----:B-1----:R-:W-:Y:S01]  /*2f10*/  FFMA.FTZ R12, -R23, R23, 1 ;  /* 0x3f800000170c7423 */ /* 0x002fe20000010117 */
[----:B------:R-:W-:Y:S01]  /*2f20*/  FMUL.FTZ R23, R139, R134 ;  /* 0x000000868b177220 */ /* 0x000fe20000410000 */
[----:B------:R-:W-:-:S02]  /*2f30*/  F2FP.F16.F32.PACK_AB R14, R125, R124 ;  /* 0x0000007c7d0e723e */ /* 0x000fc400000000ff */
[----:B------:R-:W-:Y:S01]  /*2f40*/  FMUL.FTZ R122, R12, R131 ;  /* 0x000000830c7a7220 */ /* 0x000fe20000410000 */
[----:B------:R-:W-:Y:S02]  /*2f50*/  F2FP.F16.F32.PACK_AB R12, R121, R120 ;  /* 0x00000078790c723e */ /* 0x000fe400000000ff */
[----:B------:R-:W-:Y:S02]  /*2f60*/  F2FP.F16.F32.PACK_AB R13, R149, R18 ;  /* 0x00000012950d723e */ /* 0x000fe400000000ff */
[----:B------:R-:W-:Y:S02]  /*2f70*/  F2FP.F16.F32.PACK_AB R15, R21, R148 ;  /* 0x00000094150f723e */ /* 0x000fe400000000ff */
        /* <DEDUP_REMOVED lines=85> */
.L_x_379:
        /* <DEDUP_REMOVED lines=62> */
.L_x_380:
        /* <DEDUP_REMOVED lines=12> */
.L_x_370:
[----:B--2---:R-:W2:Y:S01]  /*3970*/  LDC R10, c[0x0][0x850] ;  /* 0x00021400ff0a7b82 */ /* 0x004ea20000000800 */
[----:B------:R-:W4:Y:S01]  /*3980*/  S2R R9, SR_CTAID.Y ;  /* 0x0000000000097919 */ /* 0x000f220000002600 */
[----:B------:R-:W-:Y:S01]  /*3990*/  ULDC.64 UR4, c[0x0][0x818] ;  /* 0x0002060000047ab9 */ /* 0x000fe20000000a00 */
[----:B------:R-:W-:Y:S01]  /*39a0*/  ULDC.64 UR6, c[0x0][0x840] ;  /* 0x0002100000067ab9 */ /* 0x000fe20000000a00 */
[----:B-1----:R-:W-:Y:S01]  /*39b0*/  IMAD R16, R16, 0x1800, R17 ;  /* 0x0000180010107824 */ /* 0x002fe200078e0211 */
[----:B------:R-:W1:Y:S01]  /*39c0*/  S2R R8, SR_CTAID.X ;  /* 0x0000000000087919 */ /* 0x000e620000002500 */
[----:B------:R-:W5:Y:S03]  /*39d0*/  S2R R7, SR_CTAID.Z ;  /* 0x0000000000077919 */ /* 0x000f660000002700 */
[----:B------:R-:W-:Y:S02]  /*39e0*/  LEA R16, R16, UR36, 0x2 ;  /* 0x0000002410107c11 */ /* 0x000fe4000f8e10ff */
[----:B--2---:R-:W-:Y:S01]  /*39f0*/  ISETP.NE.AND P0, PT, R10, 0x1, PT ;  /* 0x000000010a00780c */ /* 0x004fe20003f05270 */
[----:B----4-:R-:W-:-:S12]  /*3a00*/  IMAD.MOV.U32 R6, RZ, RZ, R9 ;  /* 0x000000ffff067224 */ /* 0x010fd800078e0009 */
[----:B------:R-:W2:Y:S01]  /*3a10*/  @P0 LDC R0, c[0x0][0x854] ;  /* 0x00021500ff000b82 */ /* 0x000ea20000000800 */
[----:B-1----:R-:W-:-:S05]  /*3a20*/  IMAD R4, R8, 0x4800, RZ ;  /* 0x0000480008047824 */ /* 0x002fca00078e02ff */
[----:B------:R-:W-:Y:S02]  /*3a30*/  SHF.R.S32.HI R5, RZ, 0x1f, R4 ;  /* 0x0000001fff057819 */ /* 0x000fe40000011404 */
[----:B---3--:R-:W1:Y:S01]  /*3a40*/  @P0 LDC R3, c[0x0][0x858] ;  /* 0x00021600ff030b82 */ /* 0x008e620000000800 */
[----:B--2---:R-:W-:-:S05]  /*3a50*/  @P0 IMAD.HI.U32 R0, R9, R0, RZ ;  /* 0x0000000009000227 */ /* 0x004fca00078e00ff */
[----:B-1----:R-:W-:-:S04]  /*3a60*/  @P0 SHF.R.U32.HI R6, RZ, R3, R0 ;  /* 0x00000003ff060219 */ /* 0x002fc80000011600 */
[----:B------:R-:W-:Y:S01]  /*3a70*/  SHF.R.S32.HI R0, RZ, 0x1f, R6 ;  /* 0x0000001fff007819 */ /* 0x000fe20000011406 */
[----:B------:R-:W-:-:S04]  /*3a80*/  IMAD.WIDE.U32 R2, R6, UR4, R4 ;  /* 0x0000000406027c25 */ /* 0x000fc8000f8e0004 */
[C---:B------:R-:W-:Y:S02]  /*3a90*/  IMAD R11, R0.reuse, UR4, RZ ;  /* 0x00000004000b7c24 */ /* 0x040fe4000f8e02ff */
[----:B------:R-:W-:Y:S02]  /*3aa0*/  IMAD R15, R0, UR6, RZ ;  /* 0x00000006000f7c24 */ /* 0x000fe4000f8e02ff */
[C---:B------:R-:W-:Y:S01]  /*3ab0*/  IMAD R13, R6.reuse, UR5, R11 ;  /* 0x00000005060d7c24 */ /* 0x040fe2000f8e020b */
[----:B-----5:R-:W-:Y:S01]  /*3ac0*/  SHF.R.S32.HI R11, RZ, 0x1f, R7 ;  /* 0x0000001fff0b7819 */ /* 0x020fe20000011407 */
[----:B------:R-:W-:Y:S01]  /*3ad0*/  ULDC.64 UR4, c[0x0][0x820] ;  /* 0x0002080000047ab9 */ /* 0x000fe20000000a00 */
[----:B------:R-:W-:-:S04]  /*3ae0*/  IMAD.WIDE.U32 R4, R6, UR6, R4 ;  /* 0x0000000606047c25 */ /* 0x000fc8000f8e0004 */
[----:B------:R-:W-:Y:S02]  /*3af0*/  IMAD R12, R11, UR4, RZ ;  /* 0x000000040b0c7c24 */ /* 0x000fe4000f8e02ff */
[----:B------:R-:W-:Y:S01]  /*3b00*/  IMAD R15, R6, UR7, R15 ;  /* 0x00000007060f7c24 */ /* 0x000fe2000f8e020f */
[----:B------:R-:W-:Y:S01]  /*3b10*/  ULDC.64 UR6, c[0x0][0x848] ;  /* 0x0002120000067ab9 */ /* 0x000fe20000000a00 */
[----:B------:R-:W-:Y:S02]  /*3b20*/  IMAD.IADD R3, R3, 0x1, R13 ;  /* 0x0000000103037824 */ /* 0x000fe400078e020d */
[----:B------:R-:W-:Y:S02]  /*3b30*/  IMAD R18, R11, UR6, RZ ;  /* 0x000000060b127c24 */ /* 0x000fe4000f8e02ff */
[----:B------:R-:W-:Y:S02]  /*3b40*/  IMAD R11, R7, UR5, R12 ;  /* 0x00000005070b7c24 */ /* 0x000fe4000f8e020c */
[----:B------:R-:W1:Y:S01]  /*3b50*/  S2R R12, SR_TID.X ;  /* 0x00000000000c7919 */ /* 0x000e620000002100 */
[----:B------:R-:W-:-:S02]  /*3b60*/  IMAD.IADD R15, R5, 0x1, R15 ;  /* 0x00000001050f7824 */ /* 0x000fc400078e020f */
[----:B------:R-:W-:Y:S02]  /*3b70*/  IMAD.MOV.U32 R14, RZ, RZ, R4 ;  /* 0x000000ffff0e7224 */ /* 0x000fe400078e0004 */
[----:B------:R-:W-:Y:S01]  /*3b80*/  IMAD.WIDE.U32 R4, R7, UR4, R2 ;  /* 0x0000000407047c25 */ /* 0x000fe2000f8e0002 */
[----:B------:R-:W-:-:S03]  /*3b90*/  ULDC UR4, c[0x0][0x740] ;  /* 0x0001d00000047ab9 */ /* 0x000fc60000000800 */
[----:B------:R-:W-:Y:S01]  /*3ba0*/  FMUL.FTZ R72, R72, UR4 ;  /* 0x0000000448487c20 */ /* 0x000fe20008410000 */
[----:B------:R-:W-:Y:S02]  /*3bb0*/  IMAD R13, R7, UR7, R18 ;  /* 0x00000007070d7c24 */ /* 0x000fe4000f8e0212 */
        /* <DEDUP_REMOVED lines=52> */
[----:B-1----:R-:W-:-:S05]  /*3f00*/  ISETP.NE.AND P1, PT, R12, 0x80, PT ;  /* 0x000000800c00780c */ /* 0x002fca0003f25270 */
[----:B------:R-:W-:Y:S02]  /*3f10*/  ULDC UR4, c[0x0][0x870] ;  /* 0x00021c0000047ab9 */ /* 0x000fe40000000800 */
[----:B------:R-:W1:Y:S01]  /*3f20*/  LDC.64 R18, c[0x0][0x800] ;  /* 0x00020000ff127b82 */ /* 0x000e620000000a00 */
[----:B------:R-:W-:Y:S01]  /*3f30*/  IMAD R8, R8, UR4, RZ ;  /* 0x0000000408087c24 */ /* 0x000fe2000f8e02ff */
[----:B------:R-:W-:Y:S01]  /*3f40*/  ULDC UR4, c[0x0][0x80c] ;  /* 0x0002030000047ab9 */ /* 0x000fe20000000800 */
[----:B------:R-:W-:Y:S01]  /*3f50*/  BSSY B0, `(.L_x_382) ;  /* 0x0000023000007945 */ /* 0x000fe20003800000 */
[----:B------:R-:W-:Y:S02]  /*3f60*/  IMAD R7, R7, UR4, RZ ;  /* 0x0000000407077c24 */ /* 0x000fe4000f8e02ff */
[----:B------:R-:W-:Y:S01]  /*3f70*/  IMAD R8, R8, UR4, RZ ;  /* 0x0000000408087c24 */ /* 0x000fe2000f8e02ff */
[----:B------:R-:W-:Y:S01]  /*3f80*/  ULDC.64 UR4, c[0x0][0x868] ;  /* 0x00021a0000047ab9 */ /* 0x000fe20000000a00 */
[----:B------:R-:W2:Y:S01]  /*3f90*/  LDC.64 R20, c[0x0][0x828] ;  /* 0x00020a00ff147b82 */ /* 0x000ea20000000a00 */
[----:B------:R-:W-:-:S02]  /*3fa0*/  SHF.R.S32.HI R11, RZ, 0x1f, R7 ;  /* 0x0000001fff0b7819 */ /* 0x000fc40000011407 */
[----:B------:R-:W-:Y:S02]  /*3fb0*/  IADD3 R7, P0, P2, R8, R7, R6 ;  /* 0x0000000708077210 */ /* 0x000fe40007a1e006 */
[----:B------:R-:W-:Y:S01]  /*3fc0*/  SHF.R.S32.HI R8, RZ, 0x1f, R8 ;  /* 0x0000001fff087819 */ /* 0x000fe20000011408 */
[----:B------:R3:W-:Y:S03]  /*3fd0*/  STS.128 [R16], R24 ;  /* 0x0000001810007388 */ /* 0x0007e60000000c00 */
[----:B------:R-:W-:Y:S01]  /*3fe0*/  IADD3.X R8, R8, R11, R0, P0, P2 ;  /* 0x0000000b08087210 */ /* 0x000fe200007e4400 */
[C---:B------:R-:W-:Y:S01]  /*3ff0*/  IMAD.SHL.U32 R11, R7.reuse, 0x4, RZ ;  /* 0x00000004070b7824 */ /* 0x040fe200078e00ff */
[----:B------:R3:W-:Y:S02]  /*4000*/  STS.128 [R16+0x800], R28 ;  /* 0x0008001c10007388 */ /* 0x0007e40000000c00 */
[----:B------:R-:W-:Y:S01]  /*4010*/  SHF.L.U64.HI R8, R7, 0x2, R8 ;  /* 0x0000000207087819 */ /* 0x000fe20000010208 */
[----:B------:R-:W-:Y:S01]  /*4020*/  IMAD.MOV R0, RZ, RZ, -R6 ;  /* 0x000000ffff007224 */ /* 0x000fe200078e0a06 */
[----:B------:R-:W-:Y:S01]  /*4030*/  IADD3 R12, P0, R11, UR4, RZ ;  /* 0x000000040b0c7c10 */ /* 0x000fe2000ff1e0ff */
[----:B------:R3:W-:Y:S01]  /*4040*/  STS.128 [R16+0x1000], R32 ;  /* 0x0010002010007388 */ /* 0x0007e20000000c00 */
[----:B-1----:R-:W-:Y:S01]  /*4050*/  LEA R18, P2, R4, R18, 0x2 ;  /* 0x0000001204127211 */ /* 0x002fe200078410ff */
[----:B------:R-:W-:Y:S01]  /*4060*/  IMAD R9, R10, R0, R9 ;  /* 0x000000000a097224 */ /* 0x000fe200078e0209 */
[----:B------:R-:W-:Y:S01]  /*4070*/  IADD3.X R13, R8, UR5, RZ, P0, !PT ;  /* 0x00000005080d7c10 */ /* 0x000fe200087fe4ff */
[----:B------:R3:W-:Y:S01]  /*4080*/  STS.128 [R16+0x1800], R36 ;  /* 0x0018002410007388 */ /* 0x0007e20000000c00 */
[----:B--2---:R-:W-:-:S03]  /*4090*/  LEA R20, P3, R2, R20, 0x2 ;  /* 0x0000001402147211 */ /* 0x004fc600078610ff */
        /* <DEDUP_REMOVED lines=8> */
[----:B------:R-:W-:Y:S05]  /*4120*/  @P1 BRA `(.L_x_383) ;  /* 0x0000000000141947 */ /* 0x000fea0003800000 */
.L_x_384:
[----:B------:R-:W2:Y:S04]  /*4130*/  LDG.E.STRONG.GPU R0, desc[UR38][R12.64] ;  /* 0x000000260c007981 */ /* 0x000ea8000c1ef900 */
[----:B--2---:R-:W-:Y:S01]  /*4140*/  CCTL.IVALL ;  /* 0x00000000ff00798f */ /* 0x004fe20002000000 */
[----:B------:R-:W-:Y:S05]  /*4150*/  YIELD ;  /* 0x0000000000007946 */ /* 0x000fea0003800000 */
[----:B------:R-:W-:-:S13]  /*4160*/  ISETP.NE.AND P0, PT, R0, R9, PT ;  /* 0x000000090000720c */ /* 0x000fda0003f05270 */
[----:B------:R-:W-:Y:S05]  /*4170*/  @P0 BRA `(.L_x_384) ;  /* 0xfffffffc00ec0947 */ /* 0x000fea000383ffff */
.L_x_383:
[----:B------:R-:W-:Y:S05]  /*4180*/  BSYNC B0 ;  /* 0x0000000000007941 */ /* 0x000fea0003800000 */
.L_x_382:
[----:B------:R-:W-:Y:S01]  /*4190*/  UMOV UR4, 0xffffffff ;  /* 0xffffffff00047882 */ /* 0x000fe20000000000 */
[----:B------:R-:W-:Y:S02]  /*41a0*/  LEA.HI.X R19, R4, R19, R15, 0x2, P2 ;  /* 0x0000001304137211 */ /* 0x000fe400010f140f */
[----:B------:R-:W-:Y:S01]  /*41b0*/  LEA.HI.X R14, R2, R21, R14, 0x2, P3 ;  /* 0x00000015020e7211 */ /* 0x000fe200018f140e */
[----:B------:R-:W-:Y:S06]  /*41c0*/  BRA.DIV UR4, `(.L_x_385) ;  /* 0x00000042042c7947 */ /* 0x000fec000b800000 */
[----:B------:R-:W-:Y:S01]  /*41d0*/  NOP ;  /* 0x0000000000007918 */ /* 0x000fe20000000000 */
.L_x_478:
[----:B------:R-:W-:Y:S01]  /*41e0*/  @!PT LDS RZ, [RZ] ;  /* 0x00000000fffff984 */ /* 0x000fe20000000800 */
[----:B------:R-:W-:Y:S01]  /*41f0*/  @!PT LDS RZ, [RZ] ;  /* 0x00000000fffff984 */ /* 0x000fe20000000800 */
[----:B------:R-:W-:Y:S01]  /*4200*/  @!PT LDS RZ, [RZ] ;  /* 0x00000000fffff984 */ /* 0x000fe20000000800 */
[----:B------:R-:W-:Y:S01]  /*4210*/  @!PT LDS RZ, [RZ] ;  /* 0x00000000fffff984 */ /* 0x000fe20000000800 */
[----:B------:R1:W-:Y:S06]  /*4220*/  MEMBAR.ALL.CTA ;  /* 0x0000000000007992 */ /* 0x0003ec0000008000 */
[----:B-1----:R-:W1:Y:S01]  /*4230*/  FENCE.VIEW.ASYNC.S ;  /* 0x00000000000073c6 */ /* 0x002e620000000000 */
[----:B------:R-:W-:Y:S05]  /*4240*/  WARPSYNC.ALL ;  /* 0x0000000000007948 */ /* 0x000fea0003800000 */
[----:B------:R-:W-:Y:S01]  /*4250*/  BSSY B0, `(.L_x_386) ;  /* 0x0000010000007945 */ /* 0x000fe20003800000 */
        /* <DEDUP_REMOVED lines=8> */
.L_x_388:
[----:B------:R-:W-:Y:S01]  /*42e0*/  @P0 ELECT P2, URZ, PT ;  /* 0x00000000003f082f */ /* 0x000fe20003840000 */
[----:B------:R1:W-:-:S12]  /*42f0*/  UBLKRED.G.S.ADD.F32.RN [UR4], [UR36], UR6, desc[UR8] ;  /* 0x00000804240073bb */ /* 0x0003d800080a1406 */
[----:B------:R-:W-:Y:S02]  /*4300*/  @P2 PLOP3.LUT P0, PT, P2, PT, PT, 0x8, 0x0 ;  /* 0x000000000000281c */ /* 0x000fe4000170e170 */
[----:B------:R-:W-:-:S11]  /*4310*/  PLOP3.LUT P2, PT, PT, PT, PT, 0x8, 0x0 ;  /* 0x000000000000781c */ /* 0x000fd60003f4e170 */
[----:B-1----:R-:W-:Y:S05]  /*4320*/  @P0 BRA.U.ANY `(.L_x_388) ;  /* 0xfffffffd00ec0947 */ /* 0x002fea000393ffff */
[----:B------:R0:W-:Y:S01]  /*4330*/  UTMACMDFLUSH ;  /* 0x00000000000079b7 */ /* 0x0001e20000000000 */
[----:B------:R-:W-:-:S04]  /*4340*/  DEPBAR.LE SB0, 0x0 ;  /* 0x000080000000791a */ /* 0x000fc80000000000 */
.L_x_387:
[----:B------:R-:W-:Y:S05]  /*4350*/  BSYNC B0 ;  /* 0x0000000000007941 */ /* 0x000fea0003800000 */
.L_x_386:
        /* <DEDUP_REMOVED lines=12> */
[----:B------:R-:W-:-:S05]  /*4420*/  IMAD.MOV.U32 R3, RZ, RZ, 0x1 ;  /* 0x00000001ff037424 */ /* 0x000fca00078e00ff */
[----:B------:R1:W-:Y:S02]  /*4430*/  REDG.E.ADD.S32.STRONG.GPU desc[UR38][R12.64], R3 ;  /* 0x000000030c00798e */ /* 0x0003e4000c10e3a6 */
.L_x_390:
[----:B------:R-:W-:Y:S05]  /*4440*/  BSYNC B0 ;  /* 0x0000000000007941 */ /* 0x000fea0003800000 */
.L_x_389:
[----:B------:R-:W-:Y:S06]  /*4450*/  BAR.SYNC.DEFER_BLOCKING 0x1, 0x180 ;  /* 0x0046000000007b1d */ /* 0x000fec0000010000 */
[----:B------:R-:W-:Y:S01]  /*4460*/  ULDC.64 UR4, c[0x0][0x860] ;  /* 0x0002180000047ab9 */ /* 0x000fe20000000a00 */
[----:B------:R-:W-:Y:S01]  /*4470*/  BSSY B0, `(.L_x_391) ;  /* 0x0000015000007945 */ /* 0x000fe20003800000 */
[----:B------:R-:W-:-:S04]  /*4480*/  IADD3 R2, P0, R11, UR4, RZ ;  /* 0x000000040b027c10 */ /* 0x000fc8000ff1e0ff */
[----:B-1----:R-:W-:Y:S01]  /*4490*/  IADD3.X R3, R8, UR5, RZ, P0, !PT ;  /* 0x0000000508037c10 */ /* 0x002fe200087fe4ff */
        /* <DEDUP_REMOVED lines=13> */
.L_x_393:
[----:B------:R-:W2:Y:S04]  /*4570*/  LDG.E.STRONG.GPU R0, desc[UR38][R2.64] ;  /* 0x0000002602007981 */ /* 0x000ea8000c1ef900 */
[----:B--2---:R-:W-:Y:S01]  /*4580*/  CCTL.IVALL ;  /* 0x00000000ff00798f */ /* 0x004fe20002000000 */
[----:B------:R-:W-:Y:S05]  /*4590*/  YIELD ;  /* 0x0000000000007946 */ /* 0x000fea0003800000 */
[----:B------:R-:W-:-:S13]  /*45a0*/  ISETP.NE.AND P0, PT, R0, R9, PT ;  /* 0x000000090000720c */ /* 0x000fda0003f05270 */
[----:B------:R-:W-:Y:S05]  /*45b0*/  @P0 BRA `(.L_x_393) ;  /* 0xfffffffc00ec0947 */ /* 0x000fea000383ffff */
.L_x_392:
[----:B------:R-:W-:Y:S05]  /*45c0*/  BSYNC B0 ;  /* 0x0000000000007941 */ /* 0x000fea0003800000 */
.L_x_391:
[----:B------:R-:W-:-:S03]  /*45d0*/  UMOV UR4, 0xffffffff ;  /* 0xffffffff00047882 */ /* 0x000fc60000000000 */
[----:B------:R-:W-:Y:S05]  /*45e0*/  BRA.DIV UR4, `(.L_x_394) ;  /* 0x0000003e04407947 */ /* 0x000fea000b800000 */
[----:B------:R-:W-:Y:S01]  /*45f0*/  NOP ;  /* 0x0000000000007918 */ /* 0x000fe20000000000 */
.L_x_481:
[----:B------:R-:W-:Y:S01]  /*4600*/  @!PT LDS RZ, [RZ] ;  /* 0x00000000fffff984 */ /* 0x000fe20000000800 */
[----:B------:R-:W-:Y:S01]  /*4610*/  @!PT LDS RZ, [RZ] ;  /* 0x00000000fffff984 */ /* 0x000fe20000000800 */
[----:B------:R-:W-:Y:S01]  /*4620*/  @!PT LDS RZ, [RZ] ;  /* 0x00000000fffff984 */ /* 0x000fe20000000800 */
[----:B------:R-:W-:Y:S01]  /*4630*/  @!PT LDS RZ, [RZ] ;  /* 0x00000000fffff984 */ /* 0x000fe20000000800 */
[----:B------:R2:W-:Y:S06]  /*4640*/  MEMBAR.ALL.CTA ;  /* 0x0000000000007992 */ /* 0x0005ec0000008000 */
[----:B--2---:R-:W2:Y:S01]  /*4650*/  FENCE.VIEW.ASYNC.S ;  /* 0x00000000000073c6 */ /* 0x004ea20000000000 */
[----:B------:R-:W-:Y:S05]  /*4660*/  WARPSYNC.ALL ;  /* 0x0000000000007948 */ /* 0x000fea0003800000 */
[----:B------:R-:W-:Y:S01]  /*4670*/  BSSY B0, `(.L_x_395) ;  /* 0x0000010000007945 */ /* 0x000fe20003800000 */
[----:B--2---:R-:W-:Y:S06]  /*4680*/  BAR.SYNC.DEFER_BLOCKING 0x1, 0x180 ;  /* 0x0046000000007b1d */ /* 0x004fec0000010000 */
[----:B------:R-:W-:Y:S05]  /*4690*/  @P1 BRA `(.L_x_396) ;  /* 0x0000000000341947 */ /* 0x000fea0003800000 */
[----:B------:R-:W-:Y:S01]  /*46a0*/  R2UR UR4, R18 ;  /* 0x00000000120472ca */ /* 0x000fe200000e0000 */
[----:B------:R-:W-:Y:S01]  /*46b0*/  UMOV UR6, 0x1200 ;  /* 0x0000120000067882 */ /* 0x000fe20000000000 */
[----:B------:R-:W-:Y:S01]  /*46c0*/  R2UR UR5, R19 ;  /* 0x00000000130572ca */ /* 0x000fe200000e0000 */
[----:B------:R-:W-:Y:S01]  /*46d0*/  UMOV UR8, 0x0 ;  /* 0x0000000000087882 */ /* 0x000fe20000000000 */
[----:B------:R-:W-:Y:S01]  /*46e0*/  PLOP3.LUT P0, PT, PT, PT, PT, 0x80, 0x0 ;  /* 0x000000000000781c */ /* 0x000fe20003f0f070 */
[----:B------:R-:W-:-:S12]  /*46f0*/  UMOV UR9, 0x14f00000 ;  /* 0x14f0000000097882 */ /* 0x000fd80000000000 */
.L_x_397:
[----:B------:R-:W-:Y:S01]  /*4700*/  @P0 ELECT P2, URZ, PT ;  /* 0x00000000003f082f */ /* 0x000fe20003840000 */
[----:B------:R2:W-:-:S12]  /*4710*/  UBLKRED.G.S.ADD.F32.RN [UR4], [UR36], UR6, desc[UR8] ;  /* 0x00000804240073bb */ /* 0x0005d800080a1406 */
[----:B------:R-:W-:Y:S02]  /*4720*/  @P2 PLOP3.LUT P0, PT, P2, PT, PT, 0x8, 0x0 ;  /* 0x000000000000281c */ /* 0x000fe4000170e170 */
[----:B------:R-:W-:-:S11]  /*4730*/  PLOP3.LUT P2, PT, PT, PT, PT, 0x8, 0x0 ;  /* 0x000000000000781c */ /* 0x000fd60003f4e170 */
[----:B--2---:R-:W-:Y:S05]  /*4740*/  @P0 BRA.U.ANY `(.L_x_397) ;  /* 0xfffffffd00ec0947 */ /* 0x004fea000393ffff */
[----:B------:R0:W-:Y:S01]  /*4750*/  UTMACMDFLUSH ;  /* 0x00000000000079b7 */ /* 0x0001e20000000000 */
[----:B------:R-:W-:-:S04]  /*4760*/  DEPBAR.LE SB0, 0x0 ;  /* 0x000080000000791a */ /* 0x000fc80000000000 */
.L_x_396:
[----:B------:R-:W-:Y:S05]  /*4770*/  BSYNC B0 ;  /* 0x0000000000007941 */ /* 0x000fea0003800000 */
.L_x_395:
[----:B------:R-:W-:Y:S01]  /*4780*/  NOP ;  /* 0x0000000000007918 */ /* 0x000fe20000000000 */
[----:B------:R-:W-:Y:S05]  /*4790*/  @P1 BRA `(.L_x_362) ;  /* 0x00000038004c1947 */ /* 0x000fea0003800000 */
[----:B------:R-:W-:Y:S01]  /*47a0*/  IMAD.MOV.U32 R5, RZ, RZ, 0x1 ;  /* 0x00000001ff057424 */ /* 0x000fe200078e00ff */
        /* <DEDUP_REMOVED lines=8> */
[----:B012345:R-:W-:Y:S04]  /*4830*/  CCTL.IVALL ;  /* 0x00000000ff00798f */ /* 0x03ffe80002000000 */
[----:B------:R4:W-:Y:S01]  /*4840*/  REDG.E.ADD.S32.STRONG.GPU desc[UR38][R2.64], R5 ;  /* 0x000000050200798e */ /* 0x0009e2000c10e3a6 */
[----:B------:R-:W-:Y:S05]  /*4850*/  BRA `(.L_x_362) ;  /* 0x00000038001c7947 */ /* 0x000fea0003800000 */
.L_x_360:
        /* <DEDUP_REMOVED lines=20> */
[----:B------:R-:W-:Y:S02]  /*49a0*/  UIMAD UR6, UR10, UR8, URZ ;  /* 0x000000080a0672a4 */ /* 0x000fe4000f8e023f */
[----:B------:R-:W-:Y:S01]  /*49b0*/  USHF.R.S32.HI UR8, URZ, 0x1f, UR7 ;  /* 0x0000001f3f087899 */ /* 0x000fe20008011407 */
[----:B--2---:R-:W-:Y:S01]  /*49c0*/  ISETP.GE.AND P1, PT, R4, 0x1, PT ;  /* 0x000000010400780c */ /* 0x004fe20003f26270 */
[----:B------:R-:W-:Y:S02]  /*49d0*/  UIMAD UR6, UR11, UR9, UR6 ;  /* 0x000000090b0672a4 */ /* 0x000fe4000f8e0206 */
[----:B------:R-:W-:-:S02]  /*49e0*/  UIMAD UR9, UR7, UR13, URZ ;  /* 0x0000000d070972a4 */ /* 0x000fc4000f8e023f */
[----:B------:R-:W-:Y:S02]  /*49f0*/  UIADD3 UR5, UR5, UR6, URZ ;  /* 0x0000000605057290 */ /* 0x000fe4000fffe03f */
[----:B------:R-:W-:Y:S02]  /*4a00*/  UIMAD UR6, UR8, UR14, URZ ;  /* 0x0000000e080672a4 */ /* 0x000fe4000f8e023f */
[----:B------:R-:W-:Y:S02]  /*4a10*/  UIADD3 UR8, UP0, UR9, UR11, URZ ;  /* 0x0000000b09087290 */ /* 0x000fe4000ff1e03f */
[----:B------:R-:W-:Y:S02]  /*4a20*/  UIMAD UR12, UR7, UR15, UR6 ;  /* 0x0000000f070c72a4 */ /* 0x000fe4000f8e0206 */
[----:B------:R-:W-:Y:S02]  /*4a30*/  UIMAD.WIDE.U32 UR6, UR7, UR14, UR4 ;  /* 0x0000000e070672a5 */ /* 0x000fe4000f8e0004 */
[----:B------:R-:W-:Y:S01]  /*4a40*/  ULEA.HI.X.SX32 UR9, UR9, UR10, 0x1, UP0 ;  /* 0x0000000a09097291 */ /* 0x000fe200080f0e3f */
[----:B------:R-:W-:Y:S11]  /*4a50*/  @!P1 BRA `(.L_x_362) ;  /* 0x00000034009c9947 */ /* 0x000ff60003800000 */
        /* <DEDUP_REMOVED lines=9> */
[----:B------:R-:W-:-:S04]  /*4af0*/  LEA.HI R3, R3, R0, RZ, 0x6 ;  /* 0x0000000003037211 */ /* 0x000fc800078f30ff */
        /* <DEDUP_REMOVED lines=13> */
.L_x_432:
        /* <DEDUP_REMOVED lines=13> */
.L_x_402:
[----:B------:R-:W2:Y:S04]  /*4ca0*/  LDG.E.STRONG.GPU R6, desc[UR38][R2.64] ;  /* 0x0000002602067981 */ /* 0x000ea8000c1ef900 */
[----:B--2---:R-:W-:Y:S01]  /*4cb0*/  CCTL.IVALL ;  /* 0x00000000ff00798f */ /* 0x004fe20002000000 */
[----:B------:R-:W-:Y:S05]  /*4cc0*/  YIELD ;  /* 0x0000000000007946 */ /* 0x000fea0003800000 */
[----:B------:R-:W-:-:S13]  /*4cd0*/  ISETP.NE.AND P2, PT, R6, UR22, PT ;  /* 0x0000001606007c0c */ /* 0x000fda000bf45270 */
[----:B------:R-:W-:Y:S05]  /*4ce0*/  @P2 BRA `(.L_x_402) ;  /* 0xfffffffc00ec2947 */ /* 0x000fea000383ffff */
.L_x_401:
[----:B------:R-:W-:Y:S05]  /*4cf0*/  BSYNC B0 ;  /* 0x0000000000007941 */ /* 0x000fea0003800000 */
.L_x_400:
[----:B------:R-:W-:-:S03]  /*4d00*/  UMOV UR14, 0xffffffff ;  /* 0xffffffff000e7882 */ /* 0x000fc60000000000 */
[----:B------:R-:W-:Y:S05]  /*4d10*/  BRA.DIV UR14, `(.L_x_403) ;  /* 0x000000360e907947 */ /* 0x000fea000b800000 */
[----:B------:R-:W-:Y:S01]  /*4d20*/  NOP ;  /* 0x0000000000007918 */ /* 0x000fe20000000000 */
.L_x_484:
        /* <DEDUP_REMOVED lines=19> */
.L_x_405:
[----:B------:R-:W-:Y:S05]  /*4e60*/  BSYNC B0 ;  /* 0x0000000000007941 */ /* 0x000fea0003800000 */
.L_x_404:
        /* <DEDUP_REMOVED lines=14> */
.L_x_407:
[----:B------:R-:W-:Y:S05]  /*4f50*/  BSYNC B0 ;  /* 0x0000000000007941 */ /* 0x000fea0003800000 */
.L_x_406:
        /* <DEDUP_REMOVED lines=15> */
.L_x_409:
[----:B------:R-:W-:Y:S05]  /*5050*/  BSYNC B0 ;  /* 0x0000000000007941 */ /* 0x000fea0003800000 */
.L_x_408:
[----:B------:R-:W-:Y:S06]  /*5060*/  BAR.ARV 0xa, 0xa0 ;  /* 0x0282800000007b1d */ /* 0x000fec0000002000 */
[----:B------:R-:W-:Y:S04]  /*5070*/  BSSY B0, `(.L_x_410) ;  /* 0x0000003000007945 */ /* 0x000fe80003800000 */
[----:B------:R-:W-:Y:S05]  /*5080*/  @!P0 BRA `(.L_x_411) ;  /* 0x0000000000048947 */ /* 0x000fea0003800000 */
[----:B------:R-:W-:-:S04]  /*5090*/  DEPBAR.LE SB0, 0x1 ;  /* 0x000080400000791a */ /* 0x000fc80000000000 */
.L_x_411:
[----:B------:R-:W-:Y:S05]  /*50a0*/  BSYNC B0 ;  /* 0x0000000000007941 */ /* 0x000fea0003800000 */
.L_x_410:
[----:B------:R-:W-:Y:S06]  /*50b0*/  BAR.ARV 0xb, 0xa0 ;  /* 0x02c2800000007b1d */ /* 0x000fec0000002000 */
[----:B------:R-:W-:Y:S04]  /*50c0*/  BSSY B0, `(.L_x_412) ;  /* 0x0000003000007945 */ /* 0x000fe80003800000 */
[----:B------:R-:W-:Y:S05]  /*50d0*/  @!P0 BRA `(.L_x_413) ;  /* 0x0000000000048947 */ /* 0x000fea0003800000 */
[----:B------:R-:W-:-:S04]  /*50e0*/  DEPBAR.LE SB0, 0x0 ;  /* 0x000080000000791a */ /* 0x000fc80000000000 */
.L_x_413:
[----:B------:R-:W-:Y:S05]  /*50f0*/  BSYNC B0 ;  /* 0x0000000000007941 */ /* 0x000fea0003800000 */
.L_x_412:
        /* <DEDUP_REMOVED lines=19> */
.L_x_415:
[----:B------:R-:W-:Y:S05]  /*5230*/  BSYNC B0 ;  /* 0x0000000000007941 */ /* 0x000fea0003800000 */
.L_x_414:
        /* <DEDUP_REMOVED lines=9> */
.L_x_418:
[----:B------:R-:W2:Y:S04]  /*52d0*/  LDG.E.STRONG.GPU R6, desc[UR38][R2.64] ;  /* 0x0000002602067981 */ /* 0x000ea8000c1ef900 */
[----:B--2---:R-:W-:Y:S01]  /*52e0*/  CCTL.IVALL ;  /* 0x00000000ff00798f */ /* 0x004fe20002000000 */
[----:B------:R-:W-:Y:S05]  /*52f0*/  YIELD ;  /* 0x0000000000007946 */ /* 0x000fea0003800000 */
[----:B------:R-:W-:-:S13]  /*5300*/  ISETP.NE.AND P2, PT, R6, UR22, PT ;  /* 0x0000001606007c0c */ /* 0x000fda000bf45270 */
[----:B------:R-:W-:Y:S05]  /*5310*/  @P2 BRA `(.L_x_418) ;  /* 0xfffffffc00ec2947 */ /* 0x000fea000383ffff */
.L_x_417:
[----:B------:R-:W-:Y:S05]  /*5320*/  BSYNC B0 ;  /* 0x0000000000007941 */ /* 0x000fea0003800000 */
.L_x_416:
[----:B------:R-:W-:-:S03]  /*5330*/  UMOV UR10, 0xffffffff ;  /* 0xffffffff000a7882 */ /* 0x000fc60000000000 */
[----:B------:R-:W-:Y:S05]  /*5340*/  BRA.DIV UR10, `(.L_x_419) ;  /* 0x000000320a207947 */ /* 0x000fea000b800000 */
[----:B------:R-:W-:Y:S01]  /*5350*/  NOP ;  /* 0x0000000000007918 */ /* 0x000fe20000000000 */
.L_x_487:
        /* <DEDUP_REMOVED lines=15> */
.L_x_421:
[----:B------:R-:W-:Y:S05]  /*5450*/  BSYNC B0 ;  /* 0x0000000000007941 */ /* 0x000fea0003800000 */
.L_x_420:
        /* <DEDUP_REMOVED lines=14> */
.L_x_423:
[----:B------:R-:W-:Y:S05]  /*5540*/  BSYNC B0 ;  /* 0x0000000000007941 */ /* 0x000fea0003800000 */
.L_x_422:
        /* <DEDUP_REMOVED lines=15> */
.L_x_425:
[----:B------:R-:W-:Y:S05]  /*5640*/  BSYNC B0 ;  /* 0x0000000000007941 */ /* 0x000fea0003800000 */
.L_x_424:
[----:B------:R-:W-:Y:S06]  /*5650*/  BAR.ARV 0xa, 0xa0 ;  /* 0x0282800000007b1d */ /* 0x000fec0000002000 */
[----:B------:R-:W-:Y:S04]  /*5660*/  BSSY B0, `(.L_x_426) ;  /* 0x0000003000007945 */ /* 0x000fe80003800000 */
[----:B------:R-:W-:Y:S05]  /*5670*/  @!P0 BRA `(.L_x_427) ;  /* 0x0000000000048947 */ /* 0x000fea0003800000 */
[----:B------:R-:W-:-:S04]  /*5680*/  DEPBAR.LE SB0, 0x1 ;  /* 0x000080400000791a */ /* 0x000fc80000000000 */
.L_x_427:
[----:B------:R-:W-:Y:S05]  /*5690*/  BSYNC B0 ;  /* 0x0000000000007941 */ /* 0x000fea0003800000 */
.L_x_426:
[----:B------:R-:W-:Y:S06]  /*56a0*/  BAR.ARV 0xb, 0xa0 ;  /* 0x02c2800000007b1d */ /* 0x000fec0000002000 */
[----:B------:R-:W-:Y:S04]  /*56b0*/  BSSY B0, `(.L_x_428) ;  /* 0x0000003000007945 */ /* 0x000fe80003800000 */
[----:B------:R-:W-:Y:S05]  /*56c0*/  @!P0 BRA `(.L_x_429) ;  /* 0x0000000000048947 */ /* 0x000fea0003800000 */
[----:B------:R-:W-:-:S04]  /*56d0*/  DEPBAR.LE SB0, 0x0 ;  /* 0x000080000000791a */ /* 0x000fc80000000000 */
.L_x_429:
[----:B------:R-:W-:Y:S05]  /*56e0*/  BSYNC B0 ;  /* 0x0000000000007941 */ /* 0x000fea0003800000 */
.L_x_428:
        /* <DEDUP_REMOVED lines=19> */
.L_x_431:
[----:B------:R-:W-:Y:S05]  /*5820*/  BSYNC B0 ;  /* 0x0000000000007941 */ /* 0x000fea0003800000 */
.L_x_430:
[----:B------:R-:W-:Y:S02]  /*5830*/  UIADD3 UR4, UR4, 0x2, URZ ;  /* 0x0000000204047890 */ /* 0x000fe4000fffe03f */
[----:B------:R-:W-:Y:S01]  /*5840*/  UIADD3 UR5, UR5, 0x1, URZ ;  /* 0x0000000105057890 */ /* 0x000fe2000fffe03f */
[----:B------:R-:W-:Y:S11]  /*5850*/  @P1 BRA `(.L_x_432) ;  /* 0xfffffff000dc1947 */ /* 0x000ff6000383ffff */
.L_x_399:
[----:B------:R-:W-:-:S13]  /*5860*/  ISETP.NE.AND P1, PT, R5, RZ, PT ;  /* 0x000000ff0500720c */ /* 0x000fda0003f25270 */
[----:B------:R-:W-:Y:S05]  /*5870*/  @!P1 BRA `(.L_x_362) ;  /* 0x0000002800149947 */ /* 0x000fea0003800000 */
        /* <DEDUP_REMOVED lines=11> */
.L_x_435:
[----:B------:R-:W2:Y:S04]  /*5930*/  LDG.E.STRONG.GPU R0, desc[UR38][R2.64] ;  /* 0x0000002602007981 */ /* 0x000ea8000c1ef900 */
[----:B--2---:R-:W-:Y:S01]  /*5940*/  CCTL.IVALL ;  /* 0x00000000ff00798f */ /* 0x004fe20002000000 */
[----:B------:R-:W-:Y:S05]  /*5950*/  YIELD ;  /* 0x0000000000007946 */ /* 0x000fea0003800000 */
[----:B------:R-:W-:-:S13]  /*5960*/  ISETP.NE.AND P1, PT, R0, UR22, PT ;  /* 0x0000001600007c0c */ /* 0x000fda000bf25270 */
[----:B------:R-:W-:Y:S05]  /*5970*/  @P1 BRA `(.L_x_435) ;  /* 0xfffffffc00ec1947 */ /* 0x000fea000383ffff */
.L_x_434:
[----:B------:R-:W-:Y:S05]  /*5980*/  BSYNC B0 ;  /* 0x0000000000007941 */ /* 0x000fea0003800000 */
.L_x_433:
[----:B------:R-:W-:-:S03]  /*5990*/  UMOV UR5, 0xffffffff ;  /* 0xffffffff00057882 */ /* 0x000fc60000000000 */
[----:B------:R-:W-:Y:S05]  /*59a0*/  BRA.DIV UR5, `(.L_x_436) ;  /* 0x0000002a05a47947 */ /* 0x000fea000b800000 */
[----:B------:R-:W-:Y:S01]  /*59b0*/  NOP ;  /* 0x0000000000007918 */ /* 0x000fe20000000000 */
.L_x_490:
        /* <DEDUP_REMOVED lines=22> */
.L_x_438:
[----:B------:R-:W-:Y:S05]  /*5b20*/  BSYNC B0 ;  /* 0x0000000000007941 */ /* 0x000fea0003800000 */
.L_x_437:
        /* <DEDUP_REMOVED lines=19> */
.L_x_440:
[----:B------:R-:W-:Y:S05]  /*5c60*/  BSYNC B0 ;  /* 0x0000000000007941 */ /* 0x000fea0003800000 */
.L_x_439:
        /* <DEDUP_REMOVED lines=20> */
.L_x_442:
[----:B------:R-:W-:Y:S05]  /*5db0*/  BSYNC B0 ;  /* 0x0000000000007941 */ /* 0x000fea0003800000 */
.L_x_441:
[----:B------:R-:W-:Y:S06]  /*5dc0*/  BAR.ARV 0xa, 0xa0 ;  /* 0x0282800000007b1d */ /* 0x000fec0000002000 */
[----:B------:R-:W-:Y:S04]  /*5dd0*/  BSSY B0, `(.L_x_443) ;  /* 0x0000003000007945 */ /* 0x000fe80003800000 */
[----:B------:R-:W-:Y:S05]  /*5de0*/  @!P0 BRA `(.L_x_444) ;  /* 0x0000000000048947 */ /* 0x000fea0003800000 */
[----:B------:R-:W-:-:S04]  /*5df0*/  DEPBAR.LE SB0, 0x1 ;  /* 0x000080400000791a */ /* 0x000fc80000000000 */
.L_x_444:
[----:B------:R-:W-:Y:S05]  /*5e00*/  BSYNC B0 ;  /* 0x0000000000007941 */ /* 0x000fea0003800000 */
.L_x_443:
[----:B------:R-:W-:Y:S06]  /*5e10*/  BAR.ARV 0xb, 0xa0 ;  /* 0x02c2800000007b1d */ /* 0x000fec0000002000 */
[----:B------:R-:W-:Y:S04]  /*5e20*/  BSSY B0, `(.L_x_445) ;  /* 0x0000003000007945 */ /* 0x000fe80003800000 */
[----:B------:R-:W-:Y:S05]  /*5e30*/  @!P0 BRA `(.L_x_446) ;  /* 0x0000000000048947 */ /* 0x000fea0003800000 */
[----:B------:R-:W-:-:S04]  /*5e40*/  DEPBAR.LE SB0, 0x0 ;  /* 0x000080000000791a */ /* 0x000fc80000000000 */
.L_x_446:
[----:B------:R-:W-:Y:S05]  /*5e50*/  BSYNC B0 ;  /* 0x0000000000007941 */ /* 0x000fea0003800000 */
.L_x_445:
[----:B------:R-:W-:Y:S06]  /*5e60*/  BAR.ARV 0xc, 0xa0 ;  /* 0x0302800000007b1d */ /* 0x000fec0000002000 */
[----:B------:R-:W-:Y:S01]  /*5e70*/  NOP ;  /* 0x0000000000007918 */ /* 0x000fe20000000000 */
        /* <DEDUP_REMOVED lines=15> */
[----:B--2---:R2:W-:Y:S01]  /*5f70*/  @P0 REDG.E.ADD.S32.STRONG.GPU desc[UR38][R2.64], R5 ;  /* 0x000000050200098e */ /* 0x0045e2000c10e3a6 */
[----:B------:R-:W-:Y:S05]  /*5f80*/  BRA `(.L_x_362) ;  /* 0x0000002000507947 */ /* 0x000fea0003800000 */
.L_x_398:
        /* <DEDUP_REMOVED lines=57> */
.L_x_491:
        /* <DEDUP_REMOVED lines=9> */
.L_x_450:
        /* <DEDUP_REMOVED lines=102> */
.L_x_461:
[----:B-1----:R-:W-:-:S05]  /*6a10*/  IMAD.MOV.U32 R10, RZ, RZ, 0x1 ;  /* 0x00000001ff0a7424 */ /* 0x002fca00078e00ff */
[----:B------:R-:W-:-:S04]  /*6a20*/  SHF.L.U32 R10, R10, 0x1f, RZ ;  /* 0x0000001f0a0a7819 */ /* 0x000fc800000006ff */
[----:B------:R-:W1:Y:S02]  /*6a30*/  SYNCS.PHASECHK.TRANS64.TRYWAIT P1, [R0+URZ+0x36438], R10 ;  /* 0x0364380a000075a7 */ /* 0x000e64000802017f */
[----:B-123--:R-:W-:Y:S05]  /*6a40*/  @!P1 BRA `(.L_x_453) ;  /* 0x0000001800ac9947 */ /* 0x00efea0003800000 */
.L_x_492:
[----:B------:R-:W-:Y:S05]  /*6a50*/  @P0 BRA `(.L_x_454) ;  /* 0x0000000000140947 */ /* 0x000fea0003800000 */
[----:B------:R-:W-:Y:S01]  /*6a60*/  ISETP.NE.AND P1, PT, R16, RZ, PT ;  /* 0x000000ff1000720c */ /* 0x000fe20003f25270 */
[----:B------:R-:W-:-:S04]  /*6a70*/  IMAD.MOV.U32 R3, RZ, RZ, 0x6100 ;  /* 0x00006100ff037424 */ /* 0x000fc800078e00ff */
[----:B------:R2:W-:Y:S08]  /*6a80*/  SYNCS.ARRIVE.TRANS64 RZ, [R0+URZ+0x36430], R3 ;  /* 0x0364300300ff79a7 */ /* 0x0005f0000800003f */
[----:B------:R-:W-:Y:S05]  /*6a90*/  @!P1 BRA `(.L_x_454) ;  /* 0x0000000000049947 */ /* 0x000fea0003800000 */
[----:B------:R-:W-:Y:S01]  /*6aa0*/  BPT.TRAP 0x1 ;  /* 0x000000040000795c */ /* 0x000fe20000300000 */
.L_x_454:
        /* <DEDUP_REMOVED lines=47> */
.L_x_493:
[----:B------:R-:W-:Y:S05]  /*6da0*/  @P0 BRA `(.L_x_456) ;  /* 0x0000000000140947 */ /* 0x000fea0003800000 */
[----:B------:R-:W-:Y:S01]  /*6db0*/  ISETP.NE.AND P1, PT, R16, RZ, PT ;  /* 0x000000ff1000720c */ /* 0x000fe20003f25270 */
[----:B--2---:R-:W-:-:S04]  /*6dc0*/  IMAD.MOV.U32 R3, RZ, RZ, 0x6100 ;  /* 0x00006100ff037424 */ /* 0x004fc800078e00ff */
[----:B------:R3:W-:Y:S08]  /*6dd0*/  SYNCS.ARRIVE.TRANS64 RZ, [R0+URZ+0x36418], R3 ;  /* 0x0364180300ff79a7 */ /* 0x0007f0000800003f */
[----:B------:R-:W-:Y:S05]  /*6de0*/  @!P1 BRA `(.L_x_456) ;  /* 0x0000000000049947 */ /* 0x000fea0003800000 */
[----:B------:R-:W-:Y:S01]  /*6df0*/  BPT.TRAP 0x1 ;  /* 0x000000040000795c */ /* 0x000fe20000300000 */
.L_x_456:
        /* <DEDUP_REMOVED lines=35> */
.L_x_494:
        /* <DEDUP_REMOVED lines=9> */
.L_x_458:
        /* <DEDUP_REMOVED lines=37> */
.L_x_496:
[----:B------:R-:W-:Y:S05]  /*7310*/  @P0 BRA `(.L_x_460) ;  /* 0x0000000000140947 */ /* 0x000fea0003800000 */
[----:B------:R-:W-:Y:S01]  /*7320*/  ISETP.NE.AND P1, PT, R16, RZ, PT ;  /* 0x000000ff1000720c */ /* 0x000fe20003f25270 */
[----:B--2---:R-:W-:-:S04]  /*7330*/  IMAD.MOV.U32 R5, RZ, RZ, 0x6100 ;  /* 0x00006100ff057424 */ /* 0x004fc800078e00ff */
[----:B------:R3:W-:Y:S08]  /*7340*/  SYNCS.ARRIVE.TRANS64 RZ, [R0+URZ+0x36410], R5 ;  /* 0x0364100500ff79a7 */ /* 0x0007f0000800003f */
[----:B------:R-:W-:Y:S05]  /*7350*/  @!P1 BRA `(.L_x_460) ;  /* 0x0000000000049947 */ /* 0x000fea0003800000 */
[----:B------:R-:W-:Y:S01]  /*7360*/  BPT.TRAP 0x1 ;  /* 0x000000040000795c */ /* 0x000fe20000300000 */
.L_x_460:
        /* <DEDUP_REMOVED lines=36> */
.L_x_452:
[----:B------:R-:W-:Y:S01]  /*75b0*/  ISETP.NE.AND P1, PT, R19, RZ, PT ;  /* 0x000000ff1300720c */ /* 0x000fe20003f25270 */
[----:B------:R-:W-:-:S12]  /*75c0*/  IMAD.MOV.U32 R4, RZ, RZ, 0x1 ;  /* 0x00000001ff047424 */ /* 0x000fd800078e00ff */
[----:B------:R-:W-:Y:S05]  /*75d0*/  @!P1 BRA `(.L_x_451) ;  /* 0x0000000400649947 */ /* 0x000fea0003800000 */
[----:B------:R-:W2:Y:S02]  /*75e0*/  SYNCS.PHASECHK.TRANS64.TRYWAIT P1, [R0+URZ+0x36438], R10 ;  /* 0x0364380a000075a7 */ /* 0x000ea4000802017f */
[----:B--2---:R-:W-:Y:S05]  /*75f0*/  @!P1 BRA `(.L_x_462) ;  /* 0x0000001000149947 */ /* 0x004fea0003800000 */
.L_x_497:
[----:B------:R-:W-:Y:S05]  /*7600*/  @P0 BRA `(.L_x_463) ;  /* 0x0000000000140947 */ /* 0x000fea0003800000 */
[----:B------:R-:W-:Y:S01]  /*7610*/  ISETP.NE.AND P1, PT, R16, RZ, PT ;  /* 0x000000ff1000720c */ /* 0x000fe20003f25270 */
[----:B------:R-:W-:-:S04]  /*7620*/  IMAD.MOV.U32 R5, RZ, RZ, 0x6100 ;  /* 0x00006100ff057424 */ /* 0x000fc800078e00ff */
[----:B------:R3:W-:Y:S08]  /*7630*/  SYNCS.ARRIVE.TRANS64 RZ, [R0+URZ+0x36430], R5 ;  /* 0x0364300500ff79a7 */ /* 0x0007f0000800003f */
[----:B------:R-:W-:Y:S05]  /*7640*/  @!P1 BRA `(.L_x_463) ;  /* 0x0000000000049947 */ /* 0x000fea0003800000 */
[----:B------:R-:W-:Y:S01]  /*7650*/  BPT.TRAP 0x1 ;  /* 0x000000040000795c */ /* 0x000fe20000300000 */
.L_x_463:
        /* <DEDUP_REMOVED lines=41> */
.L_x_498:
[----:B------:R-:W-:Y:S01]  /*78f0*/  IMAD.MOV.U32 R4, RZ, RZ, RZ ;  /* 0x000000ffff047224 */ /* 0x000fe200078e00ff */
[----:B------:R-:W-:Y:S06]  /*7900*/  @P0 BRA `(.L_x_465) ;  /* 0x0000000000140947 */ /* 0x000fec0003800000 */
[----:B------:R-:W-:Y:S01]  /*7910*/  ISETP.NE.AND P1, PT, R16, RZ, PT ;  /* 0x000000ff1000720c */ /* 0x000fe20003f25270 */
[----:B---3--:R-:W-:-:S04]  /*7920*/  IMAD.MOV.U32 R5, RZ, RZ, 0x6100 ;  /* 0x00006100ff057424 */ /* 0x008fc800078e00ff */
[----:B------:R4:W-:Y:S08]  /*7930*/  SYNCS.ARRIVE.TRANS64 RZ, [R0+URZ+0x36418], R5 ;  /* 0x0364180500ff79a7 */ /* 0x0009f0000800003f */
[----:B------:R-:W-:Y:S05]  /*7940*/  @!P1 BRA `(.L_x_465) ;  /* 0x0000000000049947 */ /* 0x000fea0003800000 */
[----:B------:R-:W-:Y:S01]  /*7950*/  BPT.TRAP 0x1 ;  /* 0x000000040000795c */ /* 0x000fe20000300000 */
.L_x_465:
        /* <DEDUP_REMOVED lines=33> */
.L_x_451:
[----:B------:R-:W-:-:S04]  /*7b70*/  SHF.L.U32 R3, R4, 0x1f, RZ ;  /* 0x0000001f04037819 */ /* 0x000fc800000006ff */
[----:B------:R-:W3:Y:S02]  /*7b80*/  SYNCS.PHASECHK.TRANS64.TRYWAIT P1, [R0+URZ+0x36438], R3 ;  /* 0x03643803000075a7 */ /* 0x000ee4000802017f */
[----:B---3--:R-:W-:Y:S05]  /*7b90*/  @!P1 BRA `(.L_x_466) ;  /* 0x0000000800d49947 */ /* 0x008fea0003800000 */
.L_x_499:
[----:B------:R-:W-:Y:S05]  /*7ba0*/  @P0 BRA `(.L_x_467) ;  /* 0x0000000000180947 */ /* 0x000fea0003800000 */
[----:B------:R-:W4:Y:S01]  /*7bb0*/  S2R R2, SR_TID.X ;  /* 0x0000000000027919 */ /* 0x000f220000002100 */
[----:B---3--:R-:W-:-:S04]  /*7bc0*/  IMAD.MOV.U32 R3, RZ, RZ, 0x6100 ;  /* 0x00006100ff037424 */ /* 0x008fc800078e00ff */
[----:B------:R3:W-:Y:S01]  /*7bd0*/  SYNCS.ARRIVE.TRANS64 RZ, [R0+URZ+0x36430], R3 ;  /* 0x0364300300ff79a7 */ /* 0x0007e2000800003f */
[----:B----4-:R-:W-:-:S13]  /*7be0*/  LOP3.LUT P0, RZ, R2, 0x1f, RZ, 0xc0, !PT ;  /* 0x0000001f02ff7812 */ /* 0x010fda000780c0ff */
[----:B---3--:R-:W-:Y:S05]  /*7bf0*/  @!P0 BRA `(.L_x_467) ;  /* 0x0000000000048947 */ /* 0x008fea0003800000 */
[----:B------:R-:W-:Y:S01]  /*7c00*/  BPT.TRAP 0x1 ;  /* 0x000000040000795c */ /* 0x000fe20000300000 */
.L_x_467:
        /* <DEDUP_REMOVED lines=43> */
.L_x_448:
[----:B------:R-:W-:Y:S05]  /*7ec0*/  BSYNC B0 ;  /* 0x0000000000007941 */ /* 0x000fea0003800000 */
.L_x_447:
[----:B------:R-:W-:-:S03]  /*7ed0*/  UMOV UR6, 0xffffffff ;  /* 0xffffffff00067882 */ /* 0x000fc60000000000 */
[----:B------:R-:W-:Y:S05]  /*7ee0*/  BRA.DIV UR6, `(.L_x_468) ;  /* 0x0000000a06147947 */ /* 0x000fea000b800000 */
[----:B------:R-:W-:-:S13]  /*7ef0*/  ELECT P0, URZ, PT ;  /* 0x00000000003f782f */ /* 0x000fda0003800000 */
.L_x_502:
[----:B------:R-:W-:Y:S05]  /*7f00*/  @!P0 BRA `(.L_x_362) ;  /* 0x0000000000708947 */ /* 0x000fea0003800000 */
[----:B------:R-:W-:-:S04]  /*7f10*/  LOP3.LUT R18, R18, 0x2, RZ, 0xfc, !PT ;  /* 0x0000000212127812 */ /* 0x000fc800078efcff */
[----:B------:R-:W-:-:S13]  /*7f20*/  ISETP.NE.AND P2, PT, R18, 0x3, PT ;  /* 0x000000031200780c */ /* 0x000fda0003f45270 */
[----:B------:R-:W-:Y:S05]  /*7f30*/  @!P2 BRA `(.L_x_469) ;  /* 0x000000000004a947 */ /* 0x000fea0003800000 */
[----:B------:R-:W-:Y:S01]  /*7f40*/  BPT.TRAP 0x1 ;  /* 0x000000040000795c */ /* 0x000fe20000300000 */
.L_x_469:
        /* <DEDUP_REMOVED lines=15> */
.L_x_503:
[----:B------:R-:W2:Y:S02]  /*8040*/  SYNCS.PHASECHK.TRANS64.TRYWAIT P0, [R3+URZ], R2 ;  /* 0x00000002030075a7 */ /* 0x000ea4000800017f */
[----:B--2---:R-:W-:Y:S05]  /*8050*/  @!P0 BRA `(.L_x_471) ;  /* 0x0000000400f08947 */ /* 0x004fea0003800000 */
.L_x_504:
[----:B------:R-:W-:Y:S05]  /*8060*/  @!P2 BRA `(.L_x_472) ;  /* 0x000000000004a947 */ /* 0x000fea0003800000 */
[----:B------:R-:W-:Y:S01]  /*8070*/  BPT.TRAP 0x1 ;  /* 0x000000040000795c */ /* 0x000fe20000300000 */
.L_x_472:
[----:B------:R-:W-:-:S07]  /*8080*/  SHF.L.U32 R4, R4, 0x1f, RZ ;  /* 0x0000001f04047819 */ /* 0x000fce00000006ff */
.L_x_473:
[----:B---3--:R3:W4:Y:S02]  /*8090*/  SYNCS.PHASECHK.TRANS64.TRYWAIT P0, [R9+URZ+0x36438], R4 ;  /* 0x03643804090075a7 */ /* 0x008724000800017f */
[----:B----4-:R-:W-:Y:S05]  /*80a0*/  @!P0 NANOSLEEP.SYNCS 0x989680 ;  /* 0x009896800000895d */ /* 0x010fea0003900000 */
[----:B------:R-:W4:Y:S02]  /*80b0*/  @!P0 SYNCS.PHASECHK.TRANS64 P0, [R9+URZ+0x36438], R4 ;  /* 0x03643804090085a7 */ /* 0x000f24000800007f */
[----:B----4-:R-:W-:Y:S05]  /*80c0*/  @!P0 BRA `(.L_x_473) ;  /* 0xfffffffc00f08947 */ /* 0x010fea000383ffff */
.L_x_362:
[----:B------:R-:W-:Y:S05]  /*80d0*/  BSYNC B6 ;  /* 0x0000000000067941 */ /* 0x000fea0003800000 */
.L_x_359:
[----:B------:R-:W-:Y:S05]  /*80e0*/  EXIT ;  /* 0x000000000000794d */ /* 0x000fea0003800000 */
.L_x_367:
[----:B------:R-:W-:Y:S02]  /*80f0*/  IMAD.MOV.U32 R13, RZ, RZ, R16 ;  /* 0x000000ffff0d7224 */ /* 0x000fe400078e0010 */
[----:B------:R-:W-:Y:S02]  /*8100*/  IMAD.MOV.U32 R12, RZ, RZ, RZ ;  /* 0x000000ffff0c7224 */ /* 0x000fe400078e00ff */
[----:B------:R-:W-:Y:S02]  /*8110*/  IMAD.MOV.U32 R11, RZ, RZ, 0x1f ;  /* 0x0000001fff0b7424 */ /* 0x000fe400078e00ff */
[----:B------:R-:W-:-:S07]  /*8120*/  IMAD.MOV.U32 R15, RZ, RZ, -0x1 ;  /* 0xffffffffff0f7424 */ /* 0x000fce00078e00ff */
[----:B------:R-:W-:Y:S05]  /*8130*/  WARPSYNC.COLLECTIVE R15, `(.L_x_474) ;  /* 0x000000000f087348 */ /* 0x000fea0003c00000 */
[----:B------:R1:W2:Y:S02]  /*8140*/  SHFL.IDX P6, R14, R13, R12, R11 ;  /* 0x0000000c0d0e7389 */ /* 0x0002a400000c000b */
[----:B-12---:R-:W-:Y:S01]  /*8150*/  ENDCOLLECTIVE ;  /* 0x000000000000791b */ /* 0x006fe20003800000 */
.L_x_474:
[----:B------:R-:W-:Y:S05]  /*8160*/  BRA `(.L_x_475) ;  /* 0xffffff8800747947 */ /* 0x000fea000383ffff */
.L_x_369:
[----:B--2---:R-:W-:-:S04]  /*8170*/  IMAD.U32 R5, RZ, RZ, UR36 ;  /* 0x00000024ff057e24 */ /* 0x004fc8000f8e00ff */
[----:B------:R2:W3:Y:S03]  /*8180*/  SYNCS.PHASECHK.TRANS64.TRYWAIT P0, [R5+URZ+0x36400], R10 ;  /* 0x0364000a050075a7 */ /* 0x0004e6000800017f */
[----:B---3--:R-:W-:Y:S05]  /*8190*/  @!P0 NANOSLEEP.SYNCS 0x989680 ;  /* 0x009896800000895d */ /* 0x008fea0003900000 */
[----:B------:R-:W3:Y:S02]  /*81a0*/  @!P0 SYNCS.PHASECHK.TRANS64 P0, [R5+URZ+0x36400], R10 ;  /* 0x0364000a050085a7 */ /* 0x000ee4000800007f */
[----:B---3--:R-:W-:Y:S05]  /*81b0*/  @!P0 BRA `(.L_x_369) ;  /* 0xfffffffc00ec8947 */ /* 0x008fea000383ffff */
[----:B------:R-:W-:Y:S05]  /*81c0*/  BRA `(.L_x_368) ;  /* 0xffffff8800a87947 */ /* 0x000fea000383ffff */
.L_x_374:
[----:B---3--:R3:W4:Y:S02]  /*81d0*/  SYNCS.PHASECHK.TRANS64.TRYWAIT P1, [R3+URZ+0x36410], R12 ;  /* 0x0364100c030075a7 */ /* 0x008724000802017f */
[----:B----4-:R-:W-:Y:S05]  /*81e0*/  @!P1 NANOSLEEP.SYNCS 0x989680 ;  /* 0x009896800000995d */ /* 0x010fea0003900000 */
[----:B------:R-:W4:Y:S02]  /*81f0*/  @!P1 SYNCS.PHASECHK.TRANS64 P1, [R3+URZ+0x36410], R12 ;  /* 0x0364100c030095a7 */ /* 0x000f24000802007f */
[----:B----4-:R-:W-:Y:S05]  /*8200*/  @!P1 BRA `(.L_x_374) ;  /* 0xfffffffc00f09947 */ /* 0x010fea000383ffff */
[----:B------:R-:W-:Y:S05]  /*8210*/  BRA `(.L_x_373) ;  /* 0xffffff9400307947 */ /* 0x000fea000383ffff */
.L_x_378:
[----:B------:R-:W-:-:S04]  /*8220*/  IMAD.U32 R15, RZ, RZ, UR36 ;  /* 0x00000024ff0f7e24 */ /* 0x000fc8000f8e00ff */
[----:B------:R1:W1:Y:S03]  /*8230*/  SYNCS.PHASECHK.TRANS64.TRYWAIT P1, [R15+URZ+0x36430], R14 ;  /* 0x0364300e0f0075a7 */ /* 0x000266000802017f */
[----:B-1----:R-:W-:Y:S05]  /*8240*/  @!P1 NANOSLEEP.SYNCS 0x989680 ;  /* 0x009896800000995d */ /* 0x002fea0003900000 */
[----:B------:R-:W1:Y:S02]  /*8250*/  @!P1 SYNCS.PHASECHK.TRANS64 P1, [R15+URZ+0x36430], R14 ;  /* 0x0364300e0f0095a7 */ /* 0x000e64000802007f */
[----:B-1----:R-:W-:Y:S05]  /*8260*/  @!P1 BRA `(.L_x_378) ;  /* 0xfffffffc00ec9947 */ /* 0x002fea000383ffff */
[----:B------:R-:W-:Y:S05]  /*8270*/  BRA `(.L_x_377) ;  /* 0xffffff9800d07947 */ /* 0x000fea000383ffff */
.L_x_385:
[----:B------:R-:W-:Y:S01]  /*8280*/  BSSY B0, `(.L_x_476) ;  /* 0x0000005000007945 */ /* 0x000fe20003800000 */
[----:B------:R-:W-:-:S07]  /*8290*/  IMAD.MOV.U32 R15, RZ, RZ, -0x1 ;  /* 0xffffffffff0f7424 */ /* 0x000fce00078e00ff */
[----:B---3--:R-:W-:Y:S05]  /*82a0*/  WARPSYNC.COLLECTIVE R15, `(.L_x_477) ;  /* 0x000000000f087348 */ /* 0x008fea0003c00000 */
[----:B------:R-:W-:Y:S01]  /*82b0*/  NOP ;  /* 0x0000000000007918 */ /* 0x000fe20000000000 */
[----:B---3--:R-:W-:Y:S01]  /*82c0*/  ENDCOLLECTIVE ;  /* 0x000000000000791b */ /* 0x008fe20003800000 */
.L_x_477:
[----:B------:R-:W-:Y:S05]  /*82d0*/  BSYNC B0 ;  /* 0x0000000000007941 */ /* 0x000fea0003800000 */
.L_x_476:
[----:B------:R-:W-:Y:S05]  /*82e0*/  BRA `(.L_x_478) ;  /* 0xffffffbc00bc7947 */ /* 0x000fea000383ffff */
.L_x_394:
[----:B------:R-:W-:Y:S01]  /*82f0*/  BSSY B0, `(.L_x_479) ;  /* 0x0000005000007945 */ /* 0x000fe20003800000 */
[----:B------:R-:W-:-:S07]  /*8300*/  IMAD.MOV.U32 R15, RZ, RZ, -0x1 ;  /* 0xffffffffff0f7424 */ /* 0x000fce00078e00ff */
[----:B-1-3--:R-:W-:Y:S05]  /*8310*/  WARPSYNC.COLLECTIVE R15, `(.L_x_480) ;  /* 0x000000000f087348 */ /* 0x00afea0003c00000 */
[----:B------:R-:W-:Y:S01]  /*8320*/  NOP ;  /* 0x0000000000007918 */ /* 0x000fe20000000000 */
[----:B-1-3--:R-:W-:Y:S01]  /*8330*/  ENDCOLLECTIVE ;  /* 0x000000000000791b */ /* 0x00afe20003800000 */
.L_x_480:
[----:B------:R-:W-:Y:S05]  /*8340*/  BSYNC B0 ;  /* 0x0000000000007941 */ /* 0x000fea0003800000 */
.L_x_479:
[----:B------:R-:W-:Y:S05]  /*8350*/  BRA `(.L_x_481) ;  /* 0xffffffc000a87947 */ /* 0x000fea000383ffff */
.L_x_403:
[----:B------:R-:W-:Y:S01]  /*8360*/  BSSY B0, `(.L_x_482) ;  /* 0x0000005000007945 */ /* 0x000fe20003800000 */
[----:B------:R-:W-:-:S07]  /*8370*/  IMAD.MOV.U32 R15, RZ, RZ, -0x1 ;  /* 0xffffffffff0f7424 */ /* 0x000fce00078e00ff */
[----:B------:R-:W-:Y:S05]  /*8380*/  WARPSYNC.COLLECTIVE R15, `(.L_x_483) ;  /* 0x000000000f087348 */ /* 0x000fea0003c00000 */
[----:B------:R-:W-:Y:S01]  /*8390*/  NOP ;  /* 0x0000000000007918 */ /* 0x000fe20000000000 */
[----:B------:R-:W-:Y:S01]  /*83a0*/  ENDCOLLECTIVE ;  /* 0x000000000000791b */ /* 0x000fe20003800000 */
.L_x_483:
[----:B------:R-:W-:Y:S05]  /*83b0*/  BSYNC B0 ;  /* 0x0000000000007941 */ /* 0x000fea0003800000 */
.L_x_482:
[----:B------:R-:W-:Y:S05]  /*83c0*/  BRA `(.L_x_484) ;  /* 0xffffffc800587947 */ /* 0x000fea000383ffff */
.L_x_419:
[----:B------:R-:W-:Y:S01]  /*83d0*/  BSSY B0, `(.L_x_485) ;  /* 0x0000005000007945 */ /* 0x000fe20003800000 */
[----:B------:R-:W-:-:S07]  /*83e0*/  IMAD.MOV.U32 R15, RZ, RZ, -0x1 ;  /* 0xffffffffff0f7424 */ /* 0x000fce00078e00ff */
[----:B------:R-:W-:Y:S05]  /*83f0*/  WARPSYNC.COLLECTIVE R15, `(.L_x_486) ;  /* 0x000000000f087348 */ /* 0x000fea0003c00000 */
[----:B------:R-:W-:Y:S01]  /*8400*/  NOP ;  /* 0x0000000000007918 */ /* 0x000fe20000000000 */
[----:B------:R-:W-:Y:S01]  /*8410*/  ENDCOLLECTIVE ;  /* 0x000000000000791b */ /* 0x000fe20003800000 */
.L_x_486:
[----:B------:R-:W-:Y:S05]  /*8420*/  BSYNC B0 ;  /* 0x0000000000007941 */ /* 0x000fea0003800000 */
.L_x_485:
[----:B------:R-:W-:Y:S05]  /*8430*/  BRA `(.L_x_487) ;  /* 0xffffffcc00c87947 */ /* 0x000fea000383ffff */
.L_x_436:
[----:B------:R-:W-:Y:S01]  /*8440*/  BSSY B0, `(.L_x_488) ;  /* 0x0000005000007945 */ /* 0x000fe20003800000 */
[----:B------:R-:W-:-:S07]  /*8450*/  IMAD.MOV.U32 R15, RZ, RZ, -0x1 ;  /* 0xffffffffff0f7424 */ /* 0x000fce00078e00ff */
[----:B------:R-:W-:Y:S05]  /*8460*/  WARPSYNC.COLLECTIVE R15, `(.L_x_489) ;  /* 0x000000000f087348 */ /* 0x000fea0003c00000 */
[----:B------:R-:W-:Y:S01]  /*8470*/  NOP ;  /* 0x0000000000007918 */ /* 0x000fe20000000000 */
[----:B------:R-:W-:Y:S01]  /*8480*/  ENDCOLLECTIVE ;  /* 0x000000000000791b */ /* 0x000fe20003800000 */
.L_x_489:
[----:B------:R-:W-:Y:S05]  /*8490*/  BSYNC B0 ;  /* 0x0000000000007941 */ /* 0x000fea0003800000 */
.L_x_488:
[----:B------:R-:W-:Y:S05]  /*84a0*/  BRA `(.L_x_490) ;  /* 0xffffffd400447947 */ /* 0x000fea000383ffff */
.L_x_449:
[----:B-1----:R1:W2:Y:S02]  /*84b0*/  SYNCS.PHASECHK.TRANS64.TRYWAIT P1, [R0+URZ+0x36420], R10 ;  /* 0x0364200a000075a7 */ /* 0x0022a4000802017f */
[----:B--2---:R-:W-:Y:S05]  /*84c0*/  @!P1 NANOSLEEP.SYNCS 0x989680 ;  /* 0x009896800000995d */ /* 0x004fea0003900000 */
[----:B------:R-:W2:Y:S02]  /*84d0*/  @!P1 SYNCS.PHASECHK.TRANS64 P1, [R0+URZ+0x36420], R10 ;  /* 0x0364200a000095a7 */ /* 0x000ea4000802007f */
[----:B--2---:R-:W-:Y:S05]  /*84e0*/  @!P1 BRA `(.L_x_449) ;  /* 0xfffffffc00f09947 */ /* 0x004fea000383ffff */
[----:B------:R-:W-:Y:S05]  /*84f0*/  BRA `(.L_x_491) ;  /* 0xffffffdc00887947 */ /* 0x000fea000383ffff */
.L_x_453:
[----:B-1----:R1:W2:Y:S02]  /*8500*/  SYNCS.PHASECHK.TRANS64.TRYWAIT P1, [R0+URZ+0x36438], R10 ;  /* 0x0364380a000075a7 */ /* 0x0022a4000802017f */
[----:B--2---:R-:W-:Y:S05]  /*8510*/  @!P1 NANOSLEEP.SYNCS 0x989680 ;  /* 0x009896800000995d */ /* 0x004fea0003900000 */
[----:B------:R-:W2:Y:S02]  /*8520*/  @!P1 SYNCS.PHASECHK.TRANS64 P1, [R0+URZ+0x36438], R10 ;  /* 0x0364380a000095a7 */ /* 0x000ea4000802007f */
[----:B--2---:R-:W-:Y:S05]  /*8530*/  @!P1 BRA `(.L_x_453) ;  /* 0xfffffffc00f09947 */ /* 0x004fea000383ffff */
[----:B------:R-:W-:Y:S05]  /*8540*/  BRA `(.L_x_492) ;  /* 0xffffffe400407947 */ /* 0x000fea000383ffff */
.L_x_455:
[----:B--2---:R2:W3:Y:S02]  /*8550*/  SYNCS.PHASECHK.TRANS64.TRYWAIT P1, [R0+URZ+0x36428], R3 ;  /* 0x03642803000075a7 */ /* 0x0044e4000802017f */
[----:B---3--:R-:W-:Y:S05]  /*8560*/  @!P1 NANOSLEEP.SYNCS 0x989680 ;  /* 0x009896800000995d */ /* 0x008fea0003900000 */
[----:B------:R-:W3:Y:S02]  /*8570*/  @!P1 SYNCS.PHASECHK.TRANS64 P1, [R0+URZ+0x36428], R3 ;  /* 0x03642803000095a7 */ /* 0x000ee4000802007f */
[----:B---3--:R-:W-:Y:S05]  /*8580*/  @!P1 BRA `(.L_x_455) ;  /* 0xfffffffc00f09947 */ /* 0x008fea000383ffff */
[----:B------:R-:W-:Y:S05]  /*8590*/  BRA `(.L_x_493) ;  /* 0xffffffe800007947 */ /* 0x000fea000383ffff */
.L_x_457:
[----:B--2---:R2:W3:Y:S02]  /*85a0*/  SYNCS.PHASECHK.TRANS64.TRYWAIT P1, [R0+URZ+0x36438], R29 ;  /* 0x0364381d000075a7 */ /* 0x0044e4000802017f */
[----:B---3--:R-:W-:Y:S05]  /*85b0*/  @!P1 NANOSLEEP.SYNCS 0x989680 ;  /* 0x009896800000995d */ /* 0x008fea0003900000 */
[----:B------:R-:W3:Y:S02]  /*85c0*/  @!P1 SYNCS.PHASECHK.TRANS64 P1, [R0+URZ+0x36438], R29 ;  /* 0x0364381d000095a7 */ /* 0x000ee4000802007f */
[----:B---3--:R-:W-:Y:S05]  /*85d0*/  @!P1 BRA `(.L_x_457) ;  /* 0xfffffffc00f09947 */ /* 0x008fea000383ffff */
[----:B------:R-:W-:Y:S05]  /*85e0*/  BRA `(.L_x_494) ;  /* 0xffffffe800907947 */ /* 0x000fea000383ffff */
.L_x_459:
[----:B------:R-:W-:-:S07]  /*85f0*/  SHF.L.U32 R5, R12, 0x1f, RZ ;  /* 0x0000001f0c057819 */ /* 0x000fce00000006ff */
.L_x_495:
[----:B--2---:R2:W3:Y:S02]  /*8600*/  SYNCS.PHASECHK.TRANS64.TRYWAIT P1, [R0+URZ+0x36420], R5 ;  /* 0x03642005000075a7 */ /* 0x0044e4000802017f */
[----:B---3--:R-:W-:Y:S05]  /*8610*/  @!P1 NANOSLEEP.SYNCS 0x989680 ;  /* 0x009896800000995d */ /* 0x008fea0003900000 */
[----:B------:R-:W3:Y:S02]  /*8620*/  @!P1 SYNCS.PHASECHK.TRANS64 P1, [R0+URZ+0x36420], R5 ;  /* 0x03642005000095a7 */ /* 0x000ee4000802007f */
[----:B---3--:R-:W-:Y:S05]  /*8630*/  @!P1 BRA `(.L_x_495) ;  /* 0xfffffffc00f09947 */ /* 0x008fea000383ffff */
[----:B------:R-:W-:Y:S05]  /*8640*/  BRA `(.L_x_496) ;  /* 0xffffffec00307947 */ /* 0x000fea000383ffff */
.L_x_462:
[----:B--2---:R2:W3:Y:S02]  /*8650*/  SYNCS.PHASECHK.TRANS64.TRYWAIT P1, [R0+URZ+0x36438], R10 ;  /* 0x0364380a000075a7 */ /* 0x0044e4000802017f */
[----:B---3--:R-:W-:Y:S05]  /*8660*/  @!P1 NANOSLEEP.SYNCS 0x989680 ;  /* 0x009896800000995d */ /* 0x008fea0003900000 */
[----:B------:R-:W3:Y:S02]  /*8670*/  @!P1 SYNCS.PHASECHK.TRANS64 P1, [R0+URZ+0x36438], R10 ;  /* 0x0364380a000095a7 */ /* 0x000ee4000802007f */
[----:B---3--:R-:W-:Y:S05]  /*8680*/  @!P1 BRA `(.L_x_462) ;  /* 0xfffffffc00f09947 */ /* 0x008fea000383ffff */
[----:B------:R-:W-:Y:S05]  /*8690*/  BRA `(.L_x_497) ;  /* 0xffffffec00d87947 */ /* 0x000fea000383ffff */
.L_x_464:
[----:B---3--:R3:W4:Y:S02]  /*86a0*/  SYNCS.PHASECHK.TRANS64.TRYWAIT P1, [R0+URZ+0x36428], R5 ;  /* 0x03642805000075a7 */ /* 0x008724000802017f */
[----:B----4-:R-:W-:Y:S05]  /*86b0*/  @!P1 NANOSLEEP.SYNCS 0x989680 ;  /* 0x009896800000995d */ /* 0x010fea0003900000 */
[----:B------:R-:W4:Y:S02]  /*86c0*/  @!P1 SYNCS.PHASECHK.TRANS64 P1, [R0+URZ+0x36428], R5 ;  /* 0x03642805000095a7 */ /* 0x000f24000802007f */
[----:B----4-:R-:W-:Y:S05]  /*86d0*/  @!P1 BRA `(.L_x_464) ;  /* 0xfffffffc00f09947 */ /* 0x010fea000383ffff */
[----:B------:R-:W-:Y:S05]  /*86e0*/  BRA `(.L_x_498) ;  /* 0xfffffff000807947 */ /* 0x000fea000383ffff */
.L_x_466:
[----:B---3--:R3:W4:Y:S02]  /*86f0*/  SYNCS.PHASECHK.TRANS64.TRYWAIT P1, [R0+URZ+0x36438], R3 ;  /* 0x03643803000075a7 */ /* 0x008724000802017f */
[----:B----4-:R-:W-:Y:S05]  /*8700*/  @!P1 NANOSLEEP.SYNCS 0x989680 ;  /* 0x009896800000995d */ /* 0x010fea0003900000 */
[----:B------:R-:W4:Y:S02]  /*8710*/  @!P1 SYNCS.PHASECHK.TRANS64 P1, [R0+URZ+0x36438], R3 ;  /* 0x03643803000095a7 */ /* 0x000f24000802007f */
[----:B----4-:R-:W-:Y:S05]  /*8720*/  @!P1 BRA `(.L_x_466) ;  /* 0xfffffffc00f09947 */ /* 0x010fea000383ffff */
[----:B------:R-:W-:Y:S05]  /*8730*/  BRA `(.L_x_499) ;  /* 0xfffffff400187947 */ /* 0x000fea000383ffff */
.L_x_468:
[----:B------:R-:W-:Y:S01]  /*8740*/  BSSY B0, `(.L_x_500) ;  /* 0x0000006000007945 */ /* 0x000fe20003800000 */
[----:B------:R-:W-:-:S07]  /*8750*/  IMAD.MOV.U32 R15, RZ, RZ, -0x1 ;  /* 0xffffffffff0f7424 */ /* 0x000fce00078e00ff */
[----:B-12---:R-:W-:Y:S05]  /*8760*/  WARPSYNC.COLLECTIVE R15, `(.L_x_501) ;  /* 0x000000000f0c7348 */ /* 0x006fea0003c00000 */
[----:B------:R-:W-:Y:S02]  /*8770*/  ELECT P6, UR62, PT ;  /* 0x00000000003e782f */ /* 0x000fe400038c0000 */
[----:B------:R-:W-:Y:S01]  /*8780*/  MOV R14, UR62 ;  /* 0x0000003e000e7c02 */ /* 0x000fe20008000f00 */
[----:B-12---:R-:W-:Y:S10]  /*8790*/  ENDCOLLECTIVE ;  /* 0x000000000000791b */ /* 0x006ff40003800000 */
.L_x_501:
[----:B------:R-:W-:Y:S05]  /*87a0*/  BSYNC B0 ;  /* 0x0000000000007941 */ /* 0x000fea0003800000 */
.L_x_500:
[----:B------:R-:W-:Y:S01]  /*87b0*/  PLOP3.LUT P0, PT, P6, PT, PT, 0x80, 0x0 ;  /* 0x000000000000781c */ /* 0x000fe2000370f070 */
[----:B------:R-:W-:-:S12]  /*87c0*/  BRA `(.L_x_502) ;  /* 0xfffffff400cc7947 */ /* 0x000fd8000383ffff */
.L_x_470:
[----:B-1----:R1:W2:Y:S02]  /*87d0*/  SYNCS.PHASECHK.TRANS64.TRYWAIT P0, [R7+URZ], R0 ;  /* 0x00000000070075a7 */ /* 0x0022a4000800017f */
[----:B--2---:R-:W-:Y:S05]  /*87e0*/  @!P0 NANOSLEEP.SYNCS 0x989680 ;  /* 0x009896800000895d */ /* 0x004fea0003900000 */
[----:B------:R-:W2:Y:S02]  /*87f0*/  @!P0 SYNCS.PHASECHK.TRANS64 P0, [R7+URZ], R0 ;  /* 0x00000000070085a7 */ /* 0x000ea4000800007f */
[----:B--2---:R-:W-:Y:S05]  /*8800*/  @!P0 BRA `(.L_x_470) ;  /* 0xfffffffc00f08947 */ /* 0x004fea000383ffff */
[----:B------:R-:W-:Y:S05]  /*8810*/  BRA `(.L_x_503) ;  /* 0xfffffff800087947 */ /* 0x000fea000383ffff */
.L_x_471:
[----:B--2---:R2:W3:Y:S02]  /*8820*/  SYNCS.PHASECHK.TRANS64.TRYWAIT P0, [R3+URZ], R2 ;  /* 0x00000002030075a7 */ /* 0x0044e4000800017f */
[----:B---3--:R-:W-:Y:S05]  /*8830*/  @!P0 NANOSLEEP.SYNCS 0x989680 ;  /* 0x009896800000895d */ /* 0x008fea0003900000 */
[----:B------:R-:W3:Y:S02]  /*8840*/  @!P0 SYNCS.PHASECHK.TRANS64 P0, [R3+URZ], R2 ;  /* 0x00000002030085a7 */ /* 0x000ee4000800007f */
[----:B---3--:R-:W-:Y:S05]  /*8850*/  @!P0 BRA `(.L_x_471) ;  /* 0xfffffffc00f08947 */ /* 0x008fea000383ffff */
[----:B------:R-:W-:Y:S05]  /*8860*/  BRA `(.L_x_504) ;  /* 0xfffffff400fc7947 */ /* 0x000fea000383ffff */
.L_x_505:
        /* <DEDUP_REMOVED lines=9> */
.L_x_3858:


//--------------------- .text._ZN7cutlass13device_kernelIN5flash11enable_sm90INS1_16FlashAttnBwdSm90INS1_25CollectiveMainloopBwdSm90ILi2ELi1ELi1EN4cute5tupleIJNS5_1CILi1EEES8_S8_EEENS6_IJNS7_ILi64EEENS7_ILi96EEENS7_ILi192EEEEEENS_6half_tEfNS_4arch4Sm90ELb0ELb0ELb1ELb1ELb0ELb0ELb1ELb0ELi3ELi1ELi1ELi1ELb0EEENS1_21CollectiveEpilogueBwdISD_SE_SG_Li384ELb1ELb1ELi3EEENS1_19SingleTileSchedulerILb1ELb0ELb0ELi96EEEEEEEEEvNT_6ParamsE --------------------------
	.section	.text._ZN7cutlass13device_kernelIN5flash11enable_sm90INS1_16FlashAttnBwdSm90INS1_25CollectiveMainloopBwdSm90ILi2ELi1ELi1EN4cute5tupleIJNS5_1CILi1EEES8_S8_EEENS6_IJNS7_ILi64EEENS7_ILi96EEENS7_ILi192EEEEEENS_6half_tEfNS_4arch4Sm90ELb0ELb0ELb1ELb1ELb0ELb0ELb1ELb0ELi3ELi1ELi1ELi1ELb0EEENS1_21CollectiveEpilogueBwdISD_SE_SG_Li384ELb1ELb1ELi3EEENS1_19SingleTileSchedulerILb1ELb0ELb0ELi96EEEEEEEEEvNT_6ParamsE,"ax",@progbits
	.align	128
.text._ZN7cutlass13device_kernelIN5flash11enable_sm90INS1_16FlashAttnBwdSm90INS1_25CollectiveMainloopBwdSm90ILi2ELi1ELi1EN4cute5tupleIJNS5_1CILi1EEES8_S8_EEENS6_IJNS7_ILi64EEENS7_ILi96EEENS7_ILi192EEEEEENS_6half_tEfNS_4arch4Sm90ELb0ELb0ELb1ELb1ELb0ELb0ELb1ELb0ELi3ELi1ELi1ELi1ELb0EEENS1_21CollectiveEpilogueBwdISD_SE_SG_Li384ELb1ELb1ELi3EEENS1_19SingleTileSchedulerILb1ELb0ELb0ELi96EEEEEEEEEvNT_6ParamsE:
        .type           _ZN7cutlass13device_kernelIN5flash11enable_sm90INS1_16FlashAttnBwdSm90INS1_25CollectiveMainloopBwdSm90ILi2ELi1ELi1EN4cute5tupleIJNS5_1CILi1EEES8_S8_EEENS6_IJNS7_ILi64EEENS7_ILi96EEENS7_ILi192EEEEEENS_6half_tEfNS_4arch4Sm90ELb0ELb0ELb1ELb1ELb0ELb0ELb1ELb0ELi3ELi1ELi1ELi1ELb0EEENS1_21CollectiveEpilogueBwdISD_SE_SG_Li384ELb1ELb1ELi3EEENS1_19SingleTileSchedulerILb1ELb0ELb0ELi96EEEEEEEEEvNT_6ParamsE,@function
        .size           _ZN7cutlass13device_kernelIN5flash11enable_sm90INS1_16FlashAttnBwdSm90INS1_25CollectiveMainloopBwdSm90ILi2ELi1ELi1EN4cute5tupleIJNS5_1CILi1EEES8_S8_EEENS6_IJNS7_ILi64EEENS7_ILi96EEENS7_ILi192EEEEEENS_6half_tEfNS_4arch4Sm90ELb0ELb0ELb1ELb1ELb0ELb0ELb1ELb0ELi3ELi1ELi1ELi1ELb0EEENS1_21CollectiveEpilogueBwdISD_SE_SG_Li384ELb1ELb1ELi3EEENS1_19SingleTileSchedulerILb1ELb0ELb0ELi96EEEEEEEEEvNT_6ParamsE,(.L_x_3859 - _ZN7cutlass13device_kernelIN5flash11enable_sm90INS1_16FlashAttnBwdSm90INS1_25CollectiveMainloopBwdSm90ILi2ELi1ELi1EN4cute5tupleIJNS5_1CILi1EEES8_S8_EEENS6_IJNS7_ILi64EEENS7_ILi96EEENS7_ILi192EEEEEENS_6half_tEfNS_4arch4Sm90ELb0ELb0ELb1ELb1ELb0ELb0ELb1ELb0ELi3ELi1ELi1ELi1ELb0EEENS1_21CollectiveEpilogueBwdISD_SE_SG_Li384ELb1ELb1ELi3EEENS1_19SingleTileSchedulerILb1ELb0ELb0ELi96EEEEEEEEEvNT_6ParamsE)
        .other          _ZN7cutlass13device_kernelIN5flash11enable_sm90INS1_16FlashAttnBwdSm90INS1_25CollectiveMainloopBwdSm90ILi2ELi1ELi1EN4cute5tupleIJNS5_1CILi1EEES8_S8_EEENS6_IJNS7_ILi64EEENS7_ILi96EEENS7_ILi192EEEEEENS_6half_tEfNS_4arch4Sm90ELb0ELb0ELb1ELb1ELb0ELb0ELb1ELb0ELi3ELi1ELi1ELi1ELb0EEENS1_21CollectiveEpilogueBwdISD_SE_SG_Li384ELb1ELb1ELi3EEENS1_19SingleTileSchedulerILb1ELb0ELb0ELi96EEEEEEEEEvNT_6ParamsE,@"STO_CUDA_ENTRY STV_DEFAULT"
_ZN7cutlass13device_kernelIN5flash11enable_sm90INS1_16FlashAttnBwdSm90INS1_25CollectiveMainloopBwdSm90ILi2ELi1ELi1EN4cute5tupleIJNS5_1CILi1EEES8_S8_EEENS6_IJNS7_ILi64EEENS7_ILi96EEENS7_ILi192EEEEEENS_6half_tEfNS_4arch4Sm90ELb0ELb0ELb1ELb1ELb0ELb0ELb1ELb0ELi3ELi1ELi1ELi1ELb0EEENS1_21CollectiveEpilogueBwdISD_SE_SG_Li384ELb1ELb1ELi3EEENS1_19SingleTileSchedulerILb1ELb0ELb0ELi96EEEEEEEEEvNT_6ParamsE:
        /* <DEDUP_REMOVED lines=23> */
.L_x_507:
[----:B------:R-:W-:Y:S05]  /*0170*/  BSYNC B0 ;  /* 0x0000000000007941 */ /* 0x000fea0003800000 */
.L_x_506:
        /* <DEDUP_REMOVED lines=34> */
.L_x_508:
        /* <DEDUP_REMOVED lines=20> */
.L_x_509:
        /* <DEDUP_REMOVED lines=8> */
.L_x_512:
[----:B------:R-:W-:-:S08]  /*0560*/  NOP ;  /* 0x0000000000007918 */ /* 0x000fd00000000000 */
[----:B------:R-:W1:Y:S02]  /*0570*/  USETMAXREG.TRY_ALLOC.CTAPOOL UP0, 0xa0 ;  /* 0x000000a0000079c8 */ /* 0x000e640008000600 */
[----:B-1----:R-:W-:-:S13]  /*0580*/  PLOP3.LUT P0, PT, PT, PT, UP0, 0x80, 0x0 ;  /* 0x000000000000781c */ /* 0x002fda0003f0f008 */
[----:B------:R-:W-:Y:S05]  /*0590*/  @!P0 BRA `(.L_x_512) ;  /* 0xfffffffc00f08947 */ /* 0x000fea000383ffff */
[----:B------:R-:W-:Y:S01]  /*05a0*/  LOP3.LUT R0, R0, 0x3, RZ, 0xc0, !PT ;  /* 0x0000000300007812 */ /* 0x000fe200078ec0ff */
[----:B------:R-:W1:Y:S01]  /*05b0*/  S2R R2, SR_TID.X ;  /* 0x0000000000027919 */ /* 0x000e620000002100 */
[----:B------:R-:W-:Y:S01]  /*05c0*/  ULDC.64 UR4, c[0x0][0x8d8] ;  /* 0x0002360000047ab9 */ /* 0x000fe20000000a00 */
[----:B------:R-:W2:Y:S03]  /*05d0*/  S2R R17, SR_CTAID.X ;  /* 0x0000000000117919 */ /* 0x000ea60000002500 */
[----:B------:R-:W3:Y:S01]  /*05e0*/  SHFL.IDX PT, R0, R0, RZ, 0x1f ;  /* 0x00001fff00007589 */ /* 0x000ee200000e0000 */
[----:B------:R-:W4:Y:S01]  /*05f0*/  S2R R7, SR_CTAID.Z ;  /* 0x0000000000077919 */ /* 0x000f220000002700 */
[----:B---3--:R-:W-:Y:S02]  /*0600*/  ISETP.NE.AND P0, PT, R0, RZ, PT ;  /* 0x000000ff0000720c */ /* 0x008fe40003f05270 */
[----:B-1----:R-:W-:-:S11]  /*0610*/  SHF.R.U32.HI R2, RZ, 0x7, R2 ;  /* 0x00000007ff027819 */ /* 0x002fd60000011602 */
[----:B------:R-:W-:-:S05]  /*0620*/  @!P0 VIADD R2, R2, 0x9 ;  /* 0x0000000902028836 */ /* 0x000fca0000000000 */
[----:B------:R1:W-:Y:S06]  /*0630*/  @!P0 BAR.ARV R2, 0xa0 ;  /* 0x000280020000851d */ /* 0x0003ec0000002000 */
[----:B------:R-:W-:-:S04]  /*0640*/  ISETP.NE.U32.AND P0, PT, RZ, UR4, PT ;  /* 0x00000004ff007c0c */ /* 0x000fc8000bf05070 */
[----:B------:R-:W-:-:S13]  /*0650*/  ISETP.NE.AND.EX P0, PT, RZ, UR5, PT, P0 ;  /* 0x00000005ff007c0c */ /* 0x000fda000bf05300 */
[----:B-12-4-:R-:W-:Y:S05]  /*0660*/  @!P0 BRA `(.L_x_513) ;  /* 0x0000000000108947 */ /* 0x016fea0003800000 */
[----:B------:R-:W1:Y:S02]  /*0670*/  LDC.64 R2, c[0x0][0x8d8] ;  /* 0x00023600ff027b82 */ /* 0x000e640000000a00 */
[----:B-1----:R-:W-:-:S05]  /*0680*/  IMAD.WIDE R2, R7, 0x4, R2 ;  /* 0x0000000407027825 */ /* 0x002fca00078e0202 */
[----:B------:R1:W5:Y:S01]  /*0690*/  LDG.E R0, desc[UR38][R2.64] ;  /* 0x0000002602007981 */ /* 0x000362000c1e1900 */
[----:B------:R-:W-:Y:S05]  /*06a0*/  BRA `(.L_x_514) ;  /* 0x00000000002c7947 */ /* 0x000fea0003800000 */
.L_x_513:
[----:B------:R-:W-:Y:S02]  /*06b0*/  ULDC.64 UR4, c[0x0][0x8d0] ;  /* 0x0002340000047ab9 */ /* 0x000fe40000000a00 */
[----:B------:R-:W-:-:S04]  /*06c0*/  ISETP.NE.U32.AND P0, PT, RZ, UR4, PT ;  /* 0x00000004ff007c0c */ /* 0x000fc8000bf05070 */
[----:B------:R-:W-:-:S13]  /*06d0*/  ISETP.NE.AND.EX P0, PT, RZ, UR5, PT, P0 ;  /* 0x00000005ff007c0c */ /* 0x000fda000bf05300 */
[----:B------:R-:W-:Y:S05]  /*06e0*/  @!P0 BRA `(.L_x_515) ;  /* 0x0000000000188947 */ /* 0x000fea0003800000 */
[----:B------:R-:W1:Y:S02]  /*06f0*/  LDC.64 R2, c[0x0][0x8d0] ;  /* 0x00023400ff027b82 */ /* 0x000e640000000a00 */
[----:B-1----:R-:W-:-:S05]  /*0700*/  IMAD.WIDE R2, R7, 0x4, R2 ;  /* 0x0000000407027825 */ /* 0x002fca00078e0202 */
[----:B------:R-:W2:Y:S04]  /*0710*/  LDG.E R0, desc[UR38][R2.64] ;  /* 0x0000002602007981 */ /* 0x000ea8000c1e1900 */
[----:B------:R-:W2:Y:S02]  /*0720*/  LDG.E R5, desc[UR38][R2.64+0x4] ;  /* 0x0000042602057981 */ /* 0x000ea4000c1e1900 */
[----:B--2---:R-:W-:Y:S01]  /*0730*/  IMAD.IADD R0, R5, 0x1, -R0 ;  /* 0x0000000105007824 */ /* 0x004fe200078e0a00 */
[----:B------:R-:W-:Y:S06]  /*0740*/  BRA `(.L_x_514) ;  /* 0x0000000000047947 */ /* 0x000fec0003800000 */
.L_x_515:
[----:B------:R-:W2:Y:S02]  /*0750*/  LDC R0, c[0x0][0x8bc] ;  /* 0x00022f00ff007b82 */ /* 0x000ea40000000800 */
.L_x_514:
[----:B-1----:R-:W-:-:S05]  /*0760*/  IMAD R3, R17, 0x60, RZ ;  /* 0x0000006011037824 */ /* 0x002fca00078e02ff */
[----:B--2--5:R-:W-:-:S04]  /*0770*/  ISETP.GE.AND P0, PT, R3, R0, PT ;  /* 0x000000000300720c */ /* 0x024fc80003f06270 */
[----:B------:R-:W-:-:S04]  /*0780*/  SEL R4, R7, 0xffffffff, !P0 ;  /* 0xffffffff07047807 */ /* 0x000fc80004000000 */
[----:B------:R-:W-:Y:S01]  /*0790*/  ISETP.GE.AND P0, PT, R4, RZ, PT ;  /* 0x000000ff0400720c */ /* 0x000fe20003f06270 */
[----:B------:R1:W-:-:S12]  /*07a0*/  STL [R1+0x8], R4 ;  /* 0x0000080401007387 */ /* 0x0003d80000100800 */
[----:B-1----:R-:W-:Y:S05]  /*07b0*/  @!P0 BRA `(.L_x_516) ;  /* 0x0000009800f08947 */ /* 0x002fea0003800000 */
[----:B------:R-:W-:Y:S01]  /*07c0*/  ULDC.64 UR4, c[0x0][0x780] ;  /* 0x0001e00000047ab9 */ /* 0x000fe20000000a00 */
[----:B------:R-:W1:Y:S01]  /*07d0*/  LDC R18, c[0x0][0x290] ;  /* 0x0000a400ff127b82 */ /* 0x000e620000000800 */
[----:B------:R-:W-:-:S04]  /*07e0*/  ISETP.NE.U32.AND P0, PT, RZ, UR4, PT ;  /* 0x00000004ff007c0c */ /* 0x000fc8000bf05070 */
[----:B------:R-:W-:-:S13]  /*07f0*/  ISETP.NE.AND.EX P0, PT, RZ, UR5, PT, P0 ;  /* 0x00000005ff007c0c */ /* 0x000fda000bf05300 */
[----:B------:R-:W-:Y:S05]  /*0800*/  @!P0 BRA `(.L_x_517) ;  /* 0x0000000000108947 */ /* 0x000fea0003800000 */
[----:B------:R-:W2:Y:S02]  /*0810*/  LDC.64 R2, c[0x0][0x780] ;  /* 0x0001e000ff027b82 */ /* 0x000ea40000000a00 */
[----:B--2---:R-:W-:-:S05]  /*0820*/  IMAD.WIDE R2, R4, 0x4, R2 ;  /* 0x0000000404027825 */ /* 0x004fca00078e0202 */
[----:B------:R2:W5:Y:S01]  /*0830*/  LDG.E R19, desc[UR38][R2.64] ;  /* 0x0000002602137981 */ /* 0x000562000c1e1900 */
[----:B------:R-:W-:Y:S05]  /*0840*/  BRA `(.L_x_518) ;  /* 0x0000000000287947 */ /* 0x000fea0003800000 */
.L_x_517:
[----:B------:R-:W-:Y:S01]  /*0850*/  ULDC.64 UR4, c[0x0][0x770] ;  /* 0x0001dc0000047ab9 */ /* 0x000fe20000000a00 */
[----:B------:R-:W3:Y:S01]  /*0860*/  LDC R19, c[0x0][0x280] ;  /* 0x0000a000ff137b82 */ /* 0x000ee20000000800 */
[----:B------:R-:W-:-:S04]  /*0870*/  ISETP.NE.U32.AND P0, PT, RZ, UR4, PT ;  /* 0x00000004ff007c0c */ /* 0x000fc8000bf05070 */
[----:B------:R-:W-:-:S13]  /*0880*/  ISETP.NE.AND.EX P0, PT, RZ, UR5, PT, P0 ;  /* 0x00000005ff007c0c */ /* 0x000fda000bf05300 */
[----:B------:R-:W-:Y:S05]  /*0890*/  @!P0 BRA `(.L_x_518) ;  /* 0x0000000000148947 */ /* 0x000fea0003800000 */
[----:B------:R-:W2:Y:S02]  /*08a0*/  LDC.64 R2, c[0x0][0x770] ;  /* 0x0001dc00ff027b82 */ /* 0x000ea40000000a00 */
[----:B--2---:R-:W-:-:S05]  /*08b0*/  IMAD.WIDE R2, R4, 0x4, R2 ;  /* 0x0000000404027825 */ /* 0x004fca00078e0202 */
[----:B---3--:R-:W2:Y:S04]  /*08c0*/  LDG.E R19, desc[UR38][R2.64] ;  /* 0x0000002602137981 */ /* 0x008ea8000c1e1900 */
[----:B------:R-:W2:Y:S02]  /*08d0*/  LDG.E R0, desc[UR38][R2.64+0x4] ;  /* 0x0000042602007981 */ /* 0x000ea4000c1e1900 */
[----:B--2---:R-:W-:-:S07]  /*08e0*/  IMAD.IADD R19, R0, 0x1, -R19 ;  /* 0x0000000100137824 */ /* 0x004fce00078e0a13 */
.L_x_518:
[----:B------:R-:W-:Y:S02]  /*08f0*/  ULDC.64 UR4, c[0x0][0x788] ;  /* 0x0001e20000047ab9 */ /* 0x000fe40000000a00 */
[----:B------:R-:W-:-:S04]  /*0900*/  ISETP.NE.U32.AND P0, PT, RZ, UR4, PT ;  /* 0x00000004ff007c0c */ /* 0x000fc8000bf05070 */
[----:B------:R-:W-:-:S13]  /*0910*/  ISETP.NE.AND.EX P0, PT, RZ, UR5, PT, P0 ;  /* 0x00000005ff007c0c */ /* 0x000fda000bf05300 */
[----:B------:R-:W-:Y:S05]  /*0920*/  @!P0 BRA `(.L_x_519) ;  /* 0x0000000000108947 */ /* 0x000fea0003800000 */
[----:B--2---:R-:W2:Y:S02]  /*0930*/  LDC.64 R2, c[0x0][0x788] ;  /* 0x0001e200ff027b82 */ /* 0x004ea40000000a00 */
[----:B--2---:R-:W-:-:S05]  /*0940*/  IMAD.WIDE R2, R4, 0x4, R2 ;  /* 0x0000000404027825 */ /* 0x004fca00078e0202 */
[----:B-1----:R1:W5:Y:S01]  /*0950*/  LDG.E R18, desc[UR38][R2.64] ;  /* 0x0000002602127981 */ /* 0x002362000c1e1900 */
[----:B------:R-:W-:Y:S05]  /*0960*/  BRA `(.L_x_520) ;  /* 0x0000000000247947 */ /* 0x000fea0003800000 */
.L_x_519:
[----:B------:R-:W-:Y:S02]  /*0970*/  ULDC.64 UR4, c[0x0][0x778] ;  /* 0x0001de0000047ab9 */ /* 0x000fe40000000a00 */
[----:B------:R-:W-:-:S04]  /*0980*/  ISETP.NE.U32.AND P0, PT, RZ, UR4, PT ;  /* 0x00000004ff007c0c */ /* 0x000fc8000bf05070 */
[----:B------:R-:W-:-:S13]  /*0990*/  ISETP.NE.AND.EX P0, PT, RZ, UR5, PT, P0 ;  /* 0x00000005ff007c0c */ /* 0x000fda000bf05300 */
[----:B------:R-:W-:Y:S05]  /*09a0*/  @!P0 BRA `(.L_x_520) ;  /* 0x0000000000148947 */ /* 0x000fea0003800000 */
[----:B--2---:R-:W2:Y:S02]  /*09b0*/  LDC.64 R2, c[0x0][0x778] ;  /* 0x0001de00ff027b82 */ /* 0x004ea40000000a00 */
[----:B--2---:R-:W-:-:S05]  /*09c0*/  IMAD.WIDE R2, R4, 0x4, R2 ;  /* 0x0000000404027825 */ /* 0x004fca00078e0202 */
[----:B-1----:R-:W2:Y:S04]  /*09d0*/  LDG.E R18, desc[UR38][R2.64] ;  /* 0x0000002602127981 */ /* 0x002ea8000c1e1900 */
[----:B------:R-:W2:Y:S02]  /*09e0*/  LDG.E R5, desc[UR38][R2.64+0x4] ;  /* 0x0000042602057981 */ /* 0x000ea4000c1e1900 */
[----:B--2---:R-:W-:-:S07]  /*09f0*/  IMAD.IADD R18, R5, 0x1, -R18 ;  /* 0x0000000105127824 */ /* 0x004fce00078e0a12 */
.L_x_520:
[----:B---3-5:R-:W-:Y:S02]  /*0a00*/  ISETP.GE.AND P1, PT, R19, 0x1, PT ;  /* 0x000000011300780c */ /* 0x028fe40003f26270 */
[----:B------:R-:W-:Y:S02]  /*0a10*/  CS2R R70, SRZ ;  /* 0x0000000000467805 */ /* 0x000fe4000001ff00 */
[----:B------:R-:W-:Y:S02]  /*0a20*/  PLOP3.LUT P0, PT, PT, PT, PT, 0x80, 0x0 ;  /* 0x000000000000781c */ /* 0x000fe40003f0f070 */
        /* <DEDUP_REMOVED lines=48> */
[----:B------:R-:W3:Y:S01]  /*0d30*/  S2UR UR4, SR_CgaCtaId ;  /* 0x00000000000479c3 */ /* 0x000ee20000008800 */
[----:B------:R-:W-:Y:S01]  /*0d40*/  UMOV UR36, 0x400 ;  /* 0x0000040000247882 */ /* 0x000fe20000000000 */
[----:B------:R-:W-:Y:S01]  /*0d50*/  ULDC UR40, c[0x0][0x75c] ;  /* 0x0001d70000287ab9 */ /* 0x000fe20000000800 */
[----:B------:R-:W-:Y:S01]  /*0d60*/  ULDC UR41, c[0x0][0x744] ;  /* 0x0001d10000297ab9 */ /* 0x000fe20000000800 */
[----:B---3--:R-:W-:-:S04]  /*0d70*/  ULEA UR36, UR4, UR36, 0x18 ;  /* 0x0000002404247291 */ /* 0x008fc8000f8ec03f */
[----:B------:R-:W-:-:S04]  /*0d80*/  UIADD3 UR37, UR36, 0x30400, URZ ;  /* 0x0003040024257890 */ /* 0x000fc8000fffe03f */
[----:B------:R-:W-:-:S06]  /*0d90*/  ULOP3.LUT UP0, URZ, UR37, 0x1bf, URZ, 0xc0, !UPT ;  /* 0x000001bf253f7892 */ /* 0x000fcc000f80c03f */
[----:B------:R-:W-:-:S13]  /*0da0*/  PLOP3.LUT P0, PT, PT, PT, UP0, 0x80, 0x0 ;  /* 0x000000000000781c */ /* 0x000fda0003f0f008 */
[----:B------:R-:W-:Y:S05]  /*0db0*/  @!P0 BRA `(.L_x_522) ;  /* 0x00000000007c8947 */ /* 0x000fea0003800000 */
[----:B-12---:R-:W-:Y:S01]  /*0dc0*/  MOV R2, 0x0 ;  /* 0x0000000000027802 */ /* 0x006fe20000000f00 */
        /* <DEDUP_REMOVED lines=15> */
.L_x_523:
        /* <DEDUP_REMOVED lines=15> */
.L_x_522:
[----:B------:R-:W-:-:S04]  /*0fb0*/  IMAD.U32 R0, RZ, RZ, UR36 ;  /* 0x00000024ff007e24 */ /* 0x000fc8000f8e00ff */
[----:B------:R-:W-:-:S05]  /*0fc0*/  VIADD R0, R0, 0x33400 ;  /* 0x0003340000007836 */ /* 0x000fca0000000000 */
[----:B------:R-:W-:-:S13]  /*0fd0*/  LOP3.LUT P0, RZ, R0, 0x1bf, RZ, 0xc0, !PT ;  /* 0x000001bf00ff7812 */ /* 0x000fda000780c0ff */
        /* <DEDUP_REMOVED lines=17> */
.L_x_525:
        /* <DEDUP_REMOVED lines=15> */
.L_x_524:
[----:B-12---:R-:W1:Y:S01]  /*11e0*/  S2R R2, SR_TID.X ;  /* 0x0000000000027919 */ /* 0x006e620000002100 */
[----:B------:R-:W-:Y:S01]  /*11f0*/  UMOV UR4, 0xffffffff ;  /* 0xffffffff00047882 */ /* 0x000fe20000000000 */
[----:B-1----:R-:W-:-:S05]  /*1200*/  VIADD R0, R2, 0xffffff80 ;  /* 0xffffff8002007836 */ /* 0x002fca0000000000 */
[----:B------:R-:W-:-:S04]  /*1210*/  SHF.R.S32.HI R3, RZ, 0x1f, R0 ;  /* 0x0000001fff037819 */ /* 0x000fc80000011400 */
[----:B------:R-:W-:-:S04]  /*1220*/  LEA.HI R2, R3, R0, RZ, 0x7 ;  /* 0x0000000003027211 */ /* 0x000fc800078f38ff */
[----:B------:R-:W-:Y:S01]  /*1230*/  SHF.R.S32.HI R13, RZ, 0x7, R2 ;  /* 0x00000007ff0d7819 */ /* 0x000fe20000011402 */
[----:B------:R-:W-:Y:S06]  /*1240*/  BRA.DIV UR4, `(.L_x_526) ;  /* 0x0000009204547947 */ /* 0x000fec000b800000 */
[----:B------:R1:W2:Y:S02]  /*1250*/  SHFL.IDX PT, R14, R13, RZ, 0x1f ;  /* 0x00001fff0d0e7589 */ /* 0x0002a400000e0000 */
.L_x_656:
[----:B------:R-:W-:Y:S01]  /*1260*/  SHF.L.U32 R11, RZ, 0x1f, RZ ;  /* 0x0000001fff0b7819 */ /* 0x000fe200000006ff */
[----:B--2---:R-:W-:Y:S01]  /*1270*/  IMAD.HI R4, R14, 0x55555556, RZ ;  /* 0x555555560e047827 */ /* 0x004fe200078e02ff */
[----:B------:R-:W-:Y:S02]  /*1280*/  LEA.HI R6, R3, R0, RZ, 0x4 ;  /* 0x0000000003067211 */ /* 0x000fe400078f20ff */
[----:B------:R-:W2:Y:S01]  /*1290*/  SYNCS.PHASECHK.TRANS64.TRYWAIT P0, [UR36+0x36400], R11 ;  /* 0x0364000bff0075a7 */ /* 0x000ea20008000164 */
[----:B------:R-:W-:Y:S01]  /*12a0*/  LOP3.LUT R7, R2, 0xffffff80, RZ, 0xc0, !PT ;  /* 0xffffff8002077812 */ /* 0x000fe200078ec0ff */
[----:B------:R-:W-:Y:S01]  /*12b0*/  VIADD R19, R19, 0x3f ;  /* 0x0000003f13137836 */ /* 0x000fe20000000000 */
[----:B------:R-:W-:Y:S01]  /*12c0*/  LEA.HI R5, R4, R4, RZ, 0x1 ;  /* 0x0000000404057211 */ /* 0x000fe200078f08ff */
[----:B------:R-:W-:Y:S01]  /*12d0*/  IMAD.HI R4, R13, 0x55555556, RZ ;  /* 0x555555560d047827 */ /* 0x000fe200078e02ff */
[----:B------:R-:W-:Y:S02]  /*12e0*/  LEA.HI R2, R3, R0, RZ, 0x5 ;  /* 0x0000000003027211 */ /* 0x000fe400078f28ff */
[----:B------:R-:W-:Y:S01]  /*12f0*/  LOP3.LUT R3, R6, 0xfffffff0, RZ, 0xc0, !PT ;  /* 0xfffffff006037812 */ /* 0x000fe200078ec0ff */
[----:B------:R-:W-:Y:S01]  /*1300*/  IMAD R18, R17, -0x60, R18 ;  /* 0xffffffa011127824 */ /* 0x000fe200078e0212 */
[----:B------:R-:W-:Y:S01]  /*1310*/  LEA.HI R8, R4, R4, RZ, 0x1 ;  /* 0x0000000404087211 */ /* 0x000fe200078f08ff */
[C---:B------:R-:W-:Y:S01]  /*1320*/  IMAD.IADD R4, R0.reuse, 0x1, -R7 ;  /* 0x0000000100047824 */ /* 0x040fe200078e0a07 */
[--C-:B------:R-:W-:Y:S01]  /*1330*/  SHF.R.S32.HI R9, RZ, 0x5, R2.reuse ;  /* 0x00000005ff097819 */ /* 0x100fe20000011402 */
[----:B------:R-:W-:Y:S01]  /*1340*/  IMAD.IADD R3, R0, 0x1, -R3 ;  /* 0x0000000100037824 */ /* 0x000fe200078e0a03 */
[----:B------:R-:W-:Y:S01]  /*1350*/  SHF.R.S32.HI R10, RZ, 0x1f, R19 ;  /* 0x0000001fff0a7819 */ /* 0x000fe20000011413 */
[----:B------:R-:W-:Y:S01]  /*1360*/  IMAD R7, R8, -0x3, R13 ;  /* 0xfffffffd08077824 */ /* 0x000fe200078e020d */
[----:B------:R-:W-:Y:S01]  /*1370*/  SHF.R.S32.HI R8, RZ, 0x1f, R2 ;  /* 0x0000001fff087819 */ /* 0x000fe20000011402 */
[----:B------:R-:W-:Y:S01]  /*1380*/  IMAD R5, R5, -0x3, R14 ;  /* 0xfffffffd05057824 */ /* 0x000fe200078e020e */
[----:B------:R-:W-:Y:S01]  /*1390*/  LEA.HI R2, R10, R19, RZ, 0x6 ;  /* 0x000000130a027211 */ /* 0x000fe200078f30ff */
[----:B------:R-:W-:Y:S01]  /*13a0*/  IMAD R17, R7, -0x20, R18 ;  /* 0xffffffe007117824 */ /* 0x000fe200078e0212 */
[----:B------:R-:W-:-:S02]  /*13b0*/  LEA.HI R8, R8, R9, RZ, 0x2 ;  /* 0x0000000908087211 */ /* 0x000fc400078f10ff */
[----:B------:R-:W-:Y:S01]  /*13c0*/  LEA.HI R0, R3, R3, RZ, 0x1 ;  /* 0x0000000303007211 */ /* 0x000fe200078f08ff */
[----:B--2---:R-:W-:Y:S06]  /*13d0*/  @P0 BRA `(.L_x_527) ;  /* 0x0000000000080947 */ /* 0x004fec0003800000 */
[----:B------:R-:W2:Y:S02]  /*13e0*/  SYNCS.PHASECHK.TRANS64.TRYWAIT P0, [UR36+0x36400], R11 ;  /* 0x0364000bff0075a7 */ /* 0x000ea40008000164 */
[----:B--2---:R-:W-:Y:S05]  /*13f0*/  @!P0 BRA `(.L_x_528) ;  /* 0x0000009000048947 */ /* 0x004fea0003800000 */
.L_x_527:
[----:B------:R-:W-:Y:S01]  /*1400*/  LOP3.LUT R12, R8, 0x3ffffc, RZ, 0xc0, !PT ;  /* 0x003ffffc080c7812 */ /* 0x000fe200078ec0ff */
[----:B------:R-:W-:Y:S01]  /*1410*/  IMAD R14, R13, 0x400, R4 ;  /* 0x000004000d0e7824 */ /* 0x000fe200078e0204 */
[--C-:B--2---:R-:W-:Y:S01]  /*1420*/  SHF.R.S32.HI R7, RZ, 0x1, R0.reuse ;  /* 0x00000001ff077819 */ /* 0x104fe20000011400 */
[----:B------:R-:W-:Y:S01]  /*1430*/  IMAD.MOV.U32 R157, RZ, RZ, 0x20 ;  /* 0x00000020ff9d7424 */ /* 0x000fe200078e00ff */
[----:B------:R-:W-:Y:S01]  /*1440*/  SHF.R.S32.HI R8, RZ, 0x1f, R0 ;  /* 0x0000001fff087819 */ /* 0x000fe20000011400 */
[----:B------:R-:W-:Y:S01]  /*1450*/  IMAD.IADD R15, R9, 0x1, -R12 ;  /* 0x00000001090f7824 */ /* 0x000fe200078e0a0c */
[----:B------:R-:W-:Y:S02]  /*1460*/  SHF.R.S32.HI R10, RZ, 0x1f, R3 ;  /* 0x0000001fff0a7819 */ /* 0x000fe40000011403 */
[----:B------:R-:W-:Y:S02]  /*1470*/  CS2R R70, SRZ ;  /* 0x0000000000467805 */ /* 0x000fe4000001ff00 */
[----:B------:R-:W-:-:S02]  /*1480*/  LEA.HI R8, R8, R7, RZ, 0x2 ;  /* 0x0000000708087211 */ /* 0x000fc400078f10ff */
[----:B------:R-:W-:Y:S02]  /*1490*/  CS2R R68, SRZ ;  /* 0x0000000000447805 */ /* 0x000fe4000001ff00 */
[----:B------:R-:W-:Y:S02]  /*14a0*/  LEA.HI R10, R10, R3, RZ, 0x3 ;  /* 0x000000030a0a7211 */ /* 0x000fe400078f18ff */
[----:B------:R-:W-:Y:S02]  /*14b0*/  CS2R R66, SRZ ;  /* 0x0000000000427805 */ /* 0x000fe4000001ff00 */
[----:B------:R-:W-:Y:S02]  /*14c0*/  LOP3.LUT R8, R8, 0xfffffffc, RZ, 0xc0, !PT ;  /* 0xfffffffc08087812 */ /* 0x000fe400078ec0ff */
[----:B------:R-:W-:Y:S02]  /*14d0*/  CS2R R64, SRZ ;  /* 0x0000000000407805 */ /* 0x000fe4000001ff00 */
[----:B------:R-:W-:Y:S01]  /*14e0*/  LOP3.LUT R0, R0, 0x7fffffe, RZ, 0xc0, !PT ;  /* 0x07fffffe00007812 */ /* 0x000fe200078ec0ff */
[----:B------:R-:W-:Y:S01]  /*14f0*/  IMAD.SHL.U32 R10, R10, 0x20, RZ ;  /* 0x000000200a0a7824 */ /* 0x000fe200078e00ff */
[----:B------:R-:W-:Y:S01]  /*1500*/  SHF.R.S32.HI R6, RZ, 0x4, R6 ;  /* 0x00000004ff067819 */ /* 0x000fe20000011406 */
[----:B------:R-:W-:Y:S01]  /*1510*/  IMAD.IADD R8, R7, 0x1, -R8 ;  /* 0x0000000107087824 */ /* 0x000fe200078e0a08 */
[----:B------:R-:W-:Y:S01]  /*1520*/  CS2R R62, SRZ ;  /* 0x00000000003e7805 */ /* 0x000fe2000001ff00 */
[----:B------:R-:W-:Y:S01]  /*1530*/  IMAD.IADD R11, R3, 0x1, -R0 ;  /* 0x00000001030b7824 */ /* 0x000fe200078e0a00 */
[----:B------:R-:W-:Y:S01]  /*1540*/  SHF.R.S32.HI R3, RZ, 0x1f, R4 ;  /* 0x0000001fff037819 */ /* 0x000fe20000011404 */
[----:B------:R-:W-:Y:S01]  /*1550*/  IMAD.SHL.U32 R9, R8, 0x40, RZ ;  /* 0x0000004008097824 */ /* 0x000fe200078e00ff */
[----:B------:R-:W-:Y:S01]  /*1560*/  LOP3.LUT R10, R10, 0x7fffff00, RZ, 0xc0, !PT ;  /* 0x7fffff000a0a7812 */ /* 0x000fe200078ec0ff */
[----:B------:R-:W-:Y:S01]  /*1570*/  IMAD.SHL.U32 R12, R6, 0x8, RZ ;  /* 0x00000008060c7824 */ /* 0x000fe200078e00ff */
[----:B------:R-:W-:-:S02]  /*1580*/  LEA.HI R0, R3, R4, RZ, 0x2 ;  /* 0x0000000403007211 */ /* 0x000fc400078f10ff */
[----:B------:R-:W-:Y:S02]  /*1590*/  CS2R R60, SRZ ;  /* 0x00000000003c7805 */ /* 0x000fe4000001ff00 */
[----:B------:R-:W-:Y:S01]  /*15a0*/  LOP3.LUT R9, R9, 0xc0, RZ, 0xc0, !PT ;  /* 0x000000c009097812 */ /* 0x000fe200078ec0ff */
[----:B------:R-:W-:Y:S01]  /*15b0*/  IMAD R10, R13, 0x800, R10 ;  /* 0x000008000d0a7824 */ /* 0x000fe200078e020a */
[--C-:B------:R-:W-:Y:S02]  /*15c0*/  SHF.R.S32.HI R6, RZ, 0x2, R0.reuse ;  /* 0x00000002ff067819 */ /* 0x100fe40000011400 */
[----:B------:R-:W-:Y:S02]  /*15d0*/  CS2R R58, SRZ ;  /* 0x00000000003a7805 */ /* 0x000fe4000001ff00 */
[----:B------:R-:W-:Y:S01]  /*15e0*/  SHF.R.S32.HI R7, RZ, 0x1f, R0 ;  /* 0x0000001fff077819 */ /* 0x000fe20000011400 */
[----:B------:R-:W-:Y:S01]  /*15f0*/  IMAD R10, R11, 0x20, R10 ;  /* 0x000000200b0a7824 */ /* 0x000fe200078e020a */
[----:B------:R-:W-:-:S02]  /*1600*/  LOP3.LUT R12, R9, 0x8, R12, 0xf8, !PT ;  /* 0x00000008090c7812 */ /* 0x000fc400078ef80c */
[----:B------:R-:W-:Y:S02]  /*1610*/  CS2R R56, SRZ ;  /* 0x0000000000387805 */ /* 0x000fe4000001ff00 */
[----:B------:R-:W-:Y:S01]  /*1620*/  SHF.R.U32.HI R9, RZ, 0x3, R9 ;  /* 0x00000003ff097819 */ /* 0x000fe20000011609 */
[----:B------:R-:W-:Y:S01]  /*1630*/  IMAD R10, R15, 0x200, R10 ;  /* 0x000002000f0a7824 */ /* 0x000fe200078e020a */
[----:B------:R-:W-:Y:S02]  /*1640*/  LEA.HI R7, R7, R6, RZ, 0x3 ;  /* 0x0000000607077211 */ /* 0x000fe400078f18ff */
[----:B------:R-:W-:Y:S02]  /*1650*/  CS2R R54, SRZ ;  /* 0x0000000000367805 */ /* 0x000fe4000001ff00 */
[----:B------:R-:W-:Y:S02]  /*1660*/  LOP3.LUT R9, R12, R9, RZ, 0x3c, !PT ;  /* 0x000000090c097212 */ /* 0x000fe400078e3cff */
[----:B------:R-:W-:-:S02]  /*1670*/  CS2R R52, SRZ ;  /* 0x0000000000347805 */ /* 0x000fc4000001ff00 */
[----:B------:R-:W-:Y:S02]  /*1680*/  LEA.HI R3, R3, R4, RZ, 0x5 ;  /* 0x0000000403037211 */ /* 0x000fe400078f28ff */
[----:B------:R-:W-:Y:S02]  /*1690*/  CS2R R50, SRZ ;  /* 0x0000000000327805 */ /* 0x000fe4000001ff00 */
[----:B------:R-:W-:Y:S01]  /*16a0*/  LOP3.LUT R7, R7, 0xfffffff8, RZ, 0xc0, !PT ;  /* 0xfffffff807077812 */ /* 0x000fe200078ec0ff */
[----:B------:R-:W-:Y:S01]  /*16b0*/  IMAD.IADD R10, R10, 0x1, R9 ;  /* 0x000000010a0a7824 */ /* 0x000fe200078e0209 */
[----:B------:R-:W-:Y:S02]  /*16c0*/  SHF.R.S32.HI R3, RZ, 0x5, R3 ;  /* 0x00000005ff037819 */ /* 0x000fe40000011403 */
[----:B------:R-:W-:Y:S02]  /*16d0*/  CS2R R48, SRZ ;  /* 0x0000000000307805 */ /* 0x000fe4000001ff00 */
[----:B-1----:R-:W-:Y:S01]  /*16e0*/  LOP3.LUT R13, R0, 0xfffffffc, RZ, 0xc0, !PT ;  /* 0xfffffffc000d7812 */ /* 0x002fe200078ec0ff */
[----:B------:R-:W-:Y:S01]  /*16f0*/  IMAD.IADD R6, R6, 0x1, -R7 ;  /* 0x0000000106067824 */ /* 0x000fe200078e0a07 */
[----:B------:R-:W-:-:S02]  /*1700*/  LEA R156, R10, UR36, 0x1 ;  /* 0x000000240a9c7c11 */ /* 0x000fc4000f8e08ff */
[----:B------:R-:W-:Y:S02]  /*1710*/  CS2R R46, SRZ ;  /* 0x00000000002e7805 */ /* 0x000fe4000001ff00 */
[----:B------:R-:W-:Y:S01]  /*1720*/  SHF.R.S32.HI R10, RZ, 0x6, R2 ;  /* 0x00000006ff0a7819 */ /* 0x000fe20000011402 */
[----:B------:R-:W-:Y:S01]  /*1730*/  IMAD R3, R3, 0x10, R6 ;  /* 0x0000001003037824 */ /* 0x000fe200078e0206 */
[----:B------:R-:W-:Y:S01]  /*1740*/  LOP3.LUT P0, RZ, R8, 0x2, RZ, 0xc0, !PT ;  /* 0x0000000208ff7812 */ /* 0x000fe2000780c0ff */
[----:B------:R-:W-:Y:S01]  /*1750*/  IMAD.IADD R0, R4, 0x1, -R13 ;  /* 0x0000000104007824 */ /* 0x000fe200078e0a0d */
[----:B------:R-:W-:Y:S01]  /*1760*/  LOP3.LUT R9, R16, 0x1, RZ, 0xfc, !PT ;  /* 0x0000000110097812 */ /* 0x000fe200078efcff */
[----:B------:R-:W-:Y:S01]  /*1770*/  IMAD.SHL.U32 R4, R14, 0x4, RZ ;  /* 0x000000040e047824 */ /* 0x000fe200078e00ff */
[----:B------:R1:W-:Y:S01]  /*1780*/  STL [R1], R3 ;  /* 0x0000000301007387 */ /* 0x0003e20000100800 */
[----:B------:R-:W-:Y:S01]  /*1790*/  SEL R157, R157, 0xffffffe0, !P0 ;  /* 0xffffffe09d9d7807 */ /* 0x000fe20004000000 */
[----:B------:R-:W-:Y:S01]  /*17a0*/  IMAD R0, R0, -0x2, R17 ;  /* 0xfffffffe00007824 */ /* 0x000fe200078e0211 */
[----:B------:R-:W-:Y:S01]  /*17b0*/  CS2R R6, SRZ ;  /* 0x0000000000067805 */ /* 0x000fe2000001ff00 */
[----:B------:R2:W-:Y:S01]  /*17c0*/  STL [R1+0x4], R10 ;  /* 0x0000040a01007387 */ /* 0x0005e20000100800 */
[----:B------:R-:W-:Y:S01]  /*17d0*/  IMAD.MOV.U32 R8, RZ, RZ, RZ ;  /* 0x000000ffff087224 */ /* 0x000fe200078e00ff */
[----:B------:R-:W-:-:S02]  /*17e0*/  CS2R R44, SRZ ;  /* 0x00000000002c7805 */ /* 0x000fc4000001ff00 */
[----:B------:R-:W-:Y:S02]  /*17f0*/  CS2R R42, SRZ ;  /* 0x00000000002a7805 */ /* 0x000fe4000001ff00 */
[----:B------:R-:W-:Y:S02]  /*1800*/  CS2R R40, SRZ ;  /* 0x0000000000287805 */ /* 0x000fe4000001ff00 */
[----:B------:R-:W-:Y:S01]  /*1810*/  CS2R R38, SRZ ;  /* 0x0000000000267805 */ /* 0x000fe2000001ff00 */
[----:B-1----:R-:W-:Y:S01]  /*1820*/  IMAD.MOV.U32 R3, RZ, RZ, RZ ;  /* 0x000000ffff037224 */ /* 0x002fe200078e00ff */
        /* <DEDUP_REMOVED lines=31> */
[----:B------:R-:W-:Y:S02]  /*1a20*/  LEA R2, R4, UR36, 0x2 ;  /* 0x0000002404027c11 */ /* 0x000fe4000f8e10ff */
[----:B--2---:R-:W-:-:S07]  /*1a30*/  IADD3 R157, R157, 0x30400, R156 ;  /* 0x000304009d9d7810 */ /* 0x004fce0007ffe09c */
.L_x_539:
[----:B------:R-:W-:-:S13]  /*1a40*/  ISETP.NE.AND P0, PT, R9, 0x3, PT ;  /* 0x000000030900780c */ /* 0x000fda0003f05270 */
[----:B------:R-:W-:Y:S05]  /*1a50*/  @!P0 BRA `(.L_x_529) ;  /* 0x0000000000048947 */ /* 0x000fea0003800000 */
[----:B------:R-:W-:Y:S01]  /*1a60*/  BPT.TRAP 0x1 ;  /* 0x000000040000795c */ /* 0x000fe20000300000 */
.L_x_529:
[----:B------:R-:W-:Y:S02]  /*1a70*/  LEA R4, R3, UR36, 0x3 ;  /* 0x0000002403047c11 */ /* 0x000fe4000f8e18ff */
[----:B------:R-:W-:-:S04]  /*1a80*/  SHF.L.U32 R11, R7, 0x1f, RZ ;  /* 0x0000001f070b7819 */ /* 0x000fc800000006ff */
[----:B------:R1:W2:Y:S01]  /*1a90*/  SYNCS.PHASECHK.TRANS64.TRYWAIT P1, [R4+URZ+0x36410], R11 ;  /* 0x0364100b040075a7 */ /* 0x0002a2000802017f */
[----:B------:R-:W-:Y:S05]  /*1aa0*/  @!P0 BRA `(.L_x_530) ;  /* 0x0000000000048947 */ /* 0x000fea0003800000 */
[----:B------:R-:W-:Y:S01]  /*1ab0*/  BPT.TRAP 0x1 ;  /* 0x000000040000795c */ /* 0x000fe20000300000 */
.L_x_530:
[----:B--2---:R-:W-:Y:S05]  /*1ac0*/  @P1 BRA `(.L_x_531) ;  /* 0x0000000000081947 */ /* 0x004fea0003800000 */
[----:B------:R-:W2:Y:S02]  /*1ad0*/  SYNCS.PHASECHK.TRANS64.TRYWAIT P1, [R4+URZ+0x36410], R11 ;  /* 0x0364100b040075a7 */ /* 0x000ea4000802017f */
[----:B--2---:R-:W-:Y:S05]  /*1ae0*/  @!P1 BRA `(.L_x_532) ;  /* 0x0000008800609947 */ /* 0x004fea0003800000 */
.L_x_531:
[----:B------:R-:W-:Y:S05]  /*1af0*/  WARPSYNC.ALL ;  /* 0x0000000000007948 */ /* 0x000fea0003800000 */
[----:B------:R-:W-:Y:S01]  /*1b00*/  R2UR UR6, R5 ;  /* 0x00000000050672ca */ /* 0x000fe200000e0000 */
[----:B------:R-:W-:Y:S01]  /*1b10*/  UIADD3 UR4, UR36, 0x1e000, URZ ;  /* 0x0001e00024047890 */ /* 0x000fe2000fffe03f */
[----:B------:R-:W-:Y:S01]  /*1b20*/  R2UR UR7, R3 ;  /* 0x00000000030772ca */ /* 0x000fe200000e0000 */
[----:B------:R-:W3:Y:S01]  /*1b30*/  LDL R10, [R1] ;  /* 0x00000000010a7983 */ /* 0x000ee20000100800 */
[----:B------:R-:W-:Y:S01]  /*1b40*/  WARPGROUP.ARRIVE ;  /* 0x00000000000079c5 */ /* 0x000fe20000000000 */
[----:B------:R-:W-:Y:S01]  /*1b50*/  USHF.R.U32.HI UR5, URZ, 0x4, UR4 ;  /* 0x000000043f057899 */ /* 0x000fe20008011604 */
[----:B------:R-:W-:Y:S01]  /*1b60*/  UMOV UR13, 0x40000040 ;  /* 0x40000040000d7882 */ /* 0x000fe20000000000 */
[----:B------:R-:W-:-:S02]  /*1b70*/  UMOV UR15, 0x40000040 ;  /* 0x40000040000f7882 */ /* 0x000fc40000000000 */
[----:B------:R-:W-:Y:S01]  /*1b80*/  ULOP3.LUT UR5, UR5, 0x3fff, URZ, 0xc0, !UPT ;  /* 0x00003fff05057892 */ /* 0x000fe2000f8ec03f */
[----:B------:R-:W-:Y:S01]  /*1b90*/  UMOV UR9, 0x40000040 ;  /* 0x4000004000097882 */ /* 0x000fe20000000000 */
[----:B------:R-:W-:Y:S02]  /*1ba0*/  UMOV UR11, 0x40000040 ;  /* 0x40000040000b7882 */ /* 0x000fe40000000000 */
        /* <DEDUP_REMOVED lines=36> */
[----:B------:R-:W-:Y:S01]  /*1df0*/  WARPGROUP.ARRIVE ;  /* 0x00000000000079c5 */ /* 0x000fe20000000000 */
[----:B---3--:R-:W-:-:S05]  /*1e00*/  IMAD R10, R3, 0x40, R10 ;  /* 0x00000040030a7824 */ /* 0x008fca00078e020a */
[----:B------:R-:W-:Y:S01]  /*1e10*/  HGMMA.64x32x16.F32 R120, gdesc[UR12], R120, gsb0 ;  /* 0x006000000c7879f0 */ /* 0x000fe20008000878 */
[----:B------:R-:W-:Y:S01]  /*1e20*/  UIADD3 UR12, UR6, 0x202, URZ ;  /* 0x00000202060c7890 */ /* 0x000fe2000fffe03f */
[----:B------:R-:W-:Y:S01]  /*1e30*/  LEA R10, R10, UR36, 0x2 ;  /* 0x000000240a0a7c11 */ /* 0x000fe2000f8e10ff */
        /* <DEDUP_REMOVED lines=48> */
[----:B------:R3:W1:Y:S01]  /*2140*/  LDS R139, [R10+0x30020] ;  /* 0x030020000a8b7984 */ /* 0x0006620000000800 */
[----:B------:R-:W-:Y:S05]  /*2150*/  @!P0 BRA `(.L_x_533) ;  /* 0x0000000000048947 */ /* 0x000fea0003800000 */
[----:B------:R-:W-:Y:S01]  /*2160*/  BPT.TRAP 0x1 ;  /* 0x000000040000795c */ /* 0x000fe20000300000 */
.L_x_533:
[----:B------:R-:W-:-:S04]  /*2170*/  SHF.L.U32 R15, R6, 0x1f, RZ ;  /* 0x0000001f060f7819 */ /* 0x000fc800000006ff */
[----:B------:R1:W1:Y:S01]  /*2180*/  SYNCS.PHASECHK.TRANS64.TRYWAIT P1, [UR36+0x36430], R15 ;  /* 0x0364300fff0075a7 */ /* 0x0002620008020164 */
[----:B------:R-:W-:Y:S05]  /*2190*/  @!P0 BRA `(.L_x_534) ;  /* 0x0000000000048947 */ /* 0x000fea0003800000 */
[----:B------:R-:W-:Y:S01]  /*21a0*/  BPT.TRAP 0x1 ;  /* 0x000000040000795c */ /* 0x000fe20000300000 */
.L_x_534:
[----:B------:R-:W-:Y:S01]  /*21b0*/  FMUL.FTZ R12, R120, UR40 ;  /* 0x00000028780c7c20 */ /* 0x000fe20008410000 */
[----:B------:R-:W-:Y:S01]  /*21c0*/  FMUL.FTZ R13, R121, UR40 ;  /* 0x00000028790d7c20 */ /* 0x000fe20008410000 */
[----:B---3--:R-:W-:Y:S01]  /*21d0*/  FMUL.FTZ R10, R122, UR40 ;  /* 0x000000287a0a7c20 */ /* 0x008fe20008410000 */
[----:B-12---:R-:W-:Y:S01]  /*21e0*/  FMUL.FTZ R11, R123, UR40 ;  /* 0x000000287b0b7c20 */ /* 0x006fe20008410000 */
        /* <DEDUP_REMOVED lines=10> */
[----:B------:R-:W1:Y:S01]  /*2290*/  MUFU.TANH R12, R12 ;  /* 0x0000000c000c7308 */ /* 0x000e620000002400 */
[----:B------:R-:W-:Y:S01]  /*22a0*/  FMUL.FTZ R136, R134, UR40 ;  /* 0x0000002886887c20 */ /* 0x000fe20008410000 */
[----:B------:R-:W-:-:S06]  /*22b0*/  FMUL.FTZ R23, R135, UR40 ;  /* 0x0000002887177c20 */ /* 0x000fcc0008410000 */
[----:B------:R-:W2:Y:S08]  /*22c0*/  MUFU.TANH R13, R13 ;  /* 0x0000000d000d7308 */ /* 0x000eb00000002400 */
[----:B------:R-:W3:Y:S08]  /*22d0*/  MUFU.TANH R10, R10 ;  /* 0x0000000a000a7308 */ /* 0x000ef00000002400 */
[----:B------:R-:W1:Y:S08]  /*22e0*/  MUFU.TANH R11, R11 ;  /* 0x0000000b000b7308 */ /* 0x000e700000002400 */
        /* <DEDUP_REMOVED lines=9> */
[----:B------:R-:W1:Y:S01]  /*2380*/  MUFU.TANH R138, R138 ;  /* 0x0000008a008a7308 */ /* 0x000e620000002400 */
[----:B--23--:R-:W-:Y:S05]  /*2390*/  @P1 BRA `(.L_x_535) ;  /* 0x0000000000081947 */ /* 0x00cfea0003800000 */
[----:B------:R-:W2:Y:S02]  /*23a0*/  SYNCS.PHASECHK.TRANS64.TRYWAIT P1, [UR36+0x36430], R15 ;  /* 0x0364300fff0075a7 */ /* 0x000ea40008020164 */
[----:B--2---:R-:W-:Y:S05]  /*23b0*/  @!P1 BRA `(.L_x_536) ;  /* 0x0000008000409947 */ /* 0x004fea0003800000 */
.L_x_535:
[----:B------:R-:W3:Y:S01]  /*23c0*/  MUFU.TANH R136, R136 ;  /* 0x0000008800887308 */ /* 0x000ee20000002400 */
[C---:B------:R-:W-:Y:S01]  /*23d0*/  ISETP.GT.AND P6, PT, R0.reuse, RZ, PT ;  /* 0x000000ff0000720c */ /* 0x040fe20003fc4270 */
[----:B------:R-:W5:Y:S01]  /*23e0*/  LDL R145, [R1] ;  /* 0x0000000001917983 */ /* 0x000f620000100800 */
[----:B------:R-:W-:Y:S01]  /*23f0*/  UIADD3 UR5, UR36, 0x2a000, URZ ;  /* 0x0002a00024057890 */ /* 0x000fe2000fffe03f */
[----:B------:R-:W-:Y:S01]  /*2400*/  ISETP.GT.AND P1, PT, R0, 0x1, PT ;  /* 0x000000010000780c */ /* 0x000fe20003f24270 */
[----:B------:R-:W-:Y:S01]  /*2410*/  UIADD3 UR4, UR4, 0x9000, URZ ;  /* 0x0000900004047890 */ /* 0x000fe2000fffe03f */
[----:B-12---:R-:W-:Y:S01]  /*2420*/  FSEL R15, R12, -INF , P6 ;  /* 0xff8000000c0f7808 */ /* 0x006fe20003000000 */
[----:B------:R-:W-:Y:S01]  /*2430*/  USHF.R.U32.HI UR6, URZ, 0x4, UR5 ;  /* 0x000000043f067899 */ /* 0x000fe20008011605 */
[----:B------:R-:W1:Y:S01]  /*2440*/  MUFU.TANH R23, R23 ;  /* 0x0000001700177308 */ /* 0x000e620000002400 */
[----:B------:R-:W-:Y:S01]  /*2450*/  FSEL R144, R10, -INF , P6 ;  /* 0xff8000000a907808 */ /* 0x000fe20003000000 */
[----:B------:R-:W-:Y:S01]  /*2460*/  USHF.R.U32.HI UR4, URZ, 0x4, UR4 ;  /* 0x000000043f047899 */ /* 0x000fe20008011604 */
[C---:B------:R-:W-:Y:S01]  /*2470*/  ISETP.GT.AND P2, PT, R0.reuse, 0x8, PT ;  /* 0x000000080000780c */ /* 0x040fe20003f44270 */
[----:B------:R-:W-:Y:S01]  /*2480*/  ULOP3.LUT UR7, UR6, 0x3fff, URZ, 0xc0, !UPT ;  /* 0x00003fff06077892 */ /* 0x000fe2000f8ec03f */
[C---:B------:R-:W-:Y:S01]  /*2490*/  ISETP.GT.AND P3, PT, R0.reuse, 0x9, PT ;  /* 0x000000090000780c */ /* 0x040fe20003f64270 */
[----:B------:R-:W-:Y:S01]  /*24a0*/  ULOP3.LUT UR6, UR4, 0x3fff, URZ, 0xc0, !UPT ;  /* 0x00003fff04067892 */ /* 0x000fe2000f8ec03f */
[C---:B------:R-:W-:Y:S01]  /*24b0*/  ISETP.GT.AND P4, PT, R0.reuse, 0x10, PT ;  /* 0x000000100000780c */ /* 0x040fe20003f84270 */
[----:B------:R-:W-:Y:S01]  /*24c0*/  ULOP3.LUT UR4, UR7, 0x10000, URZ, 0xfc, !UPT ;  /* 0x0001000007047892 */ /* 0x000fe2000f8efc3f */
[C---:B------:R-:W-:Y:S01]  /*24d0*/  ISETP.GT.AND P5, PT, R0.reuse, 0x11, PT ;  /* 0x000000110000780c */ /* 0x040fe20003fa4270 */
[----:B------:R-:W-:Y:S01]  /*24e0*/  ULOP3.LUT UR6, UR6, 0x10000, URZ, 0xfc, !UPT ;  /* 0x0001000006067892 */ /* 0x000fe2000f8efc3f */
[----:B------:R-:W-:Y:S01]  /*24f0*/  ISETP.GT.AND P6, PT, R0, 0x18, PT ;  /* 0x000000180000780c */ /* 0x000fe20003fc4270 */
[--C-:B----4-:R-:W-:Y:S01]  /*2500*/  FFMA.FTZ R152, R15, UR41, -R148.reuse ;  /* 0x000000290f987c23 */ /* 0x110fe20008010894 */
[----:B------:R-:W-:Y:S01]  /*2510*/  FSEL R153, R13, -INF , P1 ;  /* 0xff8000000d997808 */ /* 0x000fe20000800000 */
[--C-:B------:R-:W-:Y:S01]  /*2520*/  FFMA.FTZ R144, R144, UR41, -R139.reuse ;  /* 0x0000002990907c23 */ /* 0x100fe2000801088b */
[----:B------:R-:W-:Y:S01]  /*2530*/  FSEL R120, R11, -INF , P1 ;  /* 0xff8000000b787808 */ /* 0x000fe20000800000 */
[----:B------:R-:W-:Y:S01]  /*2540*/  UMOV UR8, UR4 ;  /* 0x0000000400087c82 */ /* 0x000fe20008000000 */
[----:B------:R-:W-:Y:S01]  /*2550*/  ISETP.GT.AND P1, PT, R0, 0x19, PT ;  /* 0x000000190000780c */ /* 0x000fe20003f24270 */
[--C-:B------:R-:W-:Y:S01]  /*2560*/  FFMA.FTZ R153, R153, UR41, -R148.reuse ;  /* 0x0000002999997c23 */ /* 0x100fe20008010894 */
[----:B------:R-:W-:Y:S01]  /*2570*/  FSEL R151, R14, -INF , P2 ;  /* 0xff8000000e977808 */ /* 0x000fe20001000000 */
[--C-:B------:R-:W-:Y:S01]  /*2580*/  FFMA.FTZ R143, R120, UR41, -R139.reuse ;  /* 0x00000029788f7c23 */ /* 0x100fe2000801088b */
[----:B------:R-:W-:Y:S01]  /*2590*/  FSEL R155, R16, -INF , P3 ;  /* 0xff800000109b7808 */ /* 0x000fe20001800000 */
[----:B------:R-:W-:Y:S01]  /*25a0*/  UMOV UR9, 0x40000040 ;  /* 0x4000004000097882 */ /* 0x000fe20000000000 */
[----:B------:R-:W-:Y:S01]  /*25b0*/  FSEL R149, R21, -INF , P4 ;  /* 0xff80000015957808 */ /* 0x000fe20002000000 */
[--C-:B------:R-:W-:Y:S01]  /*25c0*/  FFMA.FTZ R151, R151, UR41, -R148.reuse ;  /* 0x0000002997977c23 */ /* 0x100fe20008010894 */
        /* <DEDUP_REMOVED lines=12> */
[----:B---3--:R-:W-:Y:S01]  /*2690*/  FSEL R146, R136, -INF , P6 ;  /* 0xff80000088927808 */ /* 0x008fe20003000000 */
[--C-:B------:R-:W-:Y:S01]  /*26a0*/  FFMA.FTZ R142, R142, UR41, -R139.reuse ;  /* 0x000000298e8e7c23 */ /* 0x100fe2000801088b */
[----:B------:R-:W-:Y:S01]  /*26b0*/  FSEL R123, R138, -INF , P1 ;  /* 0xff8000008a7b7808 */ /* 0x000fe20000800000 */
[--C-:B------:R-:W-:Y:S01]  /*26c0*/  FFMA.FTZ R147, R122, UR41, -R139.reuse ;  /* 0x000000297a937c23 */ /* 0x100fe2000801088b */
[----:B-1----:R-:W-:Y:S01]  /*26d0*/  FSEL R124, R23, -INF , P1 ;  /* 0xff800000177c7808 */ /* 0x002fe20000800000 */
[--C-:B------:R-:W-:Y:S01]  /*26e0*/  FFMA.FTZ R146, R146, UR41, -R139.reuse ;  /* 0x0000002992927c23 */ /* 0x100fe2000801088b */
[----:B------:R-:W-:Y:S01]  /*26f0*/  UMOV UR10, UR6 ;  /* 0x00000006000a7c82 */ /* 0x000fe20008000000 */
[----:B------:R-:W-:Y:S01]  /*2700*/  FFMA.FTZ R148, R123, UR41, -R148 ;  /* 0x000000297b947c23 */ /* 0x000fe20008010894 */
[----:B------:R-:W-:Y:S01]  /*2710*/  UMOV UR11, 0x40000040 ;  /* 0x40000040000b7882 */ /* 0x000fe20000000000 */
[----:B------:R-:W-:Y:S01]  /*2720*/  FFMA.FTZ R139, R124, UR41, -R139 ;  /* 0x000000297c8b7c23 */ /* 0x000fe2000801088b */
[----:B------:R-:W1:Y:S01]  /*2730*/  MUFU.EX2 R151, R151 ;  /* 0x0000009700977308 */ /* 0x000e620000000800 */
[----:B------:R-:W-:Y:S01]  /*2740*/  WARPGROUP.ARRIVE ;  /* 0x00000000000079c5 */ /* 0x000fe20000000000 */
[----:B------:R-:W-:Y:S01]  /*2750*/  FFMA.FTZ R14, -R14, R14, 1 ;  /* 0x3f8000000e0e7423 */ /* 0x000fe2000001010e */
[----:B------:R-:W-:Y:S01]  /*2760*/  FFMA.FTZ R12, -R12, R12, 1 ;  /* 0x3f8000000c0c7423 */ /* 0x000fe2000001010c */
[----:B------:R-:W-:Y:S01]  /*2770*/  FFMA.FTZ R13, -R13, R13, 1 ;  /* 0x3f8000000d0d7423 */ /* 0x000fe2000001010d */
[----:B------:R-:W-:Y:S01]  /*2780*/  FFMA.FTZ R21, -R21, R21, 1 ;  /* 0x3f80000015157423 */ /* 0x000fe20000010115 */
[----:B------:R-:W-:Y:S01]  /*2790*/  FFMA.FTZ R16, -R16, R16, 1 ;  /* 0x3f80000010107423 */ /* 0x000fe20000010110 */
[----:B------:R-:W-:Y:S01]  /*27a0*/  HGMMA.64x32x16.F32 R120, gdesc[UR8], RZ, !UPT, gsb0 ;  /* 0x00600000087879f0 */ /* 0x000fe2000c0008ff */
[----:B------:R-:W-:Y:S01]  /*27b0*/  UIADD3 UR10, UR6, 0x2, URZ ;  /* 0x00000002060a7890 */ /* 0x000fe2000fffe03f */
[----:B------:R-:W-:Y:S01]  /*27c0*/  MUFU.EX2 R155, R155 ;  /* 0x0000009b009b7308 */ /* 0x000fe20000000800 */
[----:B------:R-:W-:Y:S01]  /*27d0*/  UIADD3 UR8, UR4, 0x2, URZ ;  /* 0x0000000204087890 */ /* 0x000fe2000fffe03f */
[----:B------:R-:W-:Y:S01]  /*27e0*/  FFMA.FTZ R22, -R22, R22, 1 ;  /* 0x3f80000016167423 */ /* 0x000fe20000010116 */
[----:B------:R-:W-:Y:S01]  /*27f0*/  UMOV UR11, 0x40000040 ;  /* 0x40000040000b7882 */ /* 0x000fe20000000000 */
[----:B------:R-:W-:Y:S01]  /*2800*/  UMOV UR9, 0x40000040 ;  /* 0x4000004000097882 */ /* 0x000fe20000000000 */
[----:B------:R-:W-:Y:S01]  /*2810*/  FFMA.FTZ R17, -R17, R17, 1 ;  /* 0x3f80000011117423 */ /* 0x000fe20000010111 */
[----:B------:R-:W-:Y:S01]  /*2820*/  FFMA.FTZ R136, -R136, R136, 1 ;  /* 0x3f80000088887423 */ /* 0x000fe20000010188 */
[----:B------:R-:W-:Y:S01]  /*2830*/  FFMA.FTZ R23, -R23, R23, 1 ;  /* 0x3f80000017177423 */ /* 0x000fe20000010117 */
[----:B------:R-:W2:Y:S01]  /*2840*/  MUFU.EX2 R152, R152 ;  /* 0x0000009800987308 */ /* 0x000ea20000000800 */
[----:B------:R-:W-:-:S07]  /*2850*/  UMOV UR7, 0x80000020 ;  /* 0x8000002000077882 */ /* 0x000fce0000000000 */
[----:B------:R-:W3:Y:S08]  /*2860*/  MUFU.EX2 R153, R153 ;  /* 0x0000009900997308 */ /* 0x000ef00000000800 */
[----:B------:R-:W-:Y:S08]  /*2870*/  MUFU.EX2 R144, R144 ;  /* 0x0000009000907308 */ /* 0x000ff00000000800 */
[----:B------:R-:W4:Y:S08]  /*2880*/  MUFU.EX2 R143, R143 ;  /* 0x0000008f008f7308 */ /* 0x000f300000000800 */
[----:B------:R-:W-:Y:S08]  /*2890*/  MUFU.EX2 R150, R150 ;  /* 0x0000009600967308 */ /* 0x000ff00000000800 */
[----:B------:R-:W4:Y:S08]  /*28a0*/  MUFU.EX2 R154, R154 ;  /* 0x0000009a009a7308 */ /* 0x000f300000000800 */
[----:B------:R-:W-:Y:S01]  /*28b0*/  MUFU.EX2 R142, R142 ;  /* 0x0000008e008e7308 */ /* 0x000fe20000000800 */
[----:B------:R-:W-:-:S02]  /*28c0*/  WARPGROUP.DEPBAR.LE gsb0, 0x0 ;  /* 0x00008000000079c5 */ /* 0x000fc40000010000 */
[----:B------:R-:W-:-:S05]  /*28d0*/  WARPGROUP.ARRIVE ;  /* 0x00000000000079c5 */ /* 0x000fca0000000000 */
[----:B------:R-:W4:Y:S01]  /*28e0*/  MUFU.EX2 R141, R141 ;  /* 0x0000008d008d7308 */ /* 0x000f220000000800 */
[----:B------:R-:W-:Y:S01]  /*28f0*/  HGMMA.64x32x16.F32 R120, gdesc[UR8], R120, gsb0 ;  /* 0x00600000087879f0 */ /* 0x000fe20008000878 */
[----:B------:R-:W-:Y:S02]  /*2900*/  UIADD3 UR10, UR6, 0x4, URZ ;  /* 0x00000004060a7890 */ /* 0x000fe4000fffe03f */
[----:B------:R-:W-:Y:S01]  /*2910*/  UIADD3 UR8, UR4, 0x4, URZ ;  /* 0x0000000404087890 */ /* 0x000fe2000fffe03f */
[----:B------:R-:W-:Y:S01]  /*2920*/  UMOV UR11, 0x40000040 ;  /* 0x40000040000b7882 */ /* 0x000fe20000000000 */
[----:B------:R-:W-:Y:S02]  /*2930*/  UMOV UR9, 0x40000040 ;  /* 0x4000004000097882 */ /* 0x000fe40000000000 */
[----:B------:R-:W-:Y:S08]  /*2940*/  MUFU.EX2 R148, R148 ;  /* 0x0000009400947308 */ /* 0x000ff00000000800 */
[----:B------:R-:W-:Y:S08]  /*2950*/  MUFU.EX2 R147, R147 ;  /* 0x0000009300937308 */ /* 0x000ff00000000800 */
[----:B------:R-:W4:Y:S08]  /*2960*/  MUFU.EX2 R146, R146 ;  /* 0x0000009200927308 */ /* 0x000f300000000800 */
[----:B------:R-:W4:Y:S01]  /*2970*/  MUFU.EX2 R139, R139 ;  /* 0x0000008b008b7308 */ /* 0x000f220000000800 */
        /* <DEDUP_REMOVED lines=14> */
[----:B-----5:R-:W-:Y:S01]  /*2a60*/  LEA R15, R145, UR36, 0x2 ;  /* 0x00000024910f7c11 */ /* 0x020fe2000f8e10ff */
        /* <DEDUP_REMOVED lines=49> */
[----:B------:R-:W-:-:S04]  /*2d80*/  USHF.R.U32.HI UR4, URZ, 0x4, UR37 ;  /* 0x000000043f047899 */ /* 0x000fc80008011625 */
[----:B------:R-:W-:Y:S01]  /*2d90*/  ULOP3.LUT UR4, UR4, 0x3fff, URZ, 0xc0, !UPT ;  /* 0x00003fff04047892 */ /* 0x000fe2000f8ec03f */
[----:B------:R-:W-:Y:S02]  /*2da0*/  WARPGROUP.DEPBAR.LE gsb0, 0x0 ;  /* 0x00008000000079c5 */ /* 0x000fe40000010000 */
[----:B------:R-:W-:-:S06]  /*2db0*/  WARPGROUP.ARRIVE ;  /* 0x00000000000079c5 */ /* 0x000fcc0000000000 */
[----:B------:R-:W-:Y:S01]  /*2dc0*/  HGMMA.64x32x16.F32 R120, gdesc[UR8], R120, gsb0 ;  /* 0x00600000087879f0 */ /* 0x000fe20008000878 */
[----:B------:R-:W-:Y:S01]  /*2dd0*/  R2UR UR10, R5 ;  /* 0x00000000050a72ca */ /* 0x000fe200000e0000 */
[----:B------:R-:W-:Y:S01]  /*2de0*/  ULOP3.LUT UR9, UR4, 0x1000000, URZ, 0xfc, !UPT ;  /* 0x0100000004097892 */ /* 0x000fe2000f8efc3f */
[----:B------:R-:W-:-:S06]  /*2df0*/  UMOV UR11, 0x40000040 ;  /* 0x40000040000b7882 */ /* 0x000fcc0000000000 */
[----:B------:R-:W-:-:S05]  /*2e00*/  UMOV UR6, UR9 ;  /* 0x0000000900067c82 */ /* 0x000fca0008000000 */
[----:B------:R-:W-:-:S04]  /*2e10*/  ULEA UR5, UR10, UR5, 0xd ;  /* 0x000000050a057291 */ /* 0x000fc8000f8e683f */
[----:B------:R-:W-:-:S04]  /*2e20*/  USHF.R.U32.HI UR5, URZ, 0x4, UR5 ;  /* 0x000000043f057899 */ /* 0x000fc80008011605 */
[----:B------:R-:W-:-:S03]  /*2e30*/  ULOP3.LUT UR8, UR5, 0x3fff, URZ, 0xc0, !UPT ;  /* 0x00003fff05087892 */ /* 0x000fc6000f8ec03f */
[----:B------:R-:W-:-:S04]  /*2e40*/  UMOV UR5, 0x40000040 ;  /* 0x4000004000057882 */ /* 0x000fc80000000000 */
[----:B------:R-:W-:Y:S01]  /*2e50*/  UMOV UR4, UR8 ;  /* 0x0000000800047c82 */ /* 0x000fe20008000000 */
[----:B------:R-:W-:Y:S02]  /*2e60*/  WARPGROUP.DEPBAR.LE gsb0, 0x0 ;  /* 0x00008000000079c5 */ /* 0x000fe40000010000 */
[----:B------:R-:W5:Y:S02]  /*2e70*/  LDS R145, [R15+0x30200] ;  /* 0x030200000f917984 */ /* 0x000f640000000800 */
[--C-:B-----5:R-:W-:Y:S01]  /*2e80*/  FADD.FTZ R124, R124, -R145.reuse ;  /* 0x800000917c7c7221 */ /* 0x120fe20000010000 */
[--C-:B------:R-:W-:Y:S01]  /*2e90*/  FADD.FTZ R120, R120, -R145.reuse ;  /* 0x8000009178787221 */ /* 0x100fe20000010000 */
[--C-:B------:R-:W-:Y:S01]  /*2ea0*/  FADD.FTZ R121, R121, -R145.reuse ;  /* 0x8000009179797221 */ /* 0x100fe20000010000 */
[--C-:B------:R-:W-:Y:S01]  /*2eb0*/  FADD.FTZ R128, R128, -R145.reuse ;  /* 0x8000009180807221 */ /* 0x100fe20000010000 */
[----:B-1----:R-:W-:Y:S01]  /*2ec0*/  FMUL.FTZ R124, R151, R124 ;  /* 0x0000007c977c7220 */ /* 0x002fe20000410000 */
[----:B--2---:R-:W-:Y:S01]  /*2ed0*/  FMUL.FTZ R120, R152, R120 ;  /* 0x0000007898787220 */ /* 0x004fe20000410000 */
[----:B---3--:R-:W-:Y:S01]  /*2ee0*/  FMUL.FTZ R121, R153, R121 ;  /* 0x0000007999797220 */ /* 0x008fe20000410000 */
[--C-:B------:R-:W-:Y:S01]  /*2ef0*/  FADD.FTZ R132, R132, -R145.reuse ;  /* 0x8000009184847221 */ /* 0x100fe20000010000 */
[----:B------:R-:W-:Y:S01]  /*2f00*/  FMUL.FTZ R124, R14, R124 ;  /* 0x0000007c0e7c7220 */ /* 0x000fe20000410000 */
[----:B------:R-:W-:Y:S01]  /*2f10*/  F2FP.F16.F32.PACK_AB R14, R155, R151 ;  /* 0x000000979b0e723e */ /* 0x000fe200000000ff */
[----:B------:R-:W-:Y:S01]  /*2f20*/  FMUL.FTZ R120, R12, R120 ;  /* 0x000000780c787220 */ /* 0x000fe20000410000 */
[----:B------:R1:W2:Y:S01]  /*2f30*/  LDS R151, [R15+0x30220] ;  /* 0x030220000f977984 */ /* 0x0002a20000000800 */
[----:B------:R-:W-:Y:S01]  /*2f40*/  FMUL.FTZ R121, R13, R121 ;  /* 0x000000790d797220 */ /* 0x000fe20000410000 */
[----:B------:R-:W-:Y:S01]  /*2f50*/  F2FP.F16.F32.PACK_AB R12, R153, R152 ;  /* 0x00000098990c723e */ /* 0x000fe200000000ff */
[--C-:B------:R-:W-:Y:S01]  /*2f60*/  FADD.FTZ R125, R125, -R145.reuse ;  /* 0x800000917d7d7221 */ /* 0x100fe20000010000 */
[----:B----4-:R-:W-:Y:S01]  /*2f70*/  F2FP.F16.F32.PACK_AB R13, R143, R144 ;  /* 0x000000908f0d723e */ /* 0x010fe200000000ff */
[--C-:B------:R-:W-:Y:S01]  /*2f80*/  FADD.FTZ R129, R129, -R145.reuse ;  /* 0x8000009181817221 */ /* 0x100fe20000010000 */
[----:B------:R-:W-:Y:S01]  /*2f90*/  FADD.FTZ R133, R133, -R145 ;  /* 0x8000009185857221 */ /* 0x000fe20000010000 */
[----:B------:R-:W-:Y:S01]  /*2fa0*/  FMUL.FTZ R125, R155, R125 ;  /* 0x0000007d9b7d7220 */ /* 0x000fe20000410000 */
[----:B-1----:R-:W-:Y:S01]  /*2fb0*/  F2FP.F16.F32.PACK_AB R15, R154, R150 ;  /* 0x000000969a0f723e */ /* 0x002fe200000000ff */
[----:B------:R-:W-:Y:S01]  /*2fc0*/  BAR.SYNC.DEFER_BLOCKING 0x9, 0x180 ;  /* 0x0246000000007b1d */ /* 0x000fe20000010000 */
[----:B------:R-:W-:Y:S01]  /*2fd0*/  FMUL.FTZ R129, R141, R129 ;  /* 0x000000818d817220 */ /* 0x000fe20000410000 */
[----:B------:R-:W-:Y:S01]  /*2fe0*/  FMUL.FTZ R16, R16, R125 ;  /* 0x0000007d10107220 */ /* 0x000fe20000410000 */
[----:B------:R-:W-:Y:S01]  /*2ff0*/  FFMA.FTZ R125, -R138, R138, 1 ;  /* 0x3f8000008a7d7423 */ /* 0x000fe2000001018a */
[----:B------:R-:W-:Y:S01]  /*3000*/  F2FP.F16.F32.PACK_AB R120, R121, R120 ;  /* 0x000000787978723e */ /* 0x000fe200000000ff */
[----:B------:R-:W-:Y:S01]  /*3010*/  FMUL.FTZ R22, R22, R129 ;  /* 0x0000008116167220 */ /* 0x000fe20000410000 */
[----:B------:R-:W-:-:S04]  /*3020*/  IMAD.U32 R153, RZ, RZ, UR36 ;  /* 0x00000024ff997e24 */ /* 0x000fc8000f8e00ff */
[----:B------:R-:W-:Y:S01]  /*3030*/  VIADD R153, R153, 0x33400 ;  /* 0x0003340099997836 */ /* 0x000fe20000000000 */
[----:B------:R1:W-:Y:S01]  /*3040*/  STSM.16.M88.4 [R156+0x30400], R12 ;  /* 0x0304000c9c007844 */ /* 0x0003e20000000200 */
[--C-:B--2---:R-:W-:Y:S01]  /*3050*/  FADD.FTZ R129, R127, -R151.reuse ;  /* 0x800000977f817221 */ /* 0x104fe20000010000 */
[----:B------:R-:W-:-:S03]  /*3060*/  FADD.FTZ R127, R134, -R151 ;  /* 0x80000097867f7221 */ /* 0x000fc60000010000 */
[----:B------:R-:W-:Y:S01]  /*3070*/  FMUL.FTZ R154, R154, R129 ;  /* 0x000000819a9a7220 */ /* 0x000fe20000410000 */
[----:B------:R-:W-:Y:S01]  /*3080*/  FMUL.FTZ R129, R146, R127 ;  /* 0x0000007f92817220 */ /* 0x000fe20000410000 */
[----:B------:R-:W-:Y:S01]  /*3090*/  FFMA.FTZ R127, -R10, R10, 1 ;  /* 0x3f8000000a7f7423 */ /* 0x000fe2000001010a */
[----:B------:R-:W-:Y:S01]  /*30a0*/  FFMA.FTZ R10, -R11, R11, 1 ;  /* 0x3f8000000b0a7423 */ /* 0x000fe2000001010b */
[----:B------:R-:W-:Y:S01]  /*30b0*/  FFMA.FTZ R11, -R18, R18, 1 ;  /* 0x3f800000120b7423 */ /* 0x000fe20000010112 */
[----:B-1----:R-:W1:Y:S01]  /*30c0*/  MUFU.EX2 R12, R149 ;  /* 0x00000095000c7308 */ /* 0x002e620000000800 */
[--C-:B------:R-:W-:Y:S01]  /*30d0*/  FADD.FTZ R15, R126, -R151.reuse ;  /* 0x800000977e0f7221 */ /* 0x100fe20000010000 */
[----:B------:R-:W-:Y:S01]  /*30e0*/  FADD.FTZ R126, R135, -R151 ;  /* 0x80000097877e7221 */ /* 0x000fe20000010000 */
[----:B------:R-:W-:Y:S01]  /*30f0*/  FMUL.FTZ R154, R11, R154 ;  /* 0x0000009a0b9a7220 */ /* 0x000fe20000410000 */
[----:B------:R-:W-:Y:S01]  /*3100*/  FFMA.FTZ R11, -R20, R20, 1 ;  /* 0x3f800000140b7423 */ /* 0x000fe20000010114 */
[----:B------:R-:W-:Y:S01]  /*3110*/  FMUL.FTZ R150, R150, R15 ;  /* 0x0000000f96967220 */ /* 0x000fe20000410000 */
[C---:B------:R-:W-:Y:S01]  /*3120*/  F2FP.F16.F32.PACK_AB R15, R139.reuse, R146 ;  /* 0x000000928b0f723e */ /* 0x040fe200000000ff */
[----:B------:R-:W-:Y:S01]  /*3130*/  FMUL.FTZ R126, R139, R126 ;  /* 0x0000007e8b7e7220 */ /* 0x000fe20000410000 */
[----:B------:R-:W2:Y:S01]  /*3140*/  MUFU.EX2 R14, R140 ;  /* 0x0000008c000e7308 */ /* 0x000ea20000000800 */
[----:B------:R-:W-:-:S02]  /*3150*/  FMUL.FTZ R17, R17, R150 ;  /* 0x0000009611117220 */ /* 0x000fc40000410000 */
[----:B------:R-:W-:Y:S01]  /*3160*/  FMUL.FTZ R126, R23, R126 ;  /* 0x0000007e177e7220 */ /* 0x000fe20000410000 */
[----:B-1----:R-:W-:Y:S01]  /*3170*/  FMUL.FTZ R128, R12, R128 ;  /* 0x000000800c807220 */ /* 0x002fe20000410000 */
[----:B------:R-:W-:-:S03]  /*3180*/  F2FP.F16.F32.PACK_AB R12, R141, R12 ;  /* 0x0000000c8d0c723e */ /* 0x000fc600000000ff */
[----:B------:R-:W-:Y:S01]  /*3190*/  FMUL.FTZ R21, R21, R128 ;  /* 0x0000008015157220 */ /* 0x000fe20000410000 */
[----:B------:R-:W-:Y:S01]  /*31a0*/  FFMA.FTZ R128, -R137, R137, 1 ;  /* 0x3f80000089807423 */ /* 0x000fe20000010189 */
[----:B--2---:R-:W-:Y:S01]  /*31b0*/  FMUL.FTZ R13, R14, R132 ;  /* 0x000000840e0d7220 */ /* 0x004fe20000410000 */
[C---:B------:R-:W-:Y:S01]  /*31c0*/  F2FP.F16.F32.PACK_AB R14, R148.reuse, R14 ;  /* 0x0000000e940e723e */ /* 0x040fe200000000ff */
[----:B------:R-:W-:Y:S02]  /*31d0*/  FMUL.FTZ R132, R148, R133 ;  /* 0x0000008594847220 */ /* 0x000fe40000410000 */
[----:B------:R-:W-:Y:S01]  /*31e0*/  FMUL.FTZ R128, R128, R13 ;  /* 0x0000000d80807220 */ /* 0x000fe20000410000 */
[--C-:B------:R-:W-:Y:S01]  /*31f0*/  FADD.FTZ R13, R122, -R151.reuse ;  /* 0x800000977a0d7221 */ /* 0x100fe20000010000 */
[----:B------:R-:W-:Y:S01]  /*3200*/  FMUL.FTZ R125, R125, R132 ;  /* 0x000000847d7d7220 */ /* 0x000fe20000410000 */
[--C-:B------:R-:W-:Y:S01]  /*3210*/  FADD.FTZ R132, R123, -R151.reuse ;  /* 0x800000977b847221 */ /* 0x100fe20000010000 */
[--C-:B------:R-:W-:Y:S01]  /*3220*/  FADD.FTZ R123, R130, -R151.reuse ;  /* 0x80000097827b7221 */ /* 0x100fe20000010000 */
[----:B------:R-:W-:Y:S01]  /*3230*/  FMUL.FTZ R144, R144, R13 ;  /* 0x0000000d90907220 */ /* 0x000fe20000410000 */
[----:B------:R-:W-:Y:S01]  /*3240*/  F2FP.F16.F32.PACK_AB R13, R147, R142 ;  /* 0x0000008e930d723e */ /* 0x000fe200000000ff */
[----:B------:R-:W-:Y:S01]  /*3250*/  FMUL.FTZ R143, R143, R132 ;  /* 0x000000848f8f7220 */ /* 0x000fe20000410000 */
[----:B------:R-:W-:Y:S01]  /*3260*/  FADD.FTZ R122, R131, -R151 ;  /* 0x80000097837a7221 */ /* 0x000fe20000010000 */
[----:B------:R-:W-:Y:S01]  /*3270*/  FMUL.FTZ R123, R142, R123 ;  /* 0x0000007b8e7b7220 */ /* 0x000fe20000410000 */
[----:B------:R-:W-:Y:S01]  /*3280*/  FMUL.FTZ R127, R127, R144 ;  /* 0x000000907f7f7220 */ /* 0x000fe20000410000 */
[----:B------:R1:W-:Y:S01]  /*3290*/  STSM.16.M88.4 [R157], R12 ;  /* 0x0000000c9d007844 */ /* 0x0003e20000000200 */
[----:B------:R-:W-:Y:S01]  /*32a0*/  FMUL.FTZ R18, R10, R143 ;  /* 0x0000008f0a127220 */ /* 0x000fe20000410000 */
[----:B------:R-:W-:Y:S01]  /*32b0*/  FMUL.FTZ R122, R147, R122 ;  /* 0x0000007a937a7220 */ /* 0x000fe20000410000 */
[----:B------:R-:W-:Y:S01]  /*32c0*/  FFMA.FTZ R10, -R19, R19, 1 ;  /* 0x3f800000130a7423 */ /* 0x000fe20000010113 */
[----:B------:R-:W-:Y:S01]  /*32d0*/  @!PT LDS RZ, [RZ] ;  /* 0x00000000fffff984 */ /* 0x000fe20000000800 */
[----:B------:R-:W-:Y:S01]  /*32e0*/  @!PT LDS RZ, [RZ] ;  /* 0x00000000fffff984 */ /* 0x000fe20000000800 */
[----:B------:R-:W-:Y:S01]  /*32f0*/  @!PT LDS RZ, [RZ] ;  /* 0x00000000fffff984 */ /* 0x000fe20000000800 */
[----:B------:R-:W-:Y:S01]  /*3300*/  @!PT LDS RZ, [RZ] ;  /* 0x00000000fffff984 */ /* 0x000fe20000000800 */
[----:B------:R2:W-:Y:S06]  /*3310*/  MEMBAR.ALL.CTA ;  /* 0x0000000000007992 */ /* 0x0005ec0000008000 */
[----:B--2---:R-:W2:Y:S01]  /*3320*/  FENCE.VIEW.ASYNC.S ;  /* 0x00000000000073c6 */ /* 0x004ea20000000000 */
[----:B------:R-:W-:Y:S01]  /*3330*/  FMUL.FTZ R11, R11, R122 ;  /* 0x0000007a0b0b7220 */ /* 0x000fe20000410000 */
[----:B------:R-:W-:Y:S01]  /*3340*/  FMUL.FTZ R10, R10, R123 ;  /* 0x0000007b0a0a7220 */ /* 0x000fe20000410000 */
[----:B------:R-:W-:-:S02]  /*3350*/  F2FP.F16.F32.PACK_AB R122, R16, R124 ;  /* 0x0000007c107a723e */ /* 0x000fc400000000ff */
[----:B------:R-:W-:Y:S02]  /*3360*/  F2FP.F16.F32.PACK_AB R121, R18, R127 ;  /* 0x0000007f1279723e */ /* 0x000fe400000000ff */
[----:B------:R-:W-:Y:S01]  /*3370*/  F2FP.F16.F32.PACK_AB R123, R154, R17 ;  /* 0x000000119a7b723e */ /* 0x000fe200000000ff */
[----:B-1----:R-:W-:Y:S01]  /*3380*/  FMUL.FTZ R15, R136, R129 ;  /* 0x00000081880f7220 */ /* 0x002fe20000410000 */
[----:B------:R-:W-:Y:S02]  /*3390*/  F2FP.F16.F32.PACK_AB R12, R22, R21 ;  /* 0x00000015160c723e */ /* 0x000fe400000000ff */
[----:B------:R-:W-:Y:S02]  /*33a0*/  F2FP.F16.F32.PACK_AB R14, R125, R128 ;  /* 0x000000807d0e723e */ /* 0x000fe400000000ff */
[----:B------:R-:W-:Y:S02]  /*33b0*/  F2FP.F16.F32.PACK_AB R13, R11, R10 ;  /* 0x0000000a0b0d723e */ /* 0x000fe400000000ff */
[----:B------:R-:W-:Y:S01]  /*33c0*/  F2FP.F16.F32.PACK_AB R15, R126, R15 ;  /* 0x0000000f7e0f723e */ /* 0x000fe200000000ff */
[----:B--2---:R-:W-:Y:S06]  /*33d0*/  BAR.SYNC.DEFER_BLOCKING 0x9, 0x180 ;  /* 0x0246000000007b1d */ /* 0x004fec0000010000 */
        /* <DEDUP_REMOVED lines=46> */
[----:B-1----:R-:W-:-:S06]  /*36c0*/  WARPGROUP.ARRIVE ;  /* 0x00000000000079c5 */ /* 0x002fcc0000000000 */
        /* <DEDUP_REMOVED lines=35> */
.L_x_537:
        /* <DEDUP_REMOVED lines=60> */
.L_x_538:
[----:B-1----:R-:W2:Y:S01]  /*3cc0*/  LDL R10, [R1+0x4] ;  /* 0x00000400010a7983 */ /* 0x002ea20000100800 */
[----:B------:R-:W-:Y:S01]  /*3cd0*/  VIADD R8, R8, 0x1 ;  /* 0x0000000108087836 */ /* 0x000fe20000000000 */
[----:B------:R-:W-:Y:S01]  /*3ce0*/  LOP3.LUT R6, R6, 0x1, RZ, 0x3c, !PT ;  /* 0x0000000106067812 */ /* 0x000fe200078e3cff */
[----:B------:R-:W-:Y:S02]  /*3cf0*/  VIADD R4, R4, 0x36420 ;  /* 0x0003642004047836 */ /* 0x000fe40000000000 */
[----:B------:R-:W-:-:S03]  /*3d00*/  VIADD R3, R3, 0x1 ;  /* 0x0000000103037836 */ /* 0x000fc60000000000 */
[----:B------:R-:W-:Y:S02]  /*3d10*/  PRMT R4, RZ, 0x654, R4 ;  /* 0x00000654ff047816 */ /* 0x000fe40000000004 */
[C---:B------:R-:W-:Y:S02]  /*3d20*/  ISETP.NE.AND P0, PT, R3.reuse, 0x2, PT ;  /* 0x000000020300780c */ /* 0x040fe40003f05270 */
[----:B------:R1:W-:Y:S02]  /*3d30*/  SYNCS.ARRIVE.TRANS64.RED.A1T0 RZ, [R4+URZ], RZ ;  /* 0x000000ff04ff79a7 */ /* 0x0003e4000810043f */
[----:B------:R-:W-:Y:S02]  /*3d40*/  SEL R3, R3, RZ, P0 ;  /* 0x000000ff03037207 */ /* 0x000fe40000000000 */
[----:B-1----:R-:W-:-:S04]  /*3d50*/  SEL R4, RZ, 0x1, P0 ;  /* 0x00000001ff047807 */ /* 0x002fc80000000000 */
[----:B------:R-:W-:Y:S02]  /*3d60*/  LOP3.LUT R7, R7, R4, RZ, 0x3c, !PT ;  /* 0x0000000407077212 */ /* 0x000fe400078e3cff */
[----:B--2---:R-:W-:-:S13]  /*3d70*/  ISETP.GE.AND P1, PT, R8, R10, PT ;  /* 0x0000000a0800720c */ /* 0x004fda0003f26270 */
[----:B------:R-:W-:Y:S05]  /*3d80*/  @!P1 BRA `(.L_x_539) ;  /* 0xffffffdc002c9947 */ /* 0x000fea000383ffff */
[----:B------:R-:W-:Y:S01]  /*3d90*/  ULDC UR4, c[0x0][0x740] ;  /* 0x0001d00000047ab9 */ /* 0x000fe20000000800 */
[----:B------:R-:W-:Y:S01]  /*3da0*/  PLOP3.LUT P0, PT, PT, PT, PT, 0x8, 0x0 ;  /* 0x000000000000781c */ /* 0x000fe20003f0e170 */
        /* <DEDUP_REMOVED lines=47> */
[----:B------:R-:W-:-:S07]  /*40a0*/  FMUL.FTZ R71, R71, UR4 ;  /* 0x0000000447477c20 */ /* 0x000fce0008410000 */
.L_x_521:
[----:B------:R-:W-:Y:S05]  /*40b0*/  @P0 BRA `(.L_x_540) ;  /* 0x0000001400f80947 */ /* 0x000fea0003800000 */
[----:B------:R-:W3:Y:S01]  /*40c0*/  LDL R120, [R1+0x8] ;  /* 0x0000080001787983 */ /* 0x000ee20000100800 */
[----:B------:R-:W4:Y:S01]  /*40d0*/  S2UR UR5, SR_CgaCtaId ;  /* 0x00000000000579c3 */ /* 0x000f220000008800 */
[----:B------:R-:W-:Y:S01]  /*40e0*/  UMOV UR4, 0x400 ;  /* 0x0000040000047882 */ /* 0x000fe20000000000 */
[----:B------:R-:W-:Y:S01]  /*40f0*/  F2FP.F16.F32.PACK_AB R72, R73, R72 ;  /* 0x000000484948723e */ /* 0x000fe200000000ff */
[----:B------:R-:W1:Y:S01]  /*4100*/  S2R R0, SR_TID.X ;  /* 0x0000000000007919 */ /* 0x000e620000002100 */
        /* <DEDUP_REMOVED lines=9> */
[----:B------:R-:W-:Y:S01]  /*41a0*/  F2FP.F16.F32.PACK_AB R96, R97, R96 ;  /* 0x000000606160723e */ /* 0x000fe200000000ff */
[----:B----4-:R-:W-:Y:S01]  /*41b0*/  ULEA UR4, UR5, UR4, 0x18 ;  /* 0x0000000405047291 */ /* 0x010fe2000f8ec03f */
[----:B------:R-:W-:-:S02]  /*41c0*/  F2FP.F16.F32.PACK_AB R90, R93, R92 ;  /* 0x0000005c5d5a723e */ /* 0x000fc400000000ff */
[----:B------:R-:W-:Y:S02]  /*41d0*/  F2FP.F16.F32.PACK_AB R91, R95, R94 ;  /* 0x0000005e5f5b723e */ /* 0x000fe400000000ff */
[----:B------:R-:W-:Y:S02]  /*41e0*/  F2FP.F16.F32.PACK_AB R97, R99, R98 ;  /* 0x000000626361723e */ /* 0x000fe400000000ff */
[----:B------:R-:W-:Y:S02]  /*41f0*/  F2FP.F16.F32.PACK_AB R104, R105, R104 ;  /* 0x000000686968723e */ /* 0x000fe400000000ff */
[----:B------:R-:W-:Y:S01]  /*4200*/  F2FP.F16.F32.PACK_AB R98, R101, R100 ;  /* 0x000000646562723e */ /* 0x000fe200000000ff */
[----:B-1----:R-:W-:Y:S01]  /*4210*/  VIADD R0, R0, 0xffffff80 ;  /* 0xffffff8000007836 */ /* 0x002fe20000000000 */
[----:B------:R-:W-:Y:S02]  /*4220*/  F2FP.F16.F32.PACK_AB R99, R103, R102 ;  /* 0x000000666763723e */ /* 0x000fe400000000ff */
[----:B------:R-:W-:Y:S01]  /*4230*/  F2FP.F16.F32.PACK_AB R105, R107, R106 ;  /* 0x0000006a6b69723e */ /* 0x000fe200000000ff */
[----:B--2---:R-:W-:Y:S01]  /*4240*/  IMAD.SHL.U32 R2, R0, 0x40, RZ ;  /* 0x0000004000027824 */ /* 0x004fe200078e00ff */
[----:B------:R-:W-:-:S02]  /*4250*/  SHF.R.S32.HI R7, RZ, 0x1f, R0 ;  /* 0x0000001fff077819 */ /* 0x000fc40000011400 */
[----:B------:R-:W-:Y:S02]  /*4260*/  F2FP.F16.F32.PACK_AB R112, R113, R112 ;  /* 0x000000707170723e */ /* 0x000fe400000000ff */
[CC--:B------:R-:W-:Y:S02]  /*4270*/  LEA.HI R4, R7.reuse, R0.reuse, RZ, 0x4 ;  /* 0x0000000007047211 */ /* 0x0c0fe400078f20ff */
[----:B------:R-:W-:Y:S02]  /*4280*/  LEA.HI R5, R7, R0, RZ, 0x5 ;  /* 0x0000000007057211 */ /* 0x000fe400078f28ff */
[----:B------:R-:W-:Y:S02]  /*4290*/  SHF.R.S32.HI R9, RZ, 0x4, R4 ;  /* 0x00000004ff097819 */ /* 0x000fe40000011404 */
[----:B------:R-:W-:Y:S02]  /*42a0*/  LOP3.LUT R2, R2, 0x1c0, RZ, 0xc0, !PT ;  /* 0x000001c002027812 */ /* 0x000fe400078ec0ff */
[----:B------:R-:W-:-:S02]  /*42b0*/  LEA.HI R4, R4, R9, RZ, 0x1 ;  /* 0x0000000904047211 */ /* 0x000fc400078f08ff */
[----:B------:R-:W-:Y:S02]  /*42c0*/  SHF.R.U32.HI R5, RZ, 0x1, R5 ;  /* 0x00000001ff057819 */ /* 0x000fe40000011605 */
[CC--:B------:R-:W-:Y:S02]  /*42d0*/  LEA.HI R3, R7.reuse, R0.reuse, RZ, 0x3 ;  /* 0x0000000007037211 */ /* 0x0c0fe400078f18ff */
[----:B------:R-:W-:Y:S02]  /*42e0*/  LOP3.LUT R6, R4, 0x7ffffe, RZ, 0xc0, !PT ;  /* 0x007ffffe04067812 */ /* 0x000fe400078ec0ff */
[----:B------:R-:W-:Y:S02]  /*42f0*/  LEA.HI R7, R7, R0, RZ, 0x7 ;  /* 0x0000000007077211 */ /* 0x000fe400078f38ff */
[----:B------:R-:W-:Y:S01]  /*4300*/  LOP3.LUT R4, R2, 0x30, R5, 0xf8, !PT ;  /* 0x0000003002047812 */ /* 0x000fe200078ef805 */
[----:B------:R-:W-:Y:S01]  /*4310*/  IMAD.IADD R6, R9, 0x1, -R6 ;  /* 0x0000000109067824 */ /* 0x000fe200078e0a06 */
[----:B------:R-:W-:-:S02]  /*4320*/  SHF.R.S32.HI R5, RZ, 0x7, R7 ;  /* 0x00000007ff057819 */ /* 0x000fc40000011407 */
[----:B------:R-:W-:Y:S02]  /*4330*/  LOP3.LUT R3, R4, 0x8, R3, 0xf8, !PT ;  /* 0x0000000804037812 */ /* 0x000fe400078ef803 */
[----:B------:R-:W-:Y:S01]  /*4340*/  SHF.R.U32.HI R2, RZ, 0x3, R2 ;  /* 0x00000003ff027819 */ /* 0x000fe20000011602 */
[----:B------:R-:W-:Y:S01]  /*4350*/  IMAD R5, R5, 0xc, R6 ;  /* 0x0000000c05057824 */ /* 0x000fe200078e0206 */
[----:B------:R-:W-:Y:S02]  /*4360*/  F2FP.F16.F32.PACK_AB R106, R109, R108 ;  /* 0x0000006c6d6a723e */ /* 0x000fe400000000ff */
[----:B------:R-:W-:Y:S02]  /*4370*/  LOP3.LUT R2, R3, R2, RZ, 0x3c, !PT ;  /* 0x0000000203027212 */ /* 0x000fe400078e3cff */
[----:B------:R-:W-:Y:S02]  /*4380*/  F2FP.F16.F32.PACK_AB R107, R111, R110 ;  /* 0x0000006e6f6b723e */ /* 0x000fe400000000ff */
[----:B------:R-:W-:Y:S01]  /*4390*/  F2FP.F16.F32.PACK_AB R113, R115, R114 ;  /* 0x000000727371723e */ /* 0x000fe200000000ff */
[----:B------:R-:W-:Y:S01]  /*43a0*/  IMAD.U32 R4, R5, 0x200, R2 ;  /* 0x0000020005047824 */ /* 0x000fe200078e0002 */
[----:B------:R-:W-:Y:S01]  /*43b0*/  F2FP.F16.F32.PACK_AB R24, R25, R24 ;  /* 0x000000181918723e */ /* 0x000fe200000000ff */
[----:B------:R-:W1:Y:S01]  /*43c0*/  LDC.64 R2, c[0x0][0x870] ;  /* 0x00021c00ff027b82 */ /* 0x000e620000000a00 */
[----:B------:R-:W-:-:S02]  /*43d0*/  F2FP.F16.F32.PACK_AB R114, R117, R116 ;  /* 0x000000747572723e */ /* 0x000fc400000000ff */
[----:B------:R-:W-:-:S05]  /*43e0*/  LEA R6, R4, UR4, 0x1 ;  /* 0x0000000404067c11 */ /* 0x000fca000f8e08ff */
[----:B------:R-:W-:Y:S01]  /*43f0*/  BAR.SYNC.DEFER_BLOCKING 0x1, 0x180 ;  /* 0x0046000000007b1d */ /* 0x000fe20000010000 */
[----:B------:R-:W-:Y:S02]  /*4400*/  F2FP.F16.F32.PACK_AB R115, R119, R118 ;  /* 0x000000767773723e */ /* 0x000fe400000000ff */
[----:B------:R-:W-:Y:S02]  /*4410*/  F2FP.F16.F32.PACK_AB R25, R27, R26 ;  /* 0x0000001a1b19723e */ /* 0x000fe400000000ff */
[----:B------:R-:W-:-:S03]  /*4420*/  F2FP.F16.F32.PACK_AB R32, R33, R32 ;  /* 0x000000202120723e */ /* 0x000fc600000000ff */
[----:B------:R-:W3:Y:S01]  /*4430*/  LDC.64 R4, c[0x0][0x870] ;  /* 0x00021c00ff047b82 */ /* 0x000ee20000000a00 */
        /* <DEDUP_REMOVED lines=9> */
[----:B------:R-:W-:Y:S01]  /*44d0*/  STSM.16.MT88.4 [R6+0x9000], R72 ;  /* 0x0090004806007844 */ /* 0x000fe20000004200 */
[----:B------:R-:W-:Y:S01]  /*44e0*/  F2FP.F16.F32.PACK_AB R41, R43, R42 ;  /* 0x0000002a2b29723e */ /* 0x000fe200000000ff */
[----:B------:R-:W-:Y:S01]  /*44f0*/  ULDC UR5, c[0x0][0x808] ;  /* 0x0002020000057ab9 */ /* 0x000fe20000000800 */
[----:B------:R-:W-:Y:S01]  /*4500*/  F2FP.F16.F32.PACK_AB R42, R45, R44 ;  /* 0x0000002c2d2a723e */ /* 0x000fe200000000ff */
[----:B------:R-:W-:Y:S01]  /*4510*/  STSM.16.MT88.4 [R6+0x9800], R80 ;  /* 0x0098005006007844 */ /* 0x000fe20000004200 */
[----:B------:R-:W-:Y:S01]  /*4520*/  F2FP.F16.F32.PACK_AB R43, R47, R46 ;  /* 0x0000002e2f2b723e */ /* 0x000fe200000000ff */
[----:B------:R-:W2:Y:S01]  /*4530*/  LDC.64 R36, c[0x0][0x850] ;  /* 0x00021400ff247b82 */ /* 0x000ea20000000a00 */
[----:B------:R-:W-:Y:S01]  /*4540*/  F2FP.F16.F32.PACK_AB R49, R51, R50 ;  /* 0x000000323331723e */ /* 0x000fe200000000ff */
[----:B------:R-:W-:Y:S01]  /*4550*/  STSM.16.MT88.4 [R6+0xa000], R88 ;  /* 0x00a0005806007844 */ /* 0x000fe20000004200 */
[----:B------:R-:W-:-:S02]  /*4560*/  F2FP.F16.F32.PACK_AB R50, R53, R52 ;  /* 0x000000343532723e */ /* 0x000fc400000000ff */
[----:B------:R-:W-:Y:S01]  /*4570*/  F2FP.F16.F32.PACK_AB R51, R55, R54 ;  /* 0x000000363733723e */ /* 0x000fe200000000ff */
[----:B------:R-:W-:Y:S01]  /*4580*/  STSM.16.MT88.4 [R6+0xa800], R96 ;  /* 0x00a8006006007844 */ /* 0x000fe20000004200 */
[----:B------:R-:W-:Y:S02]  /*4590*/  F2FP.F16.F32.PACK_AB R57, R59, R58 ;  /* 0x0000003a3b39723e */ /* 0x000fe400000000ff */
[----:B------:R-:W-:Y:S01]  /*45a0*/  F2FP.F16.F32.PACK_AB R58, R61, R60 ;  /* 0x0000003c3d3a723e */ /* 0x000fe200000000ff */
[----:B------:R-:W-:Y:S01]  /*45b0*/  STSM.16.MT88.4 [R6+0xb000], R104 ;  /* 0x00b0006806007844 */ /* 0x000fe20000004200 */
[----:B------:R-:W-:Y:S02]  /*45c0*/  F2FP.F16.F32.PACK_AB R59, R63, R62 ;  /* 0x0000003e3f3b723e */ /* 0x000fe400000000ff */
[----:B------:R-:W-:Y:S01]  /*45d0*/  F2FP.F16.F32.PACK_AB R65, R67, R66 ;  /* 0x000000424341723e */ /* 0x000fe200000000ff */
[----:B------:R-:W-:Y:S01]  /*45e0*/  STSM.16.MT88.4 [R6+0xb800], R112 ;  /* 0x00b8007006007844 */ /* 0x000fe20000004200 */
[----:B------:R-:W-:-:S02]  /*45f0*/  F2FP.F16.F32.PACK_AB R66, R69, R68 ;  /* 0x000000444542723e */ /* 0x000fc400000000ff */
[----:B------:R-:W-:Y:S01]  /*4600*/  F2FP.F16.F32.PACK_AB R67, R71, R70 ;  /* 0x000000464743723e */ /* 0x000fe200000000ff */
[----:B------:R-:W-:Y:S01]  /*4610*/  STSM.16.MT88.4 [R6], R24 ;  /* 0x0000001806007844 */ /* 0x000fe20000004200 */
[----:B-1----:R-:W-:-:S03]  /*4620*/  ISETP.NE.U32.AND P0, PT, R2, RZ, PT ;  /* 0x000000ff0200720c */ /* 0x002fc60003f05070 */
[----:B------:R-:W-:Y:S01]  /*4630*/  STSM.16.MT88.4 [R6+0x800], R32 ;  /* 0x0008002006007844 */ /* 0x000fe20000004200 */
[----:B------:R-:W-:Y:S02]  /*4640*/  ISETP.NE.AND.EX P0, PT, R3, RZ, PT, P0 ;  /* 0x000000ff0300720c */ /* 0x000fe40003f05300 */
[----:B------:R-:W1:Y:S01]  /*4650*/  LDC.64 R2, c[0x0][0x878] ;  /* 0x00021e00ff027b82 */ /* 0x000e620000000a00 */
[----:B------:R-:W-:Y:S04]  /*4660*/  STSM.16.MT88.4 [R6+0x1000], R40 ;  /* 0x0010002806007844 */ /* 0x000fe80000004200 */
[----:B------:R-:W-:Y:S04]  /*4670*/  STSM.16.MT88.4 [R6+0x1800], R48 ;  /* 0x0018003006007844 */ /* 0x000fe80000004200 */
[----:B------:R-:W-:Y:S04]  /*4680*/  STSM.16.MT88.4 [R6+0x2000], R56 ;  /* 0x0020003806007844 */ /* 0x000fe80000004200 */
[----:B------:R4:W-:Y:S01]  /*4690*/  STSM.16.MT88.4 [R6+0x2800], R64 ;  /* 0x0028004006007844 */ /* 0x0009e20000004200 */
[----:B---3--:R-:W-:Y:S01]  /*46a0*/  IMAD.WIDE R4, R120, 0x4, R4 ;  /* 0x0000000478047825 */ /* 0x008fe200078e0204 */
[----:B------:R-:W-:Y:S06]  /*46b0*/  BAR.SYNC.DEFER_BLOCKING 0x1, 0x180 ;  /* 0x0046000000007b1d */ /* 0x000fec0000010000 */
[----:B------:R-:W3:Y:S01]  /*46c0*/  @P0 LDG.E R8, desc[UR38][R4.64] ;  /* 0x0000002604080981 */ /* 0x000ee2000c1e1900 */
[----:B-1----:R-:W-:Y:S01]  /*46d0*/  ISETP.NE.U32.AND P1, PT, R2, RZ, PT ;  /* 0x000000ff0200720c */ /* 0x002fe20003f25070 */
[----:B------:R-:W-:-:S03]  /*46e0*/  IMAD.U32 R7, RZ, RZ, UR5 ;  /* 0x00000005ff077e24 */ /* 0x000fc6000f8e00ff */
[----:B------:R-:W-:Y:S01]  /*46f0*/  ISETP.NE.AND.EX P1, PT, R3, RZ, PT, P1 ;  /* 0x000000ff0300720c */ /* 0x000fe20003f25310 */
[----:B----4-:R-:W-:-:S12]  /*4700*/  IMAD.HI R6, R0, 0x2aaaaaab, RZ ;  /* 0x2aaaaaab00067827 */ /* 0x010fd800078e02ff */
[----:B------:R-:W1:Y:S01]  /*4710*/  @P1 LDC.64 R2, c[0x0][0x878] ;  /* 0x00021e00ff021b82 */ /* 0x000e620000000a00 */
[----:B------:R-:W-:-:S04]  /*4720*/  SHF.R.U32.HI R9, RZ, 0x1f, R6 ;  /* 0x0000001fff097819 */ /* 0x000fc80000011606 */
[----:B------:R-:W-:-:S05]  /*4730*/  LEA.HI.SX32 R45, R6, R9, 0x1e ;  /* 0x00000009062d7211 */ /* 0x000fca00078ff2ff */
[C---:B------:R-:W-:Y:S01]  /*4740*/  IMAD R0, R45.reuse, -0x18, R0 ;  /* 0xffffffe82d007824 */ /* 0x040fe200078e0200 */
[----:B------:R-:W4:Y:S01]  /*4750*/  S2R R38, SR_CTAID.X ;  /* 0x0000000000267919 */ /* 0x000f220000002500 */
[----:B------:R-:W-:-:S03]  /*4760*/  IMAD.SHL.U32 R10, R45, 0x40, RZ ;  /* 0x000000402d0a7824 */ /* 0x000fc600078e00ff */
[----:B------:R-:W-:Y:S01]  /*4770*/  SHF.R.S32.HI R11, RZ, 0x1f, R0 ;  /* 0x0000001fff0b7819 */ /* 0x000fe20000011400 */
[----:B-1----:R-:W-:-:S03]  /*4780*/  @P1 IMAD.WIDE R2, R120, 0x4, R2 ;  /* 0x0000000478021825 */ /* 0x002fc600078e0202 */
[----:B------:R-:W-:Y:S02]  /*4790*/  LEA.HI R12, R11, R0, RZ, 0x3 ;  /* 0x000000000b0c7211 */ /* 0x000fe400078f18ff */
[----:B------:R-:W-:Y:S01]  /*47a0*/  LOP3.LUT R11, R10, 0x1c0, RZ, 0xc0, !PT ;  /* 0x000001c00a0b7812 */ /* 0x000fe200078ec0ff */
[----:B------:R1:W5:Y:S01]  /*47b0*/  @P1 LDG.E R7, desc[UR38][R2.64] ;  /* 0x0000002602071981 */ /* 0x000362000c1e1900 */
[----:B------:R-:W-:Y:S01]  /*47c0*/  LEA.HI R9, R6, R9, RZ, 0x1b ;  /* 0x0000000906097211 */ /* 0x000fe200078fd8ff */
[----:B------:R-:W2:Y:S01]  /*47d0*/  S2UR UR5, SR_CTAID.Y ;  /* 0x00000000000579c3 */ /* 0x000ea20000002600 */
[----:B------:R-:W-:Y:S02]  /*47e0*/  SHF.R.S32.HI R12, RZ, 0x3, R12 ;  /* 0x00000003ff0c7819 */ /* 0x000fe4000001140c */
[----:B------:R-:W-:-:S03]  /*47f0*/  CS2R R24, SRZ ;  /* 0x0000000000187805 */ /* 0x000fc6000001ff00 */
[----:B------:R-:W-:Y:S02]  /*4800*/  IMAD R9, R12, 0xc, R9 ;  /* 0x0000000c0c097824 */ /* 0x000fe400078e0209 */
[----:B-1----:R-:W-:-:S05]  /*4810*/  IMAD.SHL.U32 R2, R0, 0x8, RZ ;  /* 0x0000000800027824 */ /* 0x002fca00078e00ff */
[----:B------:R-:W-:Y:S02]  /*4820*/  LOP3.LUT R0, R11, 0x38, R2, 0xf8, !PT ;  /* 0x000000380b007812 */ /* 0x000fe400078ef802 */
[----:B------:R-:W-:-:S04]  /*4830*/  SHF.R.U32.HI R11, RZ, 0x3, R11 ;  /* 0x00000003ff0b7819 */ /* 0x000fc8000001160b */
[----:B------:R-:W-:-:S05]  /*4840*/  LOP3.LUT R0, R0, R11, RZ, 0x3c, !PT ;  /* 0x0000000b00007212 */ /* 0x000fca00078e3cff */
[----:B------:R-:W-:Y:S01]  /*4850*/  IMAD.U32 R0, R9, 0x200, R0 ;  /* 0x0000020009007824 */ /* 0x000fe200078e0000 */
[----:B---3--:R-:W-:Y:S01]  /*4860*/  @P0 SHF.R.S32.HI R9, RZ, 0x1f, R8 ;  /* 0x0000001fff090819 */ /* 0x008fe20000011408 */
[----:B--2-4-:R-:W-:Y:S06]  /*4870*/  @P1 BRA `(.L_x_541) ;  /* 0x0000000000101947 */ /* 0x014fec0003800000 */
[----:B------:R-:W-:Y:S05]  /*4880*/  @!P0 BRA `(.L_x_541) ;  /* 0x00000000000c8947 */ /* 0x000fea0003800000 */
[----:B------:R-:W2:Y:S04]  /*4890*/  LDG.E R6, desc[UR38][R4.64] ;  /* 0x0000002604067981 */ /* 0x000ea8000c1e1900 */
[----:B-----5:R-:W2:Y:S02]  /*48a0*/  LDG.E R7, desc[UR38][R4.64+0x4] ;  /* 0x0000042604077981 */ /* 0x020ea4000c1e1900 */
[----:B--2---:R-:W-:-:S07]  /*48b0*/  IMAD.IADD R7, R7, 0x1, -R6 ;  /* 0x0000000107077824 */ /* 0x004fce00078e0a06 */
.L_x_541:
[----:B-----5:R-:W-:Y:S01]  /*48c0*/  IMAD R7, R38, -0x60, R7 ;  /* 0xffffffa026077824 */ /* 0x020fe200078e0207 */
[----:B------:R-:W-:Y:S01]  /*48d0*/  LEA R0, R0, UR4, 0x1 ;  /* 0x0000000400007c11 */ /* 0x000fe2000f8e08ff */
[----:B------:R-:W-:Y:S01]  /*48e0*/  @P0 IMAD.MOV.U32 R24, RZ, RZ, R8 ;  /* 0x000000ffff180224 */ /* 0x000fe200078e0008 */
[----:B------:R-:W-:Y:S01]  /*48f0*/  USHF.R.S32.HI UR4, URZ, 0x1f, UR5 ;  /* 0x0000001f3f047899 */ /* 0x000fe20008011405 */
[----:B------:R-:W-:Y:S01]  /*4900*/  @P0 IMAD.MOV.U32 R25, RZ, RZ, R9 ;  /* 0x000000ffff190224 */ /* 0x000fe200078e0009 */
[----:B------:R-:W-:Y:S01]  /*4910*/  VIMNMX R46, R7, 0x60, PT ;  /* 0x00000060072e7848 */ /* 0x000fe20003fe0100 */
[----:B------:R1:W2:Y:S01]  /*4920*/  LDS.128 R28, [R0+0x9800] ;  /* 0x00980000001c7984 */ /* 0x0002a20000000c00 */
[C---:B------:R-:W-:Y:S01]  /*4930*/  VIADD R26, R45.reuse, 0x20 ;  /* 0x000000202d1a7836 */ /* 0x040fe20000000000 */
[----:B------:R-:W-:Y:S01]  /*4940*/  SHF.R.S32.HI R35, RZ, 0x1f, R120 ;  /* 0x0000001fff237819 */ /* 0x000fe20000011478 */
[C---:B------:R-:W-:Y:S01]  /*4950*/  VIADD R27, R45.reuse, 0x30 ;  /* 0x000000302d1b7836 */ /* 0x040fe20000000000 */
[----:B------:R1:W3:Y:S01]  /*4960*/  LDS.128 R4, [R0+0x800] ;  /* 0x0008000000047984 */ /* 0x0002e20000000c00 */
[----:B------:R-:W-:Y:S01]  /*4970*/  VIADD R3, R45, 0x10 ;  /* 0x000000102d037836 */ /* 0x000fe20000000000 */
[-C--:B------:R-:W-:Y:S01]  /*4980*/  ISETP.GE.AND P5, PT, R26, R46.reuse, PT ;  /* 0x0000002e1a00720c */ /* 0x080fe20003fa6270 */
[----:B------:R-:W-:Y:S01]  /*4990*/  IMAD R32, R36, UR4, RZ ;  /* 0x0000000424207c24 */ /* 0x000fe2000f8e02ff */
[----:B------:R1:W4:Y:S01]  /*49a0*/  LDS.128 R8, [R0+0x1000] ;  /* 0x0010000000087984 */ /* 0x0003220000000c00 */
[-C--:B------:R-:W-:Y:S01]  /*49b0*/  ISETP.GE.AND P2, PT, R27, R46.reuse, PT ;  /* 0x0000002e1b00720c */ /* 0x080fe20003f46270 */
[----:B------:R-:W-:Y:S01]  /*49c0*/  ULDC UR8, c[0x0][0x83c] ;  /* 0x00020f0000087ab9 */ /* 0x000fe20000000800 */
[----:B------:R-:W1:Y:S01]  /*49d0*/  LDC.64 R26, c[0x0][0x820] ;  /* 0x00020800ff1a7b82 */ /* 0x000e620000000a00 */
[----:B------:R1:W1:Y:S01]  /*49e0*/  LDS.128 R12, [R0+0x1800] ;  /* 0x00180000000c7984 */ /* 0x0002620000000c00 */
[CC--:B------:R-:W-:Y:S01]  /*49f0*/  ISETP.GE.AND P3, PT, R45.reuse, R46.reuse, PT ;  /* 0x0000002e2d00720c */ /* 0x0c0fe20003f66270 */
[----:B------:R-:W-:Y:S01]  /*4a00*/  VIADD R34, R45, 0x40 ;  /* 0x000000402d227836 */ /* 0x000fe20000000000 */
[----:B------:R-:W-:Y:S01]  /*4a10*/  ISETP.GE.AND P4, PT, R3, R46, PT ;  /* 0x0000002e0300720c */ /* 0x000fe20003f86270 */
[----:B------:R1:W1:Y:S01]  /*4a20*/  LDS.128 R16, [R0+0x2000] ;  /* 0x0020000000107984 */ /* 0x0002620000000c00 */
[----:B------:R-:W-:Y:S01]  /*4a30*/  SHF.R.S32.HI R3, RZ, 0x1f, R2 ;  /* 0x0000001fff037819 */ /* 0x000fe20000011402 */
[----:B------:R-:W-:Y:S01]  /*4a40*/  IMAD R37, R37, UR5, R32 ;  /* 0x0000000525257c24 */ /* 0x000fe2000f8e0220 */
[----:B------:R-:W-:Y:S01]  /*4a50*/  ISETP.GE.OR P6, PT, R2, UR8, P3 ;  /* 0x0000000802007c0c */ /* 0x000fe20009fc6670 */
[----:B------:R1:W1:Y:S01]  /*4a60*/  LDS.128 R20, [R0+0x2800] ;  /* 0x0028000000147984 */ /* 0x0002620000000c00 */
[----:B------:R-:W-:Y:S01]  /*4a70*/  IADD3 R24, P1, R45, R24, RZ ;  /* 0x000000182d187210 */ /* 0x000fe20007f3e0ff */
[----:B------:R-:W-:Y:S01]  /*4a80*/  IMAD.WIDE.U32 R32, R36, UR5, R2 ;  /* 0x0000000524207c25 */ /* 0x000fe2000f8e0002 */
[----:B------:R-:W-:Y:S01]  /*4a90*/  SEL R44, R35, RZ, !P0 ;  /* 0x000000ff232c7207 */ /* 0x000fe20004000000 */
[----:B------:R-:W-:Y:S01]  /*4aa0*/  ULDC.64 UR6, c[0x0][0x858] ;  /* 0x0002160000067ab9 */ /* 0x000fe20000000a00 */
[----:B------:R-:W-:Y:S01]  /*4ab0*/  LEA.HI.X.SX32 R25, R45, R25, 0x1, P1 ;  /* 0x000000192d197211 */ /* 0x000fe200008f0eff */
[----:B------:R-:W-:Y:S01]  /*4ac0*/  IMAD.IADD R33, R33, 0x1, R37 ;  /* 0x0000000121217824 */ /* 0x000fe200078e0225 */
[----:B------:R-:W-:Y:S01]  /*4ad0*/  ISETP.GE.AND P1, PT, R34, R46, PT ;  /* 0x0000002e2200720c */ /* 0x000fe20003f26270 */
[----:B------:R-:W-:Y:S01]  /*4ae0*/  IMAD R34, R44, UR6, RZ ;  /* 0x000000062c227c24 */ /* 0x000fe2000f8e02ff */
[----:B------:R-:W-:Y:S01]  /*4af0*/  SEL R47, R120, RZ, !P0 ;  /* 0x000000ff782f7207 */ /* 0x000fe20004000000 */
[----:B------:R-:W-:Y:S01]  /*4b00*/  BSSY B0, `(.L_x_542) ;  /* 0x0000012000007945 */ /* 0x000fe20003800000 */
[----:B------:R-:W-:Y:S01]  /*4b10*/  ISETP.GE.OR P0, PT, R2, UR8, P4 ;  /* 0x0000000802007c0c */ /* 0x000fe2000a706670 */
[----:B------:R-:W-:-:S04]  /*4b20*/  IMAD.WIDE R24, R38, 0x60, R24 ;  /* 0x0000006026187825 */ /* 0x000fc800078e0218 */
[C---:B------:R-:W-:Y:S02]  /*4b30*/  IMAD R41, R47.reuse, UR7, R34 ;  /* 0x000000072f297c24 */ /* 0x040fe4000f8e0222 */
[----:B------:R-:W-:-:S04]  /*4b40*/  IMAD.WIDE.U32 R32, R47, UR6, R32 ;  /* 0x000000062f207c25 */ /* 0x000fc8000f8e0020 */
[----:B------:R-:W-:Y:S01]  /*4b50*/  IMAD.IADD R41, R33, 0x1, R41 ;  /* 0x0000000121297824 */ /* 0x000fe200078e0229 */
[----:B--2---:R-:W-:Y:S06]  /*4b60*/  @P6 BRA `(.L_x_543) ;  /* 0x00000000002c6947 */ /* 0x004fec0003800000 */
[----:B------:R-:W2:Y:S01]  /*4b70*/  LDS.128 R36, [R0+0x9000] ;  /* 0x0090000000247984 */ /* 0x000ea20000000c00 */
[----:B------:R-:W-:Y:S01]  /*4b80*/  ULDC.64 UR6, c[0x0][0x848] ;  /* 0x0002120000067ab9 */ /* 0x000fe20000000a00 */
[----:B------:R-:W-:Y:S02]  /*4b90*/  IMAD.MOV.U32 R40, RZ, RZ, R32 ;  /* 0x000000ffff287224 */ /* 0x000fe400078e0020 */
[----:B------:R-:W-:Y:S02]  /*4ba0*/  IMAD R43, R25, UR6, RZ ;  /* 0x00000006192b7c24 */ /* 0x000fe4000f8e02ff */
[----:B------:R-:W-:-:S04]  /*4bb0*/  IMAD.WIDE.U32 R34, R24, UR6, R40 ;  /* 0x0000000618227c25 */ /* 0x000fc8000f8e0028 */
[----:B------:R-:W-:Y:S01]  /*4bc0*/  IMAD R43, R24, UR7, R43 ;  /* 0x00000007182b7c24 */ /* 0x000fe2000f8e022b */
[----:B------:R-:W-:Y:S02]  /*4bd0*/  ULDC.64 UR6, c[0x0][0x830] ;  /* 0x00020c0000067ab9 */ /* 0x000fe40000000a00 */
[----:B------:R-:W-:Y:S01]  /*4be0*/  LEA R42, P6, R34, UR6, 0x1 ;  /* 0x00000006222a7c11 */ /* 0x000fe2000f8c08ff */
[----:B------:R-:W-:-:S05]  /*4bf0*/  IMAD.IADD R35, R35, 0x1, R43 ;  /* 0x0000000123237824 */ /* 0x000fca00078e022b */
[----:B------:R-:W-:-:S05]  /*4c00*/  LEA.HI.X R43, R34, UR7, R35, 0x1, P6 ;  /* 0x00000007222b7c11 */ /* 0x000fca000b0f0c23 */
[----:B--2---:R2:W-:Y:S02]  /*4c10*/  STG.E.128 desc[UR38][R42.64], R36 ;  /* 0x000000242a007986 */ /* 0x0045e4000c101d26 */
.L_x_543:
[----:B------:R-:W-:Y:S05]  /*4c20*/  BSYNC B0 ;  /* 0x0000000000007941 */ /* 0x000fea0003800000 */
.L_x_542:
[----:B------:R-:W-:Y:S04]  /*4c30*/  BSSY B0, `(.L_x_544) ;  /* 0x000000f000007945 */ /* 0x000fe80003800000 */
[----:B------:R-:W-:Y:S05]  /*4c40*/  @P0 BRA `(.L_x_545) ;  /* 0x0000000000340947 */ /* 0x000fea0003800000 */
[----:B--2---:R-:W-:Y:S01]  /*4c50*/  IADD3 R37, P0, R24, 0x10, RZ ;  /* 0x0000001018257810 */ /* 0x004fe20007f1e0ff */
[----:B------:R-:W-:Y:S01]  /*4c60*/  ULDC.64 UR6, c[0x0][0x848] ;  /* 0x0002120000067ab9 */ /* 0x000fe20000000a00 */
[----:B------:R-:W-:-:S03]  /*4c70*/  IMAD.MOV.U32 R35, RZ, RZ, R41 ;  /* 0x000000ffff237224 */ /* 0x000fc600078e0029 */
[----:B------:R-:W-:-:S04]  /*4c80*/  IMAD.X R34, RZ, RZ, R25, P0 ;  /* 0x000000ffff227224 */ /* 0x000fc800000e0619 */
[----:B------:R-:W-:Y:S02]  /*4c90*/  IMAD R36, R34, UR6, RZ ;  /* 0x0000000622247c24 */ /* 0x000fe4000f8e02ff */
[----:B------:R-:W-:-:S04]  /*4ca0*/  IMAD.MOV.U32 R34, RZ, RZ, R32 ;  /* 0x000000ffff227224 */ /* 0x000fc800078e0020 */
[----:B------:R-:W-:-:S04]  /*4cb0*/  IMAD.WIDE.U32 R34, R37, UR6, R34 ;  /* 0x0000000625227c25 */ /* 0x000fc8000f8e0022 */
[----:B------:R-:W-:Y:S01]  /*4cc0*/  IMAD R37, R37, UR7, R36 ;  /* 0x0000000725257c24 */ /* 0x000fe2000f8e0224 */
[----:B------:R-:W-:Y:S02]  /*4cd0*/  ULDC.64 UR6, c[0x0][0x830] ;  /* 0x00020c0000067ab9 */ /* 0x000fe40000000a00 */
[----:B------:R-:W-:Y:S01]  /*4ce0*/  LEA R36, P0, R34, UR6, 0x1 ;  /* 0x0000000622247c11 */ /* 0x000fe2000f8008ff */
[----:B------:R-:W-:-:S05]  /*4cf0*/  IMAD.IADD R35, R35, 0x1, R37 ;  /* 0x0000000123237824 */ /* 0x000fca00078e0225 */
[----:B------:R-:W-:-:S05]  /*4d00*/  LEA.HI.X R37, R34, UR7, R35, 0x1, P0 ;  /* 0x0000000722257c11 */ /* 0x000fca00080f0c23 */
[----:B------:R2:W-:Y:S02]  /*4d10*/  STG.E.128 desc[UR38][R36.64], R28 ;  /* 0x0000001c24007986 */ /* 0x0005e4000c101d26 */
.L_x_545:
[----:B------:R-:W-:Y:S05]  /*4d20*/  BSYNC B0 ;  /* 0x0000000000007941 */ /* 0x000fea0003800000 */
.L_x_544:
[----:B--2---:R2:W1:Y:S01]  /*4d30*/  LDS.128 R28, [R0+0xa000] ;  /* 0x00a00000001c7984 */ /* 0x0044620000000c00 */
[C---:B------:R-:W-:Y:S01]  /*4d40*/  ISETP.GE.OR P6, PT, R2.reuse, UR8, P5 ;  /* 0x0000000802007c0c */ /* 0x040fe2000afc6670 */
[----:B------:R-:W-:Y:S01]  /*4d50*/  BSSY B0, `(.L_x_546) ;  /* 0x0000010000007945 */ /* 0x000fe20003800000 */
[----:B------:R-:W-:-:S11]  /*4d60*/  ISETP.GE.OR P0, PT, R2, UR8, P2 ;  /* 0x0000000802007c0c */ /* 0x000fd60009706670 */
[----:B--2---:R-:W-:Y:S05]  /*4d70*/  @P6 BRA `(.L_x_547) ;  /* 0x0000000000346947 */ /* 0x004fea0003800000 */
[----:B------:R-:W-:Y:S01]  /*4d80*/  IADD3 R37, P6, R24, 0x20, RZ ;  /* 0x0000002018257810 */ /* 0x000fe20007fde0ff */
        /* <DEDUP_REMOVED lines=11> */
[----:B-1----:R2:W-:Y:S02]  /*4e40*/  STG.E.128 desc[UR38][R36.64], R28 ;  /* 0x0000001c24007986 */ /* 0x0025e4000c101d26 */
.L_x_547:
[----:B------:R-:W-:Y:S05]  /*4e50*/  BSYNC B0 ;  /* 0x0000000000007941 */ /* 0x000fea0003800000 */
.L_x_546:
[----:B-12---:R1:W2:Y:S01]  /*4e60*/  LDS.128 R28, [R0+0xa800] ;  /* 0x00a80000001c7984 */ /* 0x0062a20000000c00 */
[----:B------:R-:W-:Y:S01]  /*4e70*/  BSSY B0, `(.L_x_548) ;  /* 0x0000010000007945 */ /* 0x000fe20003800000 */
[----:B------:R-:W-:-:S03]  /*4e80*/  VIADD R45, R45, 0x50 ;  /* 0x000000502d2d7836 */ /* 0x000fc60000000000 */
[----:B------:R-:W-:Y:S05]  /*4e90*/  @P0 BRA `(.L_x_549) ;  /* 0x0000000000340947 */ /* 0x000fea0003800000 */
        /* <DEDUP_REMOVED lines=12> */
[----:B--2---:R2:W-:Y:S02]  /*4f60*/  STG.E.128 desc[UR38][R36.64], R28 ;  /* 0x0000001c24007986 */ /* 0x0045e4000c101d26 */
.L_x_549:
[----:B------:R-:W-:Y:S05]  /*4f70*/  BSYNC B0 ;  /* 0x0000000000007941 */ /* 0x000fea0003800000 */
.L_x_548:
[----:B--2---:R2:W1:Y:S01]  /*4f80*/  LDS.128 R28, [R0+0xb000] ;  /* 0x00b00000001c7984 */ /* 0x0044620000000c00 */
[----:B------:R-:W-:Y:S01]  /*4f90*/  ISETP.GE.OR P6, PT, R2, UR8, P1 ;  /* 0x0000000802007c0c */ /* 0x000fe20008fc6670 */
[----:B------:R-:W-:Y:S01]  /*4fa0*/  BSSY B0, `(.L_x_550) ;  /* 0x0000010000007945 */ /* 0x000fe20003800000 */
[----:B------:R-:W-:-:S11]  /*4fb0*/  ISETP.GE.AND P0, PT, R45, R46, PT ;  /* 0x0000002e2d00720c */ /* 0x000fd60003f06270 */
        /* <DEDUP_REMOVED lines=14> */
.L_x_551:
[----:B------:R-:W-:Y:S05]  /*50a0*/  BSYNC B0 ;  /* 0x0000000000007941 */ /* 0x000fea0003800000 */
.L_x_550:
[----:B-1----:R-:W-:Y:S01]  /*50b0*/  IMAD R28, R26, UR4, RZ ;  /* 0x000000041a1c7c24 */ /* 0x002fe2000f8e02ff */
[----:B------:R-:W-:Y:S01]  /*50c0*/  ISETP.GE.OR P6, PT, R2, UR8, P0 ;  /* 0x0000000802007c0c */ /* 0x000fe200087c6670 */
[----:B------:R-:W-:Y:S01]  /*50d0*/  BSSY B0, `(.L_x_552) ;  /* 0x0000012000007945 */ /* 0x000fe20003800000 */
[----:B------:R-:W-:-:S04]  /*50e0*/  IMAD.WIDE.U32 R34, R26, UR5, R2 ;  /* 0x000000051a227c25 */ /* 0x000fc8000f8e0002 */
[----:B------:R-:W-:Y:S02]  /*50f0*/  IMAD R37, R27, UR5, R28 ;  /* 0x000000051b257c24 */ /* 0x000fe4000f8e021c */
[----:B------:R1:W1:Y:S05]  /*5100*/  LDS.128 R28, [R0+0xb800] ;  /* 0x00b80000001c7984 */ /* 0x00026a0000000c00 */
        /* <DEDUP_REMOVED lines=14> */
.L_x_553:
[----:B------:R-:W-:Y:S05]  /*51f0*/  BSYNC B0 ;  /* 0x0000000000007941 */ /* 0x000fea0003800000 */
.L_x_552:
[----:B-1----:R1:W1:Y:S01]  /*5200*/  LDS.128 R28, [R0] ;  /* 0x00000000001c7984 */ /* 0x0022620000000c00 */
[----:B------:R-:W-:Y:S01]  /*5210*/  ULDC UR6, c[0x0][0x80c] ;  /* 0x0002030000067ab9 */ /* 0x000fe20000000800 */
[----:B------:R-:W-:Y:S01]  /*5220*/  ULDC.64 UR4, c[0x0][0x828] ;  /* 0x00020a0000047ab9 */ /* 0x000fe20000000a00 */
[----:B------:R-:W-:Y:S01]  /*5230*/  ISETP.GE.OR P3, PT, R2, UR6, P3 ;  /* 0x0000000602007c0c */ /* 0x000fe20009f66670 */
[----:B------:R-:W-:Y:S01]  /*5240*/  IMAD.IADD R35, R35, 0x1, R37 ;  /* 0x0000000123237824 */ /* 0x000fe200078e0225 */
[----:B------:R-:W-:Y:S01]  /*5250*/  BSSY B0, `(.L_x_554) ;  /* 0x0000015000007945 */ /* 0x000fe20003800000 */
[----:B------:R-:W-:Y:S01]  /*5260*/  IMAD R3, R44, UR4, RZ ;  /* 0x000000042c037c24 */ /* 0x000fe2000f8e02ff */
[C---:B------:R-:W-:Y:S01]  /*5270*/  ISETP.GE.OR P4, PT, R2.reuse, UR6, P4 ;  /* 0x0000000602007c0c */ /* 0x040fe2000a786670 */
[C---:B------:R-:W-:Y:S01]  /*5280*/  IMAD.WIDE.U32 R34, R47.reuse, UR4, R34 ;  /* 0x000000042f227c25 */ /* 0x040fe2000f8e0022 */
[C---:B------:R-:W-:Y:S02]  /*5290*/  ISETP.GE.OR P5, PT, R2.reuse, UR6, P5 ;  /* 0x0000000602007c0c */ /* 0x040fe4000afa6670 */
[C---:B------:R-:W-:Y:S01]  /*52a0*/  ISETP.GE.OR P2, PT, R2.reuse, UR6, P2 ;  /* 0x0000000602007c0c */ /* 0x040fe20009746670 */
[----:B------:R-:W-:Y:S01]  /*52b0*/  IMAD R3, R47, UR5, R3 ;  /* 0x000000052f037c24 */ /* 0x000fe2000f8e0203 */
[----:B------:R-:W-:-:S02]  /*52c0*/  ISETP.GE.OR P1, PT, R2, UR6, P1 ;  /* 0x0000000602007c0c */ /* 0x000fc40008f26670 */
[----:B------:R-:W-:Y:S01]  /*52d0*/  ISETP.GE.OR P0, PT, R2, UR6, P0 ;  /* 0x0000000602007c0c */ /* 0x000fe20008706670 */
[----:B------:R-:W-:Y:S01]  /*52e0*/  IMAD.IADD R27, R35, 0x1, R3 ;  /* 0x00000001231b7824 */ /* 0x000fe200078e0203 */
[----:B------:R-:W-:Y:S11]  /*52f0*/  @P3 BRA `(.L_x_555) ;  /* 0x0000000000283947 */ /* 0x000ff60003800000 */
        /* <DEDUP_REMOVED lines=9> */
[----:B-1----:R1:W-:Y:S02]  /*5390*/  STG.E.128 desc[UR38][R32.64], R28 ;  /* 0x0000001c20007986 */ /* 0x0023e4000c101d26 */
.L_x_555:
[----:B------:R-:W-:Y:S05]  /*53a0*/  BSYNC B0 ;  /* 0x0000000000007941 */ /* 0x000fea0003800000 */
.L_x_554:
[----:B------:R-:W-:Y:S04]  /*53b0*/  BSSY B0, `(.L_x_556) ;  /* 0x000000f000007945 */ /* 0x000fe80003800000 */
[----:B------:R-:W-:Y:S05]  /*53c0*/  @P4 BRA `(.L_x_557) ;  /* 0x0000000000344947 */ /* 0x000fea0003800000 */
[----:B-1----:R-:W-:Y:S01]  /*53d0*/  IADD3 R29, P3, R24, 0x10, RZ ;  /* 0x00000010181d7810 */ /* 0x002fe20007f7e0ff */
[----:B------:R-:W-:Y:S01]  /*53e0*/  ULDC.64 UR4, c[0x0][0x818] ;  /* 0x0002060000047ab9 */ /* 0x000fe20000000a00 */
[----:B------:R-:W-:Y:S02]  /*53f0*/  IMAD.MOV.U32 R2, RZ, RZ, R34 ;  /* 0x000000ffff027224 */ /* 0x000fe400078e0022 */
[----:B------:R-:W-:Y:S02]  /*5400*/  IMAD.MOV.U32 R3, RZ, RZ, R27 ;  /* 0x000000ffff037224 */ /* 0x000fe400078e001b */
[----:B--2---:R-:W-:Y:S02]  /*5410*/  IMAD.X R0, RZ, RZ, R25, P3 ;  /* 0x000000ffff007224 */ /* 0x004fe400018e0619 */
[----:B------:R-:W-:-:S04]  /*5420*/  IMAD.WIDE.U32 R2, R29, UR4, R2 ;  /* 0x000000041d027c25 */ /* 0x000fc8000f8e0002 */
[----:B------:R-:W-:-:S04]  /*5430*/  IMAD R0, R0, UR4, RZ ;  /* 0x0000000400007c24 */ /* 0x000fc8000f8e02ff */
[----:B------:R-:W-:Y:S01]  /*5440*/  IMAD R29, R29, UR5, R0 ;  /* 0x000000051d1d7c24 */ /* 0x000fe2000f8e0200 */
[----:B------:R-:W-:Y:S02]  /*5450*/  ULDC.64 UR4, c[0x0][0x800] ;  /* 0x0002000000047ab9 */ /* 0x000fe40000000a00 */
[----:B------:R-:W-:Y:S01]  /*5460*/  LEA R28, P3, R2, UR4, 0x1 ;  /* 0x00000004021c7c11 */ /* 0x000fe2000f8608ff */
[----:B------:R-:W-:-:S05]  /*5470*/  IMAD.IADD R3, R3, 0x1, R29 ;  /* 0x0000000103037824 */ /* 0x000fca00078e021d */
[----:B------:R-:W-:-:S05]  /*5480*/  LEA.HI.X R29, R2, UR5, R3, 0x1, P3 ;  /* 0x00000005021d7c11 */ /* 0x000fca00098f0c03 */
[----:B---3--:R1:W-:Y:S02]  /*5490*/  STG.E.128 desc[UR38][R28.64], R4 ;  /* 0x000000041c007986 */ /* 0x0083e4000c101d26 */
.L_x_557:
[----:B------:R-:W-:Y:S05]  /*54a0*/  BSYNC B0 ;  /* 0x0000000000007941 */ /* 0x000fea0003800000 */
.L_x_556:
[----:B------:R-:W-:Y:S04]  /*54b0*/  BSSY B0, `(.L_x_558) ;  /* 0x000000f000007945 */ /* 0x000fe80003800000 */
[----:B------:R-:W-:Y:S05]  /*54c0*/  @P5 BRA `(.L_x_559) ;  /* 0x0000000000345947 */ /* 0x000fea0003800000 */
[----:B-1-3--:R-:W-:Y:S01]  /*54d0*/  IADD3 R5, P3, R24, 0x20, RZ ;  /* 0x0000002018057810 */ /* 0x00afe20007f7e0ff */
        /* <DEDUP_REMOVED lines=11> */
[----:B----4-:R1:W-:Y:S02]  /*5590*/  STG.E.128 desc[UR38][R4.64], R8 ;  /* 0x0000000804007986 */ /* 0x0103e4000c101d26 */
.L_x_559:
[----:B------:R-:W-:Y:S05]  /*55a0*/  BSYNC B0 ;  /* 0x0000000000007941 */ /* 0x000fea0003800000 */
.L_x_558:
        /* <DEDUP_REMOVED lines=14> */
[----:B------:R1:W-:Y:S02]  /*5690*/  STG.E.128 desc[UR38][R4.64], R12 ;  /* 0x0000000c04007986 */ /* 0x0003e4000c101d26 */
.L_x_561:
[----:B------:R-:W-:Y:S05]  /*56a0*/  BSYNC B0 ;  /* 0x0000000000007941 */ /* 0x000fea0003800000 */
.L_x_560:
        /* <DEDUP_REMOVED lines=15> */
.L_x_563:
[----:B------:R-:W-:Y:S05]  /*57a0*/  BSYNC B0 ;  /* 0x0000000000007941 */ /* 0x000fea0003800000 */
.L_x_562:
        /* <DEDUP_REMOVED lines=13> */
[----:B------:R1:W-:Y:S01]  /*5880*/  STG.E.128 desc[UR38][R4.64], R20 ;  /* 0x0000001404007986 */ /* 0x0003e2000c101d26 */
[----:B------:R-:W-:Y:S05]  /*5890*/  BRA `(.L_x_516) ;  /* 0x0000004800b87947 */ /* 0x000fea0003800000 */
.L_x_540:
[----:B------:R-:W3:Y:S01]  /*58a0*/  LDL R16, [R1+0x8] ;  /* 0x0000080001107983 */ /* 0x000ee20000100800 */
[----:B------:R-:W4:Y:S08]  /*58b0*/  LDC.64 R4, c[0x0][0x870] ;  /* 0x00021c00ff047b82 */ /* 0x000f300000000a00 */
[----:B-12---:R-:W3:Y:S01]  /*58c0*/  LDC.64 R2, c[0x0][0x870] ;  /* 0x00021c00ff027b82 */ /* 0x006ee20000000a00 */
[----:B------:R-:W-:Y:S01]  /*58d0*/  ULDC UR4, c[0x0][0x808] ;  /* 0x0002020000047ab9 */ /* 0x000fe20000000800 */
[----:B------:R-:W1:Y:S06]  /*58e0*/  S2R R13, SR_CTAID.X ;  /* 0x00000000000d7919 */ /* 0x000e6c0000002500 */
[----:B------:R-:W2:Y:S01]  /*58f0*/  LDC.64 R14, c[0x0][0x820] ;  /* 0x00020800ff0e7b82 */ /* 0x000ea20000000a00 */
[----:B----4-:R-:W-:-:S04]  /*5900*/  ISETP.NE.U32.AND P0, PT, R4, RZ, PT ;  /* 0x000000ff0400720c */ /* 0x010fc80003f05070 */
[----:B------:R-:W-:Y:S01]  /*5910*/  ISETP.NE.AND.EX P0, PT, R5, RZ, PT, P0 ;  /* 0x000000ff0500720c */ /* 0x000fe20003f05300 */
[----:B------:R-:W-:Y:S02]  /*5920*/  IMAD.U32 R0, RZ, RZ, UR4 ;  /* 0x00000004ff007e24 */ /* 0x000fe4000f8e00ff */
[----:B---3--:R-:W-:Y:S02]  /*5930*/  IMAD.WIDE R4, R16, 0x4, R2 ;  /* 0x0000000410047825 */ /* 0x008fe400078e0202 */
[----:B------:R-:W3:Y:S08]  /*5940*/  LDC.64 R2, c[0x0][0x878] ;  /* 0x00021e00ff027b82 */ /* 0x000ef00000000a00 */
[----:B------:R-:W4:Y:S01]  /*5950*/  @P0 LDG.E R9, desc[UR38][R4.64] ;  /* 0x0000002604090981 */ /* 0x000f22000c1e1900 */
[----:B---3--:R-:W-:-:S04]  /*5960*/  ISETP.NE.U32.AND P1, PT, R2, RZ, PT ;  /* 0x000000ff0200720c */ /* 0x008fc80003f25070 */
[----:B------:R-:W-:-:S13]  /*5970*/  ISETP.NE.AND.EX P1, PT, R3, RZ, PT, P1 ;  /* 0x000000ff0300720c */ /* 0x000fda0003f25310 */
[----:B------:R-:W3:Y:S02]  /*5980*/  @P1 LDC.64 R2, c[0x0][0x878] ;  /* 0x00021e00ff021b82 */ /* 0x000ee40000000a00 */
[----:B---3--:R-:W-:-:S05]  /*5990*/  @P1 IMAD.WIDE R6, R16, 0x4, R2 ;  /* 0x0000000410061825 */ /* 0x008fca00078e0202 */
[----:B------:R3:W5:Y:S01]  /*59a0*/  @P1 LDG.E R0, desc[UR38][R6.64] ;  /* 0x0000002606001981 */ /* 0x000762000c1e1900 */
[----:B------:R-:W1:Y:S01]  /*59b0*/  S2UR UR4, SR_CTAID.Y ;  /* 0x00000000000479c3 */ /* 0x000e620000002600 */
[----:B------:R-:W2:Y:S02]  /*59c0*/  S2R R2, SR_TID.X ;  /* 0x0000000000027919 */ /* 0x000ea40000002100 */
[----:B--2---:R-:W-:Y:S01]  /*59d0*/  VIADD R8, R2, 0xffffff80 ;  /* 0xffffff8002087836 */ /* 0x004fe20000000000 */
[----:B------:R-:W-:-:S03]  /*59e0*/  CS2R R2, SRZ ;  /* 0x0000000000027805 */ /* 0x000fc6000001ff00 */
[----:B------:R-:W-:-:S05]  /*59f0*/  IMAD.HI R10, R8, 0x2aaaaaab, RZ ;  /* 0x2aaaaaab080a7827 */ /* 0x000fca00078e02ff */
[----:B------:R-:W-:-:S04]  /*5a00*/  SHF.R.U32.HI R11, RZ, 0x1f, R10 ;  /* 0x0000001fff0b7819 */ /* 0x000fc8000001160a */
[----:B------:R-:W-:Y:S02]  /*5a10*/  LEA.HI.SX32 R17, R10, R11, 0x1e ;  /* 0x0000000b0a117211 */ /* 0x000fe400078ff2ff */
[--C-:B----4-:R-:W-:Y:S01]  /*5a20*/  @P0 SHF.R.S32.HI R3, RZ, 0x1f, R9.reuse ;  /* 0x0000001fff030819 */ /* 0x110fe20000011409 */
[----:B------:R-:W-:Y:S01]  /*5a30*/  @P0 IMAD.MOV.U32 R2, RZ, RZ, R9 ;  /* 0x000000ffff020224 */ /* 0x000fe200078e0009 */
[----:B-1-3--:R-:W-:Y:S06]  /*5a40*/  @P1 BRA `(.L_x_564) ;  /* 0x0000000000101947 */ /* 0x00afec0003800000 */
[----:B------:R-:W-:Y:S05]  /*5a50*/  @!P0 BRA `(.L_x_564) ;  /* 0x00000000000c8947 */ /* 0x000fea0003800000 */
[----:B------:R-:W2:Y:S04]  /*5a60*/  LDG.E R7, desc[UR38][R4.64] ;  /* 0x0000002604077981 */ /* 0x000ea8000c1e1900 */
[----:B-----5:R-:W2:Y:S02]  /*5a70*/  LDG.E R0, desc[UR38][R4.64+0x4] ;  /* 0x0000042604007981 */ /* 0x020ea4000c1e1900 */
[----:B--2---:R-:W-:-:S07]  /*5a80*/  IMAD.IADD R0, R0, 0x1, -R7 ;  /* 0x0000000100007824 */ /* 0x004fce00078e0a07 */
.L_x_564:
[----:B------:R-:W-:Y:S01]  /*5a90*/  IMAD R8, R17, -0x18, R8 ;  /* 0xffffffe811087824 */ /* 0x000fe200078e0208 */
[----:B------:R-:W-:Y:S01]  /*5aa0*/  USHF.R.S32.HI UR5, URZ, 0x1f, UR4 ;  /* 0x0000001f3f057899 */ /* 0x000fe20008011404 */
[----:B-----5:R-:W-:Y:S01]  /*5ab0*/  IMAD R12, R13, -0x60, R0 ;  /* 0xffffffa00d0c7824 */ /* 0x020fe200078e0200 */
[----:B------:R-:W1:Y:S01]  /*5ac0*/  LDC.64 R18, c[0x0][0x850] ;  /* 0x00021400ff127b82 */ /* 0x000e620000000a00 */
[C---:B------:R-:W-:Y:S01]  /*5ad0*/  VIADD R5, R17.reuse, 0x10 ;  /* 0x0000001011057836 */ /* 0x040fe20000000000 */
[----:B------:R-:W-:Y:S01]  /*5ae0*/  ULDC UR8, c[0x0][0x80c] ;  /* 0x0002030000087ab9 */ /* 0x000fe20000000800 */
[----:B------:R-:W-:Y:S01]  /*5af0*/  IMAD.SHL.U32 R10, R8, 0x8, RZ ;  /* 0x00000008080a7824 */ /* 0x000fe200078e00ff */
[-C--:B------:R-:W-:Y:S01]  /*5b00*/  ISETP.GE.AND P3, PT, R17, R12.reuse, PT ;  /* 0x0000000c1100720c */ /* 0x080fe20003f66270 */
[C---:B------:R-:W-:Y:S01]  /*5b10*/  IMAD R0, R14.reuse, UR5, RZ ;  /* 0x000000050e007c24 */ /* 0x040fe2000f8e02ff */
[-C--:B------:R-:W-:Y:S01]  /*5b20*/  ISETP.GE.AND P4, PT, R5, R12.reuse, PT ;  /* 0x0000000c0500720c */ /* 0x080fe20003f86270 */
[----:B------:R-:W-:Y:S01]  /*5b30*/  VIADD R5, R17, 0x20 ;  /* 0x0000002011057836 */ /* 0x000fe20000000000 */
[----:B------:R-:W-:Y:S01]  /*5b40*/  SHF.R.S32.HI R11, RZ, 0x1f, R10 ;  /* 0x0000001fff0b7819 */ /* 0x000fe2000001140a */
[----:B------:R-:W-:Y:S01]  /*5b50*/  IMAD R15, R15, UR4, R0 ;  /* 0x000000040f0f7c24 */ /* 0x000fe2000f8e0200 */
[----:B------:R-:W-:Y:S01]  /*5b60*/  SHF.R.S32.HI R0, RZ, 0x1f, R16 ;  /* 0x0000001fff007819 */ /* 0x000fe20000011410 */
[----:B------:R-:W-:Y:S01]  /*5b70*/  VIADD R7, R17, 0x30 ;  /* 0x0000003011077836 */ /* 0x000fe20000000000 */
[-C--:B------:R-:W-:Y:S01]  /*5b80*/  ISETP.GE.AND P5, PT, R5, R12.reuse, PT ;  /* 0x0000000c0500720c */ /* 0x080fe20003fa6270 */
[----:B------:R-:W-:Y:S01]  /*5b90*/  IMAD.WIDE.U32 R4, R14, UR4, R10 ;  /* 0x000000040e047c25 */ /* 0x000fe2000f8e000a */
[----:B------:R-:W-:Y:S01]  /*5ba0*/  ISETP.GE.OR P6, PT, R10, UR8, P3 ;  /* 0x000000080a007c0c */ /* 0x000fe20009fc6670 */
[----:B------:R-:W-:Y:S01]  /*5bb0*/  ULDC.64 UR6, c[0x0][0x828] ;  /* 0x00020a0000067ab9 */ /* 0x000fe20000000a00 */
[----:B------:R-:W-:Y:S01]  /*5bc0*/  SEL R14, R0, RZ, !P0 ;  /* 0x000000ff000e7207 */ /* 0x000fe20004000000 */
[----:B------:R-:W-:Y:S01]  /*5bd0*/  IMAD.IADD R5, R5, 0x1, R15 ;  /* 0x0000000105057824 */ /* 0x000fe200078e020f */
[----:B------:R-:W-:Y:S01]  /*5be0*/  ISETP.GE.AND P2, PT, R7, R12, PT ;  /* 0x0000000c0700720c */ /* 0x000fe20003f46270 */
[C---:B------:R-:W-:Y:S01]  /*5bf0*/  VIADD R7, R17.reuse, 0x40 ;  /* 0x0000004011077836 */ /* 0x040fe20000000000 */
[C---:B------:R-:W-:Y:S01]  /*5c00*/  IADD3 R2, P1, R17.reuse, R2, RZ ;  /* 0x0000000211027210 */ /* 0x040fe20007f3e0ff */
[----:B------:R-:W-:Y:S01]  /*5c10*/  IMAD R0, R14, UR6, RZ ;  /* 0x000000060e007c24 */ /* 0x000fe2000f8e02ff */
[----:B------:R-:W-:Y:S01]  /*5c20*/  SEL R15, R16, RZ, !P0 ;  /* 0x000000ff100f7207 */ /* 0x000fe20004000000 */
[----:B------:R-:W-:Y:S01]  /*5c30*/  BSSY B0, `(.L_x_565) ;  /* 0x0000013000007945 */ /* 0x000fe20003800000 */
[----:B------:R-:W-:-:S02]  /*5c40*/  LEA.HI.X.SX32 R3, R17, R3, 0x1, P1 ;  /* 0x0000000311037211 */ /* 0x000fc400008f0eff */
[----:B------:R-:W-:Y:S01]  /*5c50*/  ISETP.GE.AND P1, PT, R7, R12, PT ;  /* 0x0000000c0700720c */ /* 0x000fe20003f26270 */
[C---:B------:R-:W-:Y:S01]  /*5c60*/  IMAD R7, R15.reuse, UR7, R0 ;  /* 0x000000070f077c24 */ /* 0x040fe2000f8e0200 */
[----:B------:R-:W-:Y:S01]  /*5c70*/  ISETP.GE.OR P0, PT, R10, UR8, P4 ;  /* 0x000000080a007c0c */ /* 0x000fe2000a706670 */
[----:B------:R-:W-:-:S04]  /*5c80*/  IMAD.WIDE.U32 R8, R15, UR6, R4 ;  /* 0x000000060f087c25 */ /* 0x000fc8000f8e0004 */
[----:B------:R-:W-:-:S04]  /*5c90*/  IMAD.WIDE R2, R13, 0x60, R2 ;  /* 0x000000600d027825 */ /* 0x000fc800078e0202 */
[----:B------:R-:W-:Y:S01]  /*5ca0*/  IMAD.IADD R7, R9, 0x1, R7 ;  /* 0x0000000109077824 */ /* 0x000fe200078e0207 */
[----:B------:R-:W-:Y:S06]  /*5cb0*/  @P6 BRA `(.L_x_566) ;  /* 0x0000000000286947 */ /* 0x000fec0003800000 */
        /* <DEDUP_REMOVED lines=9> */
[----:B------:R2:W-:Y:S02]  /*5d50*/  STG.E.128 desc[UR38][R20.64], RZ ;  /* 0x000000ff14007986 */ /* 0x0005e4000c101d26 */
.L_x_566:
[----:B------:R-:W-:Y:S05]  /*5d60*/  BSYNC B0 ;  /* 0x0000000000007941 */ /* 0x000fea0003800000 */
.L_x_565:
[----:B------:R-:W-:Y:S01]  /*5d70*/  BSSY B0, `(.L_x_567) ;  /* 0x0000010000007945 */ /* 0x000fe20003800000 */
[----:B------:R-:W-:-:S03]  /*5d80*/  ISETP.GE.OR P6, PT, R10, UR8, P5 ;  /* 0x000000080a007c0c */ /* 0x000fc6000afc6670 */
[----:B------:R-:W-:Y:S10]  /*5d90*/  @P0 BRA `(.L_x_568) ;  /* 0x0000000000340947 */ /* 0x000ff40003800000 */
[----:B------:R-:W-:Y:S01]  /*5da0*/  IADD3 R13, P0, R2, 0x10, RZ ;  /* 0x00000010020d7810 */ /* 0x000fe20007f1e0ff */
[----:B------:R-:W-:Y:S01]  /*5db0*/  ULDC.64 UR6, c[0x0][0x818] ;  /* 0x0002060000067ab9 */ /* 0x000fe20000000a00 */
[----:B------:R-:W-:Y:S02]  /*5dc0*/  IMAD.MOV.U32 R4, RZ, RZ, R8 ;  /* 0x000000ffff047224 */ /* 0x000fe400078e0008 */
[----:B------:R-:W-:Y:S02]  /*5dd0*/  IMAD.MOV.U32 R5, RZ, RZ, R7 ;  /* 0x000000ffff057224 */ /* 0x000fe400078e0007 */
[----:B------:R-:W-:Y:S02]  /*5de0*/  IMAD.X R0, RZ, RZ, R3, P0 ;  /* 0x000000ffff007224 */ /* 0x000fe400000e0603 */
[----:B------:R-:W-:-:S04]  /*5df0*/  IMAD.WIDE.U32 R4, R13, UR6, R4 ;  /* 0x000000060d047c25 */ /* 0x000fc8000f8e0004 */
[----:B------:R-:W-:-:S04]  /*5e00*/  IMAD R0, R0, UR6, RZ ;  /* 0x0000000600007c24 */ /* 0x000fc8000f8e02ff */
[----:B------:R-:W-:Y:S01]  /*5e10*/  IMAD R13, R13, UR7, R0 ;  /* 0x000000070d0d7c24 */ /* 0x000fe2000f8e0200 */
[----:B------:R-:W-:Y:S02]  /*5e20*/  ULDC.64 UR6, c[0x0][0x800] ;  /* 0x0002000000067ab9 */ /* 0x000fe40000000a00 */
[----:B--2---:R-:W-:Y:S01]  /*5e30*/  LEA R20, P0, R4, UR6, 0x1 ;  /* 0x0000000604147c11 */ /* 0x004fe2000f8008ff */
[----:B------:R-:W-:-:S05]  /*5e40*/  IMAD.IADD R5, R5, 0x1, R13 ;  /* 0x0000000105057824 */ /* 0x000fca00078e020d */
[----:B------:R-:W-:-:S05]  /*5e50*/  LEA.HI.X R21, R4, UR7, R5, 0x1, P0 ;  /* 0x0000000704157c11 */ /* 0x000fca00080f0c05 */
[----:B------:R3:W-:Y:S02]  /*5e60*/  STG.E.128 desc[UR38][R20.64], RZ ;  /* 0x000000ff14007986 */ /* 0x0007e4000c101d26 */
.L_x_568:
[----:B------:R-:W-:Y:S05]  /*5e70*/  BSYNC B0 ;  /* 0x0000000000007941 */ /* 0x000fea0003800000 */
.L_x_567:
        /* <DEDUP_REMOVED lines=12> */
[----:B--23--:R-:W-:Y:S01]  /*5f40*/  LEA R20, P6, R4, UR6, 0x1 ;  /* 0x0000000604147c11 */ /* 0x00cfe2000f8c08ff */
[----:B------:R-:W-:-:S05]  /*5f50*/  IMAD.IADD R5, R5, 0x1, R13 ;  /* 0x0000000105057824 */ /* 0x000fca00078e020d */
[----:B------:R-:W-:-:S05]  /*5f60*/  LEA.HI.X R21, R4, UR7, R5, 0x1, P6 ;  /* 0x0000000704157c11 */ /* 0x000fca000b0f0c05 */
[----:B------:R4:W-:Y:S02]  /*5f70*/  STG.E.128 desc[UR38][R20.64], RZ ;  /* 0x000000ff14007986 */ /* 0x0009e4000c101d26 */
.L_x_570:
[----:B------:R-:W-:Y:S05]  /*5f80*/  BSYNC B0 ;  /* 0x0000000000007941 */ /* 0x000fea0003800000 */
.L_x_569:
[----:B------:R-:W-:Y:S01]  /*5f90*/  BSSY B0, `(.L_x_571) ;  /* 0x0000011000007945 */ /* 0x000fe20003800000 */
[----:B------:R-:W-:Y:S01]  /*5fa0*/  ISETP.GE.OR P6, PT, R10, UR8, P1 ;  /* 0x000000080a007c0c */ /* 0x000fe20008fc6670 */
[----:B------:R-:W-:Y:S02]  /*5fb0*/  VIADD R17, R17, 0x50 ;  /* 0x0000005011117836 */ /* 0x000fe40000000000 */
        /* <DEDUP_REMOVED lines=10> */
[----:B--234-:R-:W-:Y:S01]  /*6060*/  LEA R20, P0, R4, UR6, 0x1 ;  /* 0x0000000604147c11 */ /* 0x01cfe2000f8008ff */
[----:B------:R-:W-:-:S05]  /*6070*/  IMAD.IADD R5, R5, 0x1, R13 ;  /* 0x0000000105057824 */ /* 0x000fca00078e020d */
[----:B------:R-:W-:-:S05]  /*6080*/  LEA.HI.X R21, R4, UR7, R5, 0x1, P0 ;  /* 0x0000000704157c11 */ /* 0x000fca00080f0c05 */
[----:B------:R2:W-:Y:S02]  /*6090*/  STG.E.128 desc[UR38][R20.64], RZ ;  /* 0x000000ff14007986 */ /* 0x0005e4000c101d26 */
.L_x_572:
[----:B------:R-:W-:Y:S05]  /*60a0*/  BSYNC B0 ;  /* 0x0000000000007941 */ /* 0x000fea0003800000 */
.L_x_571:
[----:B------:R-:W-:Y:S01]  /*60b0*/  BSSY B0, `(.L_x_573) ;  /* 0x0000010000007945 */ /* 0x000fe20003800000 */
[----:B------:R-:W-:-:S03]  /*60c0*/  ISETP.GE.AND P0, PT, R17, R12, PT ;  /* 0x0000000c1100720c */ /* 0x000fc60003f06270 */
        /* <DEDUP_REMOVED lines=10> */
[----:B------:R-:W-:Y:S01]  /*6170*/  LEA R12, P6, R4, UR6, 0x1 ;  /* 0x00000006040c7c11 */ /* 0x000fe2000f8c08ff */
[----:B------:R-:W-:-:S05]  /*6180*/  IMAD.IADD R5, R5, 0x1, R13 ;  /* 0x0000000105057824 */ /* 0x000fca00078e020d */
[----:B------:R-:W-:-:S05]  /*6190*/  LEA.HI.X R13, R4, UR7, R5, 0x1, P6 ;  /* 0x00000007040d7c11 */ /* 0x000fca000b0f0c05 */
[----:B------:R1:W-:Y:S02]  /*61a0*/  STG.E.128 desc[UR38][R12.64], RZ ;  /* 0x000000ff0c007986 */ /* 0x0003e4000c101d26 */
.L_x_574:
[----:B------:R-:W-:Y:S05]  /*61b0*/  BSYNC B0 ;  /* 0x0000000000007941 */ /* 0x000fea0003800000 */
.L_x_573:
[----:B------:R-:W-:Y:S01]  /*61c0*/  ISETP.GE.OR P6, PT, R10, UR8, P0 ;  /* 0x000000080a007c0c */ /* 0x000fe200087c6670 */
[C---:B-1----:R-:W-:Y:S01]  /*61d0*/  IMAD R0, R18.reuse, UR5, RZ ;  /* 0x0000000512007c24 */ /* 0x042fe2000f8e02ff */
[----:B------:R-:W-:Y:S01]  /*61e0*/  ULDC UR8, c[0x0][0x83c] ;  /* 0x00020f0000087ab9 */ /* 0x000fe20000000800 */
[----:B------:R-:W-:Y:S01]  /*61f0*/  BSSY B0, `(.L_x_575) ;  /* 0x0000011000007945 */ /* 0x000fe20003800000 */
[----:B------:R-:W-:-:S04]  /*6200*/  IMAD.WIDE.U32 R12, R18, UR4, R10 ;  /* 0x00000004120c7c25 */ /* 0x000fc8000f8e000a */
[----:B------:R-:W-:-:S05]  /*6210*/  IMAD R19, R19, UR4, R0 ;  /* 0x0000000413137c24 */ /* 0x000fca000f8e0200 */
[----:B------:R-:W-:Y:S05]  /*6220*/  @P6 BRA `(.L_x_576) ;  /* 0x0000000000346947 */ /* 0x000fea0003800000 */
        /* <DEDUP_REMOVED lines=13> */
.L_x_576:
[----:B------:R-:W-:Y:S05]  /*6300*/  BSYNC B0 ;  /* 0x0000000000007941 */ /* 0x000fea0003800000 */
.L_x_575:
[----:B------:R-:W-:Y:S01]  /*6310*/  ISETP.GE.OR P3, PT, R10, UR8, P3 ;  /* 0x000000080a007c0c */ /* 0x000fe20009f66670 */
[----:B------:R-:W-:Y:S01]  /*6320*/  ULDC.64 UR4, c[0x0][0x858] ;  /* 0x0002160000047ab9 */ /* 0x000fe20000000a00 */
[----:B------:R-:W-:Y:S01]  /*6330*/  IMAD.IADD R13, R13, 0x1, R19 ;  /* 0x000000010d0d7824 */ /* 0x000fe200078e0213 */
[----:B------:R-:W-:Y:S01]  /*6340*/  BSSY B0, `(.L_x_577) ;  /* 0x0000015000007945 */ /* 0x000fe20003800000 */
[----:B------:R-:W-:Y:S01]  /*6350*/  IMAD R0, R14, UR4, RZ ;  /* 0x000000040e007c24 */ /* 0x000fe2000f8e02ff */
[C---:B------:R-:W-:Y:S01]  /*6360*/  ISETP.GE.OR P4, PT, R10.reuse, UR8, P4 ;  /* 0x000000080a007c0c */ /* 0x040fe2000a786670 */
[C---:B------:R-:W-:Y:S01]  /*6370*/  IMAD.WIDE.U32 R8, R15.reuse, UR4, R12 ;  /* 0x000000040f087c25 */ /* 0x040fe2000f8e000c */
[C---:B------:R-:W-:Y:S02]  /*6380*/  ISETP.GE.OR P5, PT, R10.reuse, UR8, P5 ;  /* 0x000000080a007c0c */ /* 0x040fe4000afa6670 */
[C---:B------:R-:W-:Y:S01]  /*6390*/  ISETP.GE.OR P2, PT, R10.reuse, UR8, P2 ;  /* 0x000000080a007c0c */ /* 0x040fe20009746670 */
[----:B-1----:R-:W-:Y:S01]  /*63a0*/  IMAD R7, R15, UR5, R0 ;  /* 0x000000050f077c24 */ /* 0x002fe2000f8e0200 */
        /* <DEDUP_REMOVED lines=14> */
.L_x_578:
[----:B------:R-:W-:Y:S05]  /*6490*/  BSYNC B0 ;  /* 0x0000000000007941 */ /* 0x000fea0003800000 */
.L_x_577:
[----:B------:R-:W-:Y:S04]  /*64a0*/  BSSY B0, `(.L_x_579) ;  /* 0x000000f000007945 */ /* 0x000fe80003800000 */
[----:B------:R-:W-:Y:S05]  /*64b0*/  @P4 BRA `(.L_x_580) ;  /* 0x0000000000344947 */ /* 0x000fea0003800000 */
[----:B-1----:R-:W-:Y:S01]  /*64c0*/  IADD3 R11, P3, R2, 0x10, RZ ;  /* 0x00000010020b7810 */ /* 0x002fe20007f7e0ff */
        /* <DEDUP_REMOVED lines=12> */
.L_x_580:
[----:B------:R-:W-:Y:S05]  /*6590*/  BSYNC B0 ;  /* 0x0000000000007941 */ /* 0x000fea0003800000 */
.L_x_579:
        /* <DEDUP_REMOVED lines=15> */
.L_x_582:
[----:B------:R-:W-:Y:S05]  /*6690*/  BSYNC B0 ;  /* 0x0000000000007941 */ /* 0x000fea0003800000 */
.L_x_581:
        /* <DEDUP_REMOVED lines=15> */
.L_x_584:
[----:B------:R-:W-:Y:S05]  /*6790*/  BSYNC B0 ;  /* 0x0000000000007941 */ /* 0x000fea0003800000 */
.L_x_583:
        /* <DEDUP_REMOVED lines=15> */
.L_x_586:
[----:B------:R-:W-:Y:S05]  /*6890*/  BSYNC B0 ;  /* 0x0000000000007941 */ /* 0x000fea0003800000 */
.L_x_585:
[----:B------:R-:W-:Y:S05]  /*68a0*/  @P0 BRA `(.L_x_516) ;  /* 0x0000003800b40947 */ /* 0x000fea0003800000 */
[----:B------:R-:W-:Y:S01]  /*68b0*/  IADD3 R5, P0, R2, 0x50, RZ ;  /* 0x0000005002057810 */ /* 0x000fe20007f1e0ff */
[----:B------:R-:W-:Y:S01]  /*68c0*/  ULDC.64 UR4, c[0x0][0x848] ;  /* 0x0002120000047ab9 */ /* 0x000fe20000000a00 */
[----:B------:R-:W-:-:S03]  /*68d0*/  IMAD.MOV.U32 R2, RZ, RZ, R8 ;  /* 0x000000ffff027224 */ /* 0x000fc600078e0008 */
[----:B------:R-:W-:Y:S02]  /*68e0*/  IMAD.X R0, RZ, RZ, R3, P0 ;  /* 0x000000ffff007224 */ /* 0x000fe400000e0603 */
        /* <DEDUP_REMOVED lines=8> */
[----:B------:R1:W-:Y:S01]  /*6970*/  STG.E.128 desc[UR38][R4.64], RZ ;  /* 0x000000ff04007986 */ /* 0x0003e2000c101d26 */
[----:B------:R-:W-:Y:S05]  /*6980*/  BRA `(.L_x_516) ;  /* 0x00000038007c7947 */ /* 0x000fea0003800000 */
.L_x_511:
[----:B------:R-:W-:-:S08]  /*6990*/  NOP ;  /* 0x0000000000007918 */ /* 0x000fd00000000000 */
[----:B------:R-:W1:-:S00]  /*69a0*/  USETMAXREG.DEALLOC.CTAPOOL 0x20 ;  /* 0x00000020000079c8 */ /* 0x000e4000080e0500 */
[----:B-1----:R-:W-:-:S06]  /*69b0*/  LOP3.LUT R0, R0, 0x3, RZ, 0xc0, !PT ;  /* 0x0000000300007812 */ /* 0x002fcc00078ec0ff */
[----:B------:R-:W1:Y:S02]  /*69c0*/  SHFL.IDX PT, R0, R0, RZ, 0x1f ;  /* 0x00001fff00007589 */ /* 0x000e6400000e0000 */
[----:B-1----:R-:W-:-:S13]  /*69d0*/  ISETP.NE.AND P0, PT, R0, RZ, PT ;  /* 0x000000ff0000720c */ /* 0x002fda0003f05270 */
[----:B------:R-:W-:Y:S05]  /*69e0*/  @!P0 BRA `(.L_x_587) ;  /* 0x0000001000dc8947 */ /* 0x000fea0003800000 */
[----:B------:R-:W-:-:S13]  /*69f0*/  ISETP.NE.AND P0, PT, R0, 0x1, PT ;  /* 0x000000010000780c */ /* 0x000fda0003f05270 */
[----:B------:R-:W-:Y:S05]  /*6a00*/  @P0 BRA `(.L_x_516) ;  /* 0x00000038005c0947 */ /* 0x000fea0003800000 */
[----:B------:R-:W-:Y:S01]  /*6a10*/  ULDC.64 UR4, c[0x0][0x8d8] ;  /* 0x0002360000047ab9 */ /* 0x000fe20000000a00 */
[----:B------:R-:W1:Y:S01]  /*6a20*/  S2UR UR12, SR_CTAID.Z ;  /* 0x00000000000c79c3 */ /* 0x000e620000002700 */
[----:B------:R-:W-:-:S04]  /*6a30*/  ISETP.NE.U32.AND P0, PT, RZ, UR4, PT ;  /* 0x00000004ff007c0c */ /* 0x000fc8000bf05070 */
[----:B------:R-:W-:-:S13]  /*6a40*/  ISETP.NE.AND.EX P0, PT, RZ, UR5, PT, P0 ;  /* 0x00000005ff007c0c */ /* 0x000fda000bf05300 */
[----:B------:R-:W-:Y:S05]  /*6a50*/  @!P0 BRA `(.L_x_588) ;  /* 0x00000000001c8947 */ /* 0x000fea0003800000 */
[----:B------:R-:W-:Y:S02]  /*6a60*/  ULDC.64 UR4, c[0x0][0x8d8] ;  /* 0x0002360000047ab9 */ /* 0x000fe40000000a00 */
[----:B-1----:R-:W-:-:S06]  /*6a70*/  UIMAD.WIDE UR4, UR12, 0x4, UR4 ;  /* 0x000000040c0478a5 */ /* 0x002fcc000f8e0204 */
[----:B------:R-:W-:Y:S02]  /*6a80*/  IMAD.U32 R2, RZ, RZ, UR4 ;  /* 0x00000004ff027e24 */ /* 0x000fe4000f8e00ff */
[----:B------:R-:W-:-:S05]  /*6a90*/  IMAD.U32 R3, RZ, RZ, UR5 ;  /* 0x00000005ff037e24 */ /* 0x000fca000f8e00ff */
[----:B------:R-:W2:Y:S02]  /*6aa0*/  LDG.E R2, desc[UR38][R2.64] ;  /* 0x0000002602027981 */ /* 0x000ea4000c1e1900 */
[----:B--2---:R-:W-:Y:S01]  /*6ab0*/  R2UR UR5, R2 ;  /* 0x00000000020572ca */ /* 0x004fe200000e0000 */
[----:B------:R-:W-:-:S14]  /*6ac0*/  BRA `(.L_x_589) ;  /* 0x0000000000387947 */ /* 0x000fdc0003800000 */
.L_x_588:
[----:B------:R-:W-:Y:S02]  /*6ad0*/  ULDC.64 UR4, c[0x0][0x8d0] ;  /* 0x0002340000047ab9 */ /* 0x000fe40000000a00 */
[----:B------:R-:W-:-:S04]  /*6ae0*/  ISETP.NE.U32.AND P0, PT, RZ, UR4, PT ;  /* 0x00000004ff007c0c */ /* 0x000fc8000bf05070 */
[----:B------:R-:W-:-:S13]  /*6af0*/  ISETP.NE.AND.EX P0, PT, RZ, UR5, PT, P0 ;  /* 0x00000005ff007c0c */ /* 0x000fda000bf05300 */
[----:B------:R-:W-:Y:S05]  /*6b00*/  @!P0 BRA `(.L_x_590) ;  /* 0x0000000000248947 */ /* 0x000fea0003800000 */
[----:B------:R-:W-:Y:S02]  /*6b10*/  ULDC.64 UR4, c[0x0][0x8d0] ;  /* 0x0002340000047ab9 */ /* 0x000fe40000000a00 */
[----:B-1----:R-:W-:-:S06]  /*6b20*/  UIMAD.WIDE UR4, UR12, 0x4, UR4 ;  /* 0x000000040c0478a5 */ /* 0x002fcc000f8e0204 */
[----:B------:R-:W-:Y:S02]  /*6b30*/  IMAD.U32 R2, RZ, RZ, UR4 ;  /* 0x00000004ff027e24 */ /* 0x000fe4000f8e00ff */
[----:B------:R-:W-:-:S05]  /*6b40*/  IMAD.U32 R3, RZ, RZ, UR5 ;  /* 0x00000005ff037e24 */ /* 0x000fca000f8e00ff */
[----:B------:R-:W2:Y:S04]  /*6b50*/  LDG.E R0, desc[UR38][R2.64] ;  /* 0x0000002602007981 */ /* 0x000ea8000c1e1900 */
[----:B------:R-:W2:Y:S02]  /*6b60*/  LDG.E R5, desc[UR38][R2.64+0x4] ;  /* 0x0000042602057981 */ /* 0x000ea4000c1e1900 */
[----:B--2---:R-:W-:-:S05]  /*6b70*/  IMAD.IADD R0, R5, 0x1, -R0 ;  /* 0x0000000105007824 */ /* 0x004fca00078e0a00 */
[----:B------:R-:W-:Y:S01]  /*6b80*/  R2UR UR5, R0 ;  /* 0x00000000000572ca */ /* 0x000fe200000e0000 */
[----:B------:R-:W-:-:S14]  /*6b90*/  BRA `(.L_x_589) ;  /* 0x0000000000047947 */ /* 0x000fdc0003800000 */
.L_x_590:
[----:B------:R-:W-:-:S05]  /*6ba0*/  ULDC UR5, c[0x0][0x8bc] ;  /* 0x00022f0000057ab9 */ /* 0x000fca0000000800 */
.L_x_589:
[----:B------:R-:W2:Y:S02]  /*6bb0*/  S2UR UR4, SR_CTAID.X ;  /* 0x00000000000479c3 */ /* 0x000ea40000002500 */
[----:B--2---:R-:W-:-:S04]  /*6bc0*/  UIMAD UR4, UR4, 0x60, URZ ;  /* 0x00000060040478a4 */ /* 0x004fc8000f8e023f */
[----:B------:R-:W-:-:S04]  /*6bd0*/  UISETP.GE.AND UP0, UPT, UR4, UR5, UPT ;  /* 0x000000050400728c */ /* 0x000fc8000bf06270 */
[----:B-1----:R-:W-:-:S06]  /*6be0*/  USEL UR12, UR12, 0xffffffff, !UP0 ;  /* 0xffffffff0c0c7887 */ /* 0x002fcc000c000000 */
[----:B------:R-:W-:-:S13]  /*6bf0*/  ISETP.LE.AND P0, PT, RZ, UR12, PT ;  /* 0x0000000cff007c0c */ /* 0x000fda000bf03270 */
[----:B------:R-:W-:Y:S05]  /*6c00*/  @!P0 BRA `(.L_x_516) ;  /* 0x0000003400dc8947 */ /* 0x000fea0003800000 */
[----:B------:R-:W-:Y:S02]  /*6c10*/  ULDC.64 UR4, c[0x0][0x770] ;  /* 0x0001dc0000047ab9 */ /* 0x000fe40000000a00 */
[----:B------:R-:W-:-:S04]  /*6c20*/  UISETP.NE.U32.AND UP0, UPT, UR4, URZ, UPT ;  /* 0x0000003f0400728c */ /* 0x000fc8000bf05070 */
[----:B------:R-:W-:-:S03]  /*6c30*/  UISETP.NE.AND.EX UP0, UPT, UR5, URZ, UPT, UP0 ;  /* 0x0000003f0500728c */ /* 0x000fc6000bf05300 */
[----:B------:R-:W-:Y:S02]  /*6c40*/  ULDC.64 UR4, c[0x0][0x770] ;  /* 0x0001dc0000047ab9 */ /* 0x000fe40000000a00 */
[----:B------:R-:W-:Y:S01]  /*6c50*/  UIMAD.WIDE UR4, UR12, 0x4, UR4 ;  /* 0x000000040c0478a5 */ /* 0x000fe2000f8e0204 */
[----:B------:R-:W-:-:S05]  /*6c60*/  PLOP3.LUT P0, PT, PT, PT, UP0, 0x80, 0x0 ;  /* 0x000000000000781c */ /* 0x000fca0003f0f008 */
[----:B------:R-:W-:Y:S02]  /*6c70*/  IMAD.U32 R2, RZ, RZ, UR4 ;  /* 0x00000004ff027e24 */ /* 0x000fe4000f8e00ff */
[----:B------:R-:W-:Y:S01]  /*6c80*/  IMAD.U32 R3, RZ, RZ, UR5 ;  /* 0x00000005ff037e24 */ /* 0x000fe2000f8e00ff */
[----:B------:R-:W-:-:S05]  /*6c90*/  ULDC.64 UR4, c[0x0][0x780] ;  /* 0x0001e00000047ab9 */ /* 0x000fca0000000a00 */
[----:B------:R-:W2:Y:S01]  /*6ca0*/  @P0 LDG.E R6, desc[UR38][R2.64] ;  /* 0x0000002602060981 */ /* 0x000ea2000c1e1900 */
[----:B------:R-:W-:Y:S01]  /*6cb0*/  UISETP.NE.U32.AND UP1, UPT, UR4, URZ, UPT ;  /* 0x0000003f0400728c */ /* 0x000fe2000bf25070 */
[----:B------:R-:W-:-:S03]  /*6cc0*/  ULDC UR6, c[0x0][0x280] ;  /* 0x0000a00000067ab9 */ /* 0x000fc60000000800 */
[----:B------:R-:W-:Y:S01]  /*6cd0*/  UISETP.NE.AND.EX UP1, UPT, UR5, URZ, UPT, UP1 ;  /* 0x0000003f0500728c */ /* 0x000fe2000bf25310 */
[----:B------:R-:W-:-:S05]  /*6ce0*/  IMAD.U32 R0, RZ, RZ, UR6 ;  /* 0x00000006ff007e24 */ /* 0x000fca000f8e00ff */
[----:B------:R-:W-:-:S05]  /*6cf0*/  PLOP3.LUT P1, PT, PT, PT, UP1, 0x80, 0x0 ;  /* 0x000000000000781c */ /* 0x000fca0003f2f018 */
[----:B------:R-:W-:Y:S02]  /*6d00*/  @UP1 ULDC.64 UR4, c[0x0][0x780] ;  /* 0x0001e00000041ab9 */ /* 0x000fe40000000a00 */
[----:B------:R-:W-:-:S06]  /*6d10*/  @UP1 UIMAD.WIDE UR4, UR12, 0x4, UR4 ;  /* 0x000000040c0418a5 */ /* 0x000fcc000f8e0204 */
[----:B------:R-:W-:Y:S02]  /*6d20*/  IMAD.U32 R4, RZ, RZ, UR4 ;  /* 0x00000004ff047e24 */ /* 0x000fe4000f8e00ff */
[----:B------:R-:W-:-:S05]  /*6d30*/  IMAD.U32 R5, RZ, RZ, UR5 ;  /* 0x00000005ff057e24 */ /* 0x000fca000f8e00ff */
[----:B------:R1:W5:Y:S01]  /*6d40*/  @P1 LDG.E R0, desc[UR38][R4.64] ;  /* 0x0000002604001981 */ /* 0x000362000c1e1900 */
[----:B------:R-:W-:Y:S01]  /*6d50*/  PLOP3.LUT P2, PT, PT, PT, UP0, 0x80, 0x0 ;  /* 0x000000000000781c */ /* 0x000fe20003f4f008 */
[----:B------:R-:W3:Y:S02]  /*6d60*/  S2UR UR13, SR_CTAID.Y ;  /* 0x00000000000d79c3 */ /* 0x000ee40000002600 */
[----:B---3--:R-:W-:-:S10]  /*6d70*/  USHF.R.S32.HI UR7, URZ, 0x1f, UR13 ;  /* 0x0000001f3f077899 */ /* 0x008fd4000801140d */
[----:B--2---:R-:W-:-:S13]  /*6d80*/  @P2 R2UR UR4, R6 ;  /* 0x00000000060422ca */ /* 0x004fda00000e0000 */
[----:B------:R-:W-:-:S04]  /*6d90*/  @UP0 ULEA UR4, UR12, UR4, 0x6 ;  /* 0x000000040c040291 */ /* 0x000fc8000f8e303f */
[----:B------:R-:W-:-:S04]  /*6da0*/  @UP0 USHF.R.S32.HI UR5, URZ, 0x1f, UR4 ;  /* 0x0000001f3f050899 */ /* 0x000fc80008011404 */
[----:B------:R-:W-:-:S04]  /*6db0*/  @UP0 ULEA.HI UR5, UR5, UR4, URZ, 0x6 ;  /* 0x0000000405050291 */ /* 0x000fc8000f8f303f */
[----:B------:R-:W-:-:S04]  /*6dc0*/  @UP0 USHF.R.S32.HI UR5, URZ, 0x6, UR5 ;  /* 0x000000063f050899 */ /* 0x000fc80008011405 */
[----:B------:R-:W-:Y:S01]  /*6dd0*/  @UP0 UIMAD UR6, UR5, 0x3000, URZ ;  /* 0x00003000050608a4 */ /* 0x000fe2000f8e023f */
[----:B-1----:R-:W-:Y:S11]  /*6de0*/  @P1 BRA `(.L_x_591) ;  /* 0x0000000000101947 */ /* 0x002ff60003800000 */
[----:B------:R-:W-:Y:S05]  /*6df0*/  @!P0 BRA `(.L_x_591) ;  /* 0x00000000000c8947 */ /* 0x000fea0003800000 */
[----:B------:R-:W2:Y:S04]  /*6e00*/  LDG.E R5, desc[UR38][R2.64] ;  /* 0x0000002602057981 */ /* 0x000ea8000c1e1900 */
[----:B-----5:R-:W2:Y:S02]  /*6e10*/  LDG.E R0, desc[UR38][R2.64+0x4] ;  /* 0x0000042602007981 */ /* 0x020ea4000c1e1900 */
[----:B--2---:R-:W-:-:S07]  /*6e20*/  IMAD.IADD R0, R0, 0x1, -R5 ;  /* 0x0000000100007824 */ /* 0x004fce00078e0a05 */
.L_x_591:
[----:B-----5:R-:W-:Y:S01]  /*6e30*/  ISETP.GE.AND P0, PT, R0, 0x1, PT ;  /* 0x000000010000780c */ /* 0x020fe20003f06270 */
[----:B------:R-:W-:Y:S01]  /*6e40*/  @UP0 USHF.R.S32.HI UR8, URZ, 0x1f, UR6 ;  /* 0x0000001f3f080899 */ /* 0x000fe20008011406 */
[----:B------:R-:W-:Y:S01]  /*6e50*/  UMOV UR4, URZ ;  /* 0x0000003f00047c82 */ /* 0x000fe20008000000 */
[----:B------:R-:W-:Y:S01]  /*6e60*/  UMOV UR5, URZ ;  /* 0x0000003f00057c82 */ /* 0x000fe20008000000 */
[----:B------:R-:W-:-:S04]  /*6e70*/  @UP0 UMOV UR4, UR6 ;  /* 0x0000000600040c82 */ /* 0x000fc80008000000 */
[----:B------:R-:W-:-:S05]  /*6e80*/  @UP0 UMOV UR5, UR8 ;  /* 0x0000000800050c82 */ /* 0x000fca0008000000 */
[----:B------:R-:W-:Y:S05]  /*6e90*/  @!P0 BRA `(.L_x_516) ;  /* 0x0000003400388947 */ /* 0x000fea0003800000 */
[----:B------:R-:W-:Y:S01]  /*6ea0*/  ULDC.64 UR8, c[0x0][0x2d8] ;  /* 0x0000b60000087ab9 */ /* 0x000fe20000000a00 */
[C---:B------:R-:W-:Y:S01]  /*6eb0*/  VIADD R2, R0.reuse, 0x3f ;  /* 0x0000003f00027836 */ /* 0x040fe20000000000 */
[----:B------:R-:W-:Y:S01]  /*6ec0*/  UIMAD UR7, UR7, UR8, URZ ;  /* 0x00000008070772a4 */ /* 0x000fe2000f8e023f */
[----:B------:R-:W-:Y:S01]  /*6ed0*/  ISETP.GE.AND P1, PT, R0, 0x41, PT ;  /* 0x000000410000780c */ /* 0x000fe20003f26270 */
[----:B------:R-:W-:Y:S02]  /*6ee0*/  USHF.R.S32.HI UR6, URZ, 0x1f, UR12 ;  /* 0x0000001f3f067899 */ /* 0x000fe4000801140c */
[----:B------:R-:W-:Y:S01]  /*6ef0*/  UIMAD.WIDE.U32 UR10, UR13, UR8, URZ ;  /* 0x000000080d0a72a5 */ /* 0x000fe2000f8e003f */
[----:B------:R-:W-:Y:S01]  /*6f00*/  SHF.R.S32.HI R3, RZ, 0x1f, R2 ;  /* 0x0000001fff037819 */ /* 0x000fe20000011402 */
[----:B------:R-:W-:Y:S02]  /*6f10*/  UIMAD UR7, UR13, UR9, UR7 ;  /* 0x000000090d0772a4 */ /* 0x000fe4000f8e0207 */
[----:B------:R-:W-:Y:S01]  /*6f20*/  UIADD3 UR8, UP1, UR4, UR10, URZ ;  /* 0x0000000a04087290 */ /* 0x000fe2000ff3e03f */
[----:B------:R-:W-:Y:S01]  /*6f30*/  LEA.HI R3, R3, R2, RZ, 0x6 ;  /* 0x0000000203037211 */ /* 0x000fe200078f30ff */
[----:B------:R-:W-:-:S02]  /*6f40*/  UIADD3 UR7, UR11, UR7, URZ ;  /* 0x000000070b077290 */ /* 0x000fc4000fffe03f */
[----:B------:R-:W-:Y:S01]  /*6f50*/  USEL UR6, UR6, URZ, !UP0 ;  /* 0x0000003f06067287 */ /* 0x000fe2000c000000 */
[----:B------:R-:W-:Y:S01]  /*6f60*/  SHF.R.S32.HI R3, RZ, 0x6, R3 ;  /* 0x00000006ff037819 */ /* 0x000fe20000011403 */
[----:B------:R-:W-:Y:S01]  /*6f70*/  ULDC.64 UR14, c[0x0][0x2e0] ;  /* 0x0000b800000e7ab9 */ /* 0x000fe20000000a00 */
[----:B------:R-:W-:Y:S02]  /*6f80*/  USEL UR13, UR12, URZ, !UP0 ;  /* 0x0000003f0c0d7287 */ /* 0x000fe4000c000000 */
[----:B------:R-:W-:Y:S01]  /*6f90*/  UIADD3.X UR9, UR5, UR7, URZ, UP1, !UPT ;  /* 0x0000000705097290 */ /* 0x000fe20008ffe43f */
[----:B------:R-:W-:Y:S01]  /*6fa0*/  VIMNMX R3, R3, 0x1, !PT ;  /* 0x0000000103037848 */ /* 0x000fe20007fe0100 */
[----:B------:R-:W-:Y:S02]  /*6fb0*/  UIMAD UR6, UR6, UR14, URZ ;  /* 0x0000000e060672a4 */ /* 0x000fe4000f8e023f */
[----:B------:R-:W-:Y:S01]  /*6fc0*/  UIMAD.WIDE.U32 UR8, UR13, UR14, UR8 ;  /* 0x0000000e0d0872a5 */ /* 0x000fe2000f8e0008 */
[----:B------:R-:W-:Y:S01]  /*6fd0*/  LOP3.LUT R2, R3, 0x1, RZ, 0xc0, !PT ;  /* 0x0000000103027812 */ /* 0x000fe200078ec0ff */
[----:B------:R-:W-:Y:S01]  /*6fe0*/  UIMAD UR12, UR13, UR15, UR6 ;  /* 0x0000000f0d0c72a4 */ /* 0x000fe2000f8e0206 */
[----:B------:R-:W-:-:S03]  /*6ff0*/  ELECT P0, URZ, PT ;  /* 0x00000000003f782f */ /* 0x000fc60003800000 */
[----:B------:R-:W-:Y:S01]  /*7000*/  UIADD3 UR21, UR9, UR12, URZ ;  /* 0x0000000c09157290 */ /* 0x000fe2000fffe03f */
[----:B------:R-:W-:Y:S01]  /*7010*/  UMOV UR6, URZ ;  /* 0x0000003f00067c82 */ /* 0x000fe20008000000 */
[----:B------:R-:W-:Y:S10]  /*7020*/  @!P1 BRA `(.L_x_592) ;  /* 0x0000000800309947 */ /* 0x000ff40003800000 */
[----:B------:R-:W-:Y:S01]  /*7030*/  UMOV UR6, UR10 ;  /* 0x0000000a00067c82 */ /* 0x000fe20008000000 */
[----:B------:R-:W-:Y:S01]  /*7040*/  ULDC.64 UR10, c[0x0][0x2c0] ;  /* 0x0000b000000a7ab9 */ /* 0x000fe20000000a00 */
[----:B------:R-:W-:Y:S01]  /*7050*/  UIMAD.WIDE.U32 UR6, UR13, UR14, UR6 ;  /* 0x0000000e0d0672a5 */ /* 0x000fe2000f8e0006 */
[----:B------:R-:W-:Y:S01]  /*7060*/  IMAD.IADD R0, R3, 0x1, -R2 ;  /* 0x0000000103007824 */ /* 0x000fe200078e0a02 */
[----:B------:R-:W-:Y:S02]  /*7070*/  ULDC.64 UR24, c[0x0][0x2c0] ;  /* 0x0000b00000187ab9 */ /* 0x000fe40000000a00 */
[----:B------:R-:W-:-:S04]  /*7080*/  UIADD3 UR19, UP0, UR4, UR6, URZ ;  /* 0x0000000604137290 */ /* 0x000fc8000ff1e03f */
[----:B------:R-:W-:Y:S02]  /*7090*/  UIADD3.X UR4, UR5, UR12, UR7, UP0, !UPT ;  /* 0x0000000c05047290 */ /* 0x000fe400087fe407 */
[----:B------:R-:W-:Y:S01]  /*70a0*/  ULEA UR18, UP0, UR19, UR10, 0x2 ;  /* 0x0000000a13127291 */ /* 0x000fe2000f80103f */
[----:B------:R-:W-:-:S03]  /*70b0*/  UMOV UR5, URZ ;  /* 0x0000003f00057c82 */ /* 0x000fc60008000000 */
[----:B------:R-:W-:Y:S02]  /*70c0*/  ULEA.HI.X UR19, UR19, UR11, UR4, 0x2, UP0 ;  /* 0x0000000b13137291 */ /* 0x000fe400080f1404 */
[----:B------:R-:W-:Y:S02]  /*70d0*/  UIADD3 UR10, UP0, UR18, 0x4000, URZ ;  /* 0x00004000120a7890 */ /* 0x000fe4000ff1e03f */
[----:B------:R-:W-:Y:S02]  /*70e0*/  UIADD3 UR12, UP1, UR18, 0x8000, URZ ;  /* 0x00008000120c7890 */ /* 0x000fe4000ff3e03f */
[----:B------:R-:W-:Y:S02]  /*70f0*/  UIADD3 UR14, UP2, UR18, 0xc000, URZ ;  /* 0x0000c000120e7890 */ /* 0x000fe4000ff5e03f */
[----:B------:R-:W-:Y:S02]  /*7100*/  UIADD3 UR16, UP3, UR18, 0x10000, URZ ;  /* 0x0001000012107890 */ /* 0x000fe4000ff7e03f */
[----:B------:R-:W-:-:S02]  /*7110*/  UIADD3 UR18, UP4, UR18, 0x14000, URZ ;  /* 0x0001400012127890 */ /* 0x000fc4000ff9e03f */
[----:B------:R-:W-:Y:S02]  /*7120*/  UIADD3.X UR11, URZ, UR19, URZ, UP0, !UPT ;  /* 0x000000133f0b7290 */ /* 0x000fe400087fe43f */
[----:B------:R-:W-:Y:S02]  /*7130*/  UIADD3.X UR13, URZ, UR19, URZ, UP1, !UPT ;  /* 0x000000133f0d7290 */ /* 0x000fe40008ffe43f */
[----:B------:R-:W-:Y:S02]  /*7140*/  UIADD3.X UR15, URZ, UR19, URZ, UP2, !UPT ;  /* 0x000000133f0f7290 */ /* 0x000fe400097fe43f */
[----:B------:R-:W-:Y:S02]  /*7150*/  UIADD3.X UR17, URZ, UR19, URZ, UP3, !UPT ;  /* 0x000000133f117290 */ /* 0x000fe40009ffe43f */
[----:B------:R-:W-:Y:S01]  /*7160*/  UIADD3.X UR19, URZ, UR19, URZ, UP4, !UPT ;  /* 0x000000133f137290 */ /* 0x000fe2000a7fe43f */
[----:B------:R-:W-:-:S11]  /*7170*/  UMOV UR4, URZ ;  /* 0x0000003f00047c82 */ /* 0x000fd60008000000 */
.L_x_613:
        /* <DEDUP_REMOVED lines=23> */
.L_x_594:
[----:B------:R-:W-:Y:S05]  /*72f0*/  BSYNC B0 ;  /* 0x0000000000007941 */ /* 0x000fea0003800000 */
.L_x_593:
        /* <DEDUP_REMOVED lines=12> */
.L_x_596:
[----:B------:R-:W-:Y:S05]  /*73c0*/  BSYNC B0 ;  /* 0x0000000000007941 */ /* 0x000fea0003800000 */
.L_x_595:
        /* <DEDUP_REMOVED lines=13> */
.L_x_598:
[----:B------:R-:W-:Y:S05]  /*74a0*/  BSYNC B0 ;  /* 0x0000000000007941 */ /* 0x000fea0003800000 */
.L_x_597:
[----:B------:R-:W-:Y:S06]  /*74b0*/  BAR.ARV 0xa, 0xa0 ;  /* 0x0282800000007b1d */ /* 0x000fec0000002000 */
[----:B------:R-:W-:Y:S04]  /*74c0*/  BSSY B0, `(.L_x_599) ;  /* 0x0000003000007945 */ /* 0x000fe80003800000 */
[----:B------:R-:W-:Y:S05]  /*74d0*/  @!P0 BRA `(.L_x_600) ;  /* 0x0000000000048947 */ /* 0x000fea0003800000 */
[----:B------:R-:W-:-:S04]  /*74e0*/  DEPBAR.LE SB0, 0x1 ;  /* 0x000080400000791a */ /* 0x000fc80000000000 */
.L_x_600:
[----:B------:R-:W-:Y:S05]  /*74f0*/  BSYNC B0 ;  /* 0x0000000000007941 */ /* 0x000fea0003800000 */
.L_x_599:
[----:B------:R-:W-:Y:S06]  /*7500*/  BAR.ARV 0xb, 0xa0 ;  /* 0x02c2800000007b1d */ /* 0x000fec0000002000 */
[----:B------:R-:W-:Y:S04]  /*7510*/  BSSY B0, `(.L_x_601) ;  /* 0x0000003000007945 */ /* 0x000fe80003800000 */
[----:B------:R-:W-:Y:S05]  /*7520*/  @!P0 BRA `(.L_x_602) ;  /* 0x0000000000048947 */ /* 0x000fea0003800000 */
[----:B------:R-:W-:-:S04]  /*7530*/  DEPBAR.LE SB0, 0x0 ;  /* 0x000080000000791a */ /* 0x000fc80000000000 */
.L_x_602:
[----:B------:R-:W-:Y:S05]  /*7540*/  BSYNC B0 ;  /* 0x0000000000007941 */ /* 0x000fea0003800000 */
.L_x_601:
        /* <DEDUP_REMOVED lines=13> */
.L_x_604:
[----:B------:R-:W-:Y:S05]  /*7620*/  BSYNC B0 ;  /* 0x0000000000007941 */ /* 0x000fea0003800000 */
.L_x_603:
        /* <DEDUP_REMOVED lines=12> */
.L_x_606:
[----:B------:R-:W-:Y:S05]  /*76f0*/  BSYNC B0 ;  /* 0x0000000000007941 */ /* 0x000fea0003800000 */
.L_x_605:
        /* <DEDUP_REMOVED lines=13> */
.L_x_608:
[----:B------:R-:W-:Y:S05]  /*77d0*/  BSYNC B0 ;  /* 0x0000000000007941 */ /* 0x000fea0003800000 */
.L_x_607:
[----:B------:R-:W-:Y:S06]  /*77e0*/  BAR.ARV 0xa, 0xa0 ;  /* 0x0282800000007b1d */ /* 0x000fec0000002000 */
[----:B------:R-:W-:Y:S04]  /*77f0*/  BSSY B0, `(.L_x_609) ;  /* 0x0000003000007945 */ /* 0x000fe80003800000 */
[----:B------:R-:W-:Y:S05]  /*7800*/  @!P0 BRA `(.L_x_610) ;  /* 0x0000000000048947 */ /* 0x000fea0003800000 */
[----:B------:R-:W-:-:S04]  /*7810*/  DEPBAR.LE SB0, 0x1 ;  /* 0x000080400000791a */ /* 0x000fc80000000000 */
.L_x_610:
[----:B------:R-:W-:Y:S05]  /*7820*/  BSYNC B0 ;  /* 0x0000000000007941 */ /* 0x000fea0003800000 */
.L_x_609:
[----:B------:R-:W-:Y:S01]  /*7830*/  VIADD R0, R0, 0xfffffffe ;  /* 0xfffffffe00007836 */ /* 0x000fe20000000000 */
[----:B------:R-:W-:Y:S06]  /*7840*/  BAR.ARV 0xb, 0xa0 ;  /* 0x02c2800000007b1d */ /* 0x000fec0000002000 */
[----:B------:R-:W-:Y:S01]  /*7850*/  BSSY B0, `(.L_x_611) ;  /* 0x0000004000007945 */ /* 0x000fe20003800000 */
[----:B------:R-:W-:-:S03]  /*7860*/  ISETP.NE.AND P1, PT, R0, RZ, PT ;  /* 0x000000ff0000720c */ /* 0x000fc60003f25270 */
[----:B------:R-:W-:Y:S10]  /*7870*/  @!P0 BRA `(.L_x_612) ;  /* 0x0000000000048947 */ /* 0x000ff40003800000 */
[----:B------:R-:W-:-:S04]  /*7880*/  DEPBAR.LE SB0, 0x0 ;  /* 0x000080000000791a */ /* 0x000fc80000000000 */
.L_x_612:
[----:B------:R-:W-:Y:S05]  /*7890*/  BSYNC B0 ;  /* 0x0000000000007941 */ /* 0x000fea0003800000 */
.L_x_611:
[----:B------:R-:W-:Y:S06]  /*78a0*/  BAR.ARV 0xc, 0xa0 ;  /* 0x0302800000007b1d */ /* 0x000fec0000002000 */
[----:B------:R-:W-:Y:S02]  /*78b0*/  UIADD3 UR5, UR5, 0x2, URZ ;  /* 0x0000000205057890 */ /* 0x000fe4000fffe03f */
[----:B------:R-:W-:Y:S01]  /*78c0*/  UIADD3 UR4, UR4, 0x1, URZ ;  /* 0x0000000104047890 */ /* 0x000fe2000fffe03f */
[----:B------:R-:W-:Y:S11]  /*78d0*/  @P1 BRA `(.L_x_613) ;  /* 0xfffffff800281947 */ /* 0x000ff6000383ffff */
[----:B------:R-:W-:-:S12]  /*78e0*/  UIADD3 UR6, UR20, 0x6000, URZ ;  /* 0x0000600014067890 */ /* 0x000fd8000fffe03f */
.L_x_592:
        /* <DEDUP_REMOVED lines=10> */
[----:B------:R-:W-:Y:S01]  /*7990*/  ULEA UR4, UP0, UR11, UR4, 0x2 ;  /* 0x000000040b047291 */ /* 0x000fe2000f80103f */
[----:B------:R-:W-:-:S03]  /*79a0*/  UMOV UR13, 0x14f00000 ;  /* 0x14f00000000d7882 */ /* 0x000fc60000000000 */
[----:B------:R-:W-:-:S03]  /*79b0*/  ULEA.HI.X UR5, UR11, UR5, UR12, 0x2, UP0 ;  /* 0x000000050b057291 */ /* 0x000fc600080f140c */
[----:B------:R-:W-:Y:S01]  /*79c0*/  UMOV UR12, 0x0 ;  /* 0x00000000000c7882 */ /* 0x000fe20000000000 */
[----:B-1----:R-:W-:-:S03]  /*79d0*/  ULEA UR7, UR10, UR7, 0x18 ;  /* 0x000000070a077291 */ /* 0x002fc6000f8ec03f */
[----:B------:R-:W-:Y:S01]  /*79e0*/  UMOV UR10, 0x400 ;  /* 0x00000400000a7882 */ /* 0x000fe20000000000 */
[----:B------:R-:W-:-:S09]  /*79f0*/  UIADD3 UR7, UR7, 0x12000, URZ ;  /* 0x0001200007077890 */ /* 0x000fd2000fffe03f */
[----:B------:R1:W-:Y:S02]  /*7a00*/  UBLKRED.G.S.ADD.F32.RN [UR4], [UR7], UR10, desc[UR12] ;  /* 0x00000c04070073bb */ /* 0x0003e400080a140a */
[----:B-1----:R0:W-:Y:S02]  /*7a10*/  UTMACMDFLUSH ;  /* 0x00000000000079b7 */ /* 0x0021e40000000000 */
.L_x_615:
[----:B------:R-:W-:Y:S05]  /*7a20*/  BSYNC B0 ;  /* 0x0000000000007941 */ /* 0x000fea0003800000 */
.L_x_614:
[----:B------:R-:W-:Y:S06]  /*7a30*/  BAR.SYNC.DEFER_BLOCKING 0xe, 0xa0 ;  /* 0x0382800000007b1d */ /* 0x000fec0000010000 */
[----:B------:R-:W-:Y:S04]  /*7a40*/  BSSY B0, `(.L_x_616) ;  /* 0x0000011000007945 */ /* 0x000fe80003800000 */
[----:B------:R-:W-:Y:S05]  /*7a50*/  @!P0 BRA `(.L_x_617) ;  /* 0x00000000003c8947 */ /* 0x000fea0003800000 */
[----:B------:R-:W1:Y:S01]  /*7a60*/  S2UR UR7, SR_CgaCtaId ;  /* 0x00000000000779c3 */ /* 0x000e620000008800 */
[----:B------:R-:W-:Y:S01]  /*7a70*/  UIADD3 UR4, UR6, 0x1000, URZ ;  /* 0x0000100006047890 */ /* 0x000fe2000fffe03f */
[----:B------:R-:W-:Y:S01]  /*7a80*/  UMOV UR5, 0x400 ;  /* 0x0000040000057882 */ /* 0x000fe20000000000 */
[----:B------:R-:W-:Y:S02]  /*7a90*/  ULDC.64 UR10, c[0x0][0x2c0] ;  /* 0x0000b000000a7ab9 */ /* 0x000fe40000000a00 */
[----:B------:R-:W-:Y:S01]  /*7aa0*/  UIADD3 UR12, UP0, UR4, UR8, URZ ;  /* 0x00000008040c7290 */ /* 0x000fe2000ff1e03f */
[----:B------:R-:W-:Y:S01]  /*7ab0*/  UMOV UR13, 0x14f00000 ;  /* 0x14f00000000d7882 */ /* 0x000fe20000000000 */
[----:B-1----:R-:W-:Y:S02]  /*7ac0*/  ULEA UR7, UR7, UR5, 0x18 ;  /* 0x0000000507077291 */ /* 0x002fe4000f8ec03f */
[----:B------:R-:W-:Y:S02]  /*7ad0*/  ULEA.HI.X.SX32 UR5, UR4, UR21, 0x1, UP0 ;  /* 0x0000001504057291 */ /* 0x000fe400080f0e3f */
[----:B------:R-:W-:-:S02]  /*7ae0*/  ULEA UR4, UP0, UR12, UR10, 0x2 ;  /* 0x0000000a0c047291 */ /* 0x000fc4000f80103f */
[----:B------:R-:W-:Y:S02]  /*7af0*/  UIADD3 UR7, UR7, 0x16000, URZ ;  /* 0x0001600007077890 */ /* 0x000fe4000fffe03f */
[----:B------:R-:W-:Y:S01]  /*7b00*/  ULEA.HI.X UR5, UR12, UR11, UR5, 0x2, UP0 ;  /* 0x0000000b0c057291 */ /* 0x000fe200080f1405 */
[----:B------:R-:W-:Y:S02]  /*7b10*/  UMOV UR10, 0x400 ;  /* 0x00000400000a7882 */ /* 0x000fe40000000000 */
[----:B------:R-:W-:-:S06]  /*7b20*/  UMOV UR12, 0x0 ;  /* 0x00000000000c7882 */ /* 0x000fcc0000000000 */
[----:B------:R1:W-:Y:S02]  /*7b30*/  UBLKRED.G.S.ADD.F32.RN [UR4], [UR7], UR10, desc[UR12] ;  /* 0x00000c04070073bb */ /* 0x0003e400080a140a */
[----:B-1----:R0:W-:Y:S02]  /*7b40*/  UTMACMDFLUSH ;  /* 0x00000000000079b7 */ /* 0x0021e40000000000 */
.L_x_617:
[----:B------:R-:W-:Y:S05]  /*7b50*/  BSYNC B0 ;  /* 0x0000000000007941 */ /* 0x000fea0003800000 */
.L_x_616:
        /* <DEDUP_REMOVED lines=16> */
[----:B------:R1:W-:Y:S01]  /*7c60*/  UBLKRED.G.S.ADD.F32.RN [UR4], [UR7], UR10, desc[UR12] ;  /* 0x00000c04070073bb */ /* 0x0003e200080a140a */
[----:B------:R0:W-:Y:S01]  /*7c70*/  UTMACMDFLUSH ;  /* 0x00000000000079b7 */ /* 0x0001e20000000000 */
[----:B-1----:R-:W-:-:S04]  /*7c80*/  DEPBAR.LE SB0, 0x2 ;  /* 0x000080800000791a */ /* 0x002fc80000000000 */
.L_x_619:
[----:B------:R-:W-:Y:S05]  /*7c90*/  BSYNC B0 ;  /* 0x0000000000007941 */ /* 0x000fea0003800000 */
.L_x_618:
[----:B------:R-:W-:Y:S06]  /*7ca0*/  BAR.ARV 0xa, 0xa0 ;  /* 0x0282800000007b1d */ /* 0x000fec0000002000 */
[----:B------:R-:W-:Y:S04]  /*7cb0*/  BSSY B0, `(.L_x_620) ;  /* 0x0000003000007945 */ /* 0x000fe80003800000 */
[----:B------:R-:W-:Y:S05]  /*7cc0*/  @!P0 BRA `(.L_x_621) ;  /* 0x0000000000048947 */ /* 0x000fea0003800000 */
[----:B------:R-:W-:-:S04]  /*7cd0*/  DEPBAR.LE SB0, 0x1 ;  /* 0x000080400000791a */ /* 0x000fc80000000000 */
.L_x_621:
[----:B------:R-:W-:Y:S05]  /*7ce0*/  BSYNC B0 ;  /* 0x0000000000007941 */ /* 0x000fea0003800000 */
.L_x_620:
[----:B------:R-:W-:Y:S06]  /*7cf0*/  BAR.ARV 0xb, 0xa0 ;  /* 0x02c2800000007b1d */ /* 0x000fec0000002000 */
[----:B------:R-:W-:Y:S04]  /*7d00*/  BSSY B0, `(.L_x_622) ;  /* 0x0000003000007945 */ /* 0x000fe80003800000 */
[----:B------:R-:W-:Y:S05]  /*7d10*/  @!P0 BRA `(.L_x_623) ;  /* 0x0000000000048947 */ /* 0x000fea0003800000 */
[----:B------:R-:W-:-:S04]  /*7d20*/  DEPBAR.LE SB0, 0x0 ;  /* 0x000080000000791a */ /* 0x000fc80000000000 */
.L_x_623:
[----:B------:R-:W-:Y:S05]  /*7d30*/  BSYNC B0 ;  /* 0x0000000000007941 */ /* 0x000fea0003800000 */
.L_x_622:
[----:B------:R-:W-:Y:S06]  /*7d40*/  BAR.ARV 0xc, 0xa0 ;  /* 0x0302800000007b1d */ /* 0x000fec0000002000 */
[----:B------:R-:W-:Y:S05]  /*7d50*/  BRA `(.L_x_516) ;  /* 0x0000002400887947 */ /* 0x000fea0003800000 */
.L_x_587:
[----:B------:R-:W-:Y:S01]  /*7d60*/  ULDC.64 UR4, c[0x0][0x8d8] ;  /* 0x0002360000047ab9 */ /* 0x000fe20000000a00 */
[----:B------:R-:W1:Y:S01]  /*7d70*/  S2R R11, SR_CTAID.Z ;  /* 0x00000000000b7919 */ /* 0x000e620000002700 */
[----:B------:R-:W-:Y:S01]  /*7d80*/  ISETP.NE.U32.AND P0, PT, RZ, UR4, PT ;  /* 0x00000004ff007c0c */ /* 0x000fe2000bf05070 */
[----:B------:R-:W2:Y:S03]  /*7d90*/  S2UR UR28, SR_CTAID.Y ;  /* 0x00000000001c79c3 */ /* 0x000ea60000002600 */
[----:B------:R-:W-:-:S13]  /*7da0*/  ISETP.NE.AND.EX P0, PT, RZ, UR5, PT, P0 ;  /* 0x00000005ff007c0c */ /* 0x000fda000bf05300 */
[----:B------:R-:W-:Y:S05]  /*7db0*/  @!P0 BRA `(.L_x_624) ;  /* 0x0000000000108947 */ /* 0x000fea0003800000 */
[----:B------:R-:W1:Y:S02]  /*7dc0*/  LDC.64 R2, c[0x0][0x8d8] ;  /* 0x00023600ff027b82 */ /* 0x000e640000000a00 */
[----:B-1----:R-:W-:-:S05]  /*7dd0*/  IMAD.WIDE R2, R11, 0x4, R2 ;  /* 0x000000040b027825 */ /* 0x002fca00078e0202 */
[----:B------:R1:W5:Y:S01]  /*7de0*/  LDG.E R0, desc[UR38][R2.64] ;  /* 0x0000002602007981 */ /* 0x000362000c1e1900 */
[----:B------:R-:W-:Y:S05]  /*7df0*/  BRA `(.L_x_625) ;  /* 0x00000000002c7947 */ /* 0x000fea0003800000 */
.L_x_624:
[----:B------:R-:W-:Y:S02]  /*7e00*/  ULDC.64 UR4, c[0x0][0x8d0] ;  /* 0x0002340000047ab9 */ /* 0x000fe40000000a00 */
[----:B------:R-:W-:-:S04]  /*7e10*/  ISETP.NE.U32.AND P0, PT, RZ, UR4, PT ;  /* 0x00000004ff007c0c */ /* 0x000fc8000bf05070 */
[----:B------:R-:W-:-:S13]  /*7e20*/  ISETP.NE.AND.EX P0, PT, RZ, UR5, PT, P0 ;  /* 0x00000005ff007c0c */ /* 0x000fda000bf05300 */
[----:B------:R-:W-:Y:S05]  /*7e30*/  @!P0 BRA `(.L_x_626) ;  /* 0x0000000000188947 */ /* 0x000fea0003800000 */
[----:B------:R-:W1:Y:S02]  /*7e40*/  LDC.64 R2, c[0x0][0x8d0] ;  /* 0x00023400ff027b82 */ /* 0x000e640000000a00 */
[----:B-1----:R-:W-:-:S05]  /*7e50*/  IMAD.WIDE R2, R11, 0x4, R2 ;  /* 0x000000040b027825 */ /* 0x002fca00078e0202 */
[----:B------:R-:W3:Y:S04]  /*7e60*/  LDG.E R0, desc[UR38][R2.64] ;  /* 0x0000002602007981 */ /* 0x000ee8000c1e1900 */
[----:B------:R-:W3:Y:S02]  /*7e70*/  LDG.E R5, desc[UR38][R2.64+0x4] ;  /* 0x0000042602057981 */ /* 0x000ee4000c1e1900 */
[----:B---3--:R-:W-:Y:S01]  /*7e80*/  IMAD.IADD R0, R5, 0x1, -R0 ;  /* 0x0000000105007824 */ /* 0x008fe200078e0a00 */
[----:B------:R-:W-:Y:S06]  /*7e90*/  BRA `(.L_x_625) ;  /* 0x0000000000047947 */ /* 0x000fec0003800000 */
.L_x_626:
[----:B------:R-:W3:Y:S02]  /*7ea0*/  LDC R0, c[0x0][0x8bc] ;  /* 0x00022f00ff007b82 */ /* 0x000ee40000000800 */
.L_x_625:
[----:B------:R-:W4:Y:S01]  /*7eb0*/  S2R R9, SR_CTAID.X ;  /* 0x0000000000097919 */ /* 0x000f220000002500 */
[----:B------:R-:W-:Y:S02]  /*7ec0*/  IMAD.MOV.U32 R5, RZ, RZ, RZ ;  /* 0x000000ffff057224 */ /* 0x000fe400078e00ff */
[----:B------:R-:W-:Y:S02]  /*7ed0*/  IMAD.MOV.U32 R4, RZ, RZ, 0x1 ;  /* 0x00000001ff047424 */ /* 0x000fe400078e00ff */
[----:B----4-:R-:W-:-:S05]  /*7ee0*/  IMAD R9, R9, 0x60, RZ ;  /* 0x0000006009097824 */ /* 0x010fca00078e02ff */
[----:B---3-5:R-:W-:Y:S01]  /*7ef0*/  ISETP.GE.AND P0, PT, R9, R0, PT ;  /* 0x000000000900720c */ /* 0x028fe20003f06270 */
[----:B------:R-:W-:-:S03]  /*7f00*/  IMAD.MOV.U32 R0, RZ, RZ, 0x1 ;  /* 0x00000001ff007424 */ /* 0x000fc600078e00ff */
[----:B-1----:R-:W-:-:S04]  /*7f10*/  SEL R11, R11, 0xffffffff, !P0 ;  /* 0xffffffff0b0b7807 */ /* 0x002fc80004000000 */
[----:B------:R-:W-:-:S13]  /*7f20*/  ISETP.GE.AND P0, PT, R11, RZ, PT ;  /* 0x000000ff0b00720c */ /* 0x000fda0003f06270 */
[----:B------:R-:W-:Y:S05]  /*7f30*/  @!P0 BRA `(.L_x_627) ;  /* 0x0000002000908947 */ /* 0x000fea0003800000 */
[----:B------:R-:W1:Y:S08]  /*7f40*/  LDC.64 R4, c[0x0][0x778] ;  /* 0x0001de00ff047b82 */ /* 0x000e700000000a00 */
[----:B------:R-:W3:Y:S08]  /*7f50*/  LDC.64 R6, c[0x0][0x780] ;  /* 0x0001e000ff067b82 */ /* 0x000ef00000000a00 */
[----:B------:R-:W4:Y:S01]  /*7f60*/  LDC.64 R12, c[0x0][0x770] ;  /* 0x0001dc00ff0c7b82 */ /* 0x000f220000000a00 */
[----:B-1----:R-:W-:-:S07]  /*7f70*/  ISETP.NE.U32.AND P0, PT, R4, RZ, PT ;  /* 0x000000ff0400720c */ /* 0x002fce0003f05070 */
[----:B------:R-:W1:Y:S01]  /*7f80*/  LDC.64 R2, c[0x0][0x770] ;  /* 0x0001dc00ff027b82 */ /* 0x000e620000000a00 */
[----:B------:R-:W-:Y:S02]  /*7f90*/  ISETP.NE.AND.EX P0, PT, R5, RZ, PT, P0 ;  /* 0x000000ff0500720c */ /* 0x000fe40003f05300 */
[----:B---3--:R-:W-:-:S04]  /*7fa0*/  ISETP.NE.U32.AND P2, PT, R6, RZ, PT ;  /* 0x000000ff0600720c */ /* 0x008fc80003f45070 */
[----:B------:R-:W-:Y:S02]  /*7fb0*/  ISETP.NE.AND.EX P2, PT, R7, RZ, PT, P2 ;  /* 0x000000ff0700720c */ /* 0x000fe40003f45320 */
[----:B----4-:R-:W-:-:S05]  /*7fc0*/  ISETP.NE.U32.AND P1, PT, R12, RZ, PT ;  /* 0x000000ff0c00720c */ /* 0x010fca0003f25070 */
[----:B------:R-:W3:Y:S01]  /*7fd0*/  @P0 LDC.64 R4, c[0x0][0x778] ;  /* 0x0001de00ff040b82 */ /* 0x000ee20000000a00 */
[----:B------:R-:W-:-:S07]  /*7fe0*/  ISETP.NE.AND.EX P1, PT, R13, RZ, PT, P1 ;  /* 0x000000ff0d00720c */ /* 0x000fce0003f25310 */
[----:B------:R-:W4:Y:S01]  /*7ff0*/  @P2 LDC.64 R6, c[0x0][0x780] ;  /* 0x0001e000ff062b82 */ /* 0x000f220000000a00 */
[----:B-1----:R-:W-:-:S05]  /*8000*/  IMAD.WIDE R2, R11, 0x4, R2 ;  /* 0x000000040b027825 */ /* 0x002fca00078e0202 */
[----:B------:R-:W2:Y:S01]  /*8010*/  @P1 LDG.E R18, desc[UR38][R2.64] ;  /* 0x0000002602121981 */ /* 0x000ea2000c1e1900 */
[----:B------:R-:W-:Y:S01]  /*8020*/  IMAD.MOV.U32 R10, RZ, RZ, RZ ;  /* 0x000000ffff0a7224 */ /* 0x000fe200078e00ff */
[----:B------:R-:W-:Y:S02]  /*8030*/  ULDC UR4, c[0x0][0x280] ;  /* 0x0000a00000047ab9 */ /* 0x000fe40000000800 */
[----:B------:R-:W2:Y:S01]  /*8040*/  @P1 LDG.E R14, desc[UR38][R2.64] ;  /* 0x00000026020e1981 */ /* 0x000ea2000c1e1900 */
[----:B---3--:R-:W-:-:S04]  /*8050*/  @P0 IMAD.WIDE R4, R11, 0x4, R4 ;  /* 0x000000040b040825 */ /* 0x008fc800078e0204 */
[----:B------:R-:W-:Y:S01]  /*8060*/  IMAD.U32 R8, RZ, RZ, UR4 ;  /* 0x00000004ff087e24 */ /* 0x000fe2000f8e00ff */
[----:B------:R4:W5:Y:S02]  /*8070*/  @P0 LDG.E R10, desc[UR38][R4.64] ;  /* 0x00000026040a0981 */ /* 0x000964000c1e1900 */
[----:B----4-:R-:W-:-:S05]  /*8080*/  @P2 IMAD.WIDE R4, R11, 0x4, R6 ;  /* 0x000000040b042825 */ /* 0x010fca00078e0206 */
[----:B------:R1:W5:Y:S01]  /*8090*/  @P2 LDG.E R8, desc[UR38][R4.64] ;  /* 0x0000002604082981 */ /* 0x000362000c1e1900 */
[----:B------:R-:W-:Y:S01]  /*80a0*/  VOTEU.ANY UP0, P1 ;  /* 0x00000000003f7886 */ /* 0x000fe20000800100 */
[----:B--2---:R-:W-:Y:S01]  /*80b0*/  @P1 IMAD R6, R11, 0x40, R18 ;  /* 0x000000400b061824 */ /* 0x004fe200078e0212 */
[----:B------:R-:W-:-:S04]  /*80c0*/  @P1 R2UR UR4, R14 ;  /* 0x000000000e0412ca */ /* 0x000fc800000e0000 */
[----:B------:R-:W-:-:S04]  /*80d0*/  @P1 SHF.R.S32.HI R7, RZ, 0x1f, R6 ;  /* 0x0000001fff071819 */ /* 0x000fc80000011406 */
[----:B------:R-:W-:-:S04]  /*80e0*/  @P1 LEA.HI R7, R7, R6, RZ, 0x6 ;  /* 0x0000000607071211 */ /* 0x000fc800078f30ff */
[----:B------:R-:W-:Y:S01]  /*80f0*/  @P1 LOP3.LUT R7, R7, 0xffffffc0, RZ, 0xc0, !PT ;  /* 0xffffffc007071812 */ /* 0x000fe200078ec0ff */
[----:B-1----:R-:W-:Y:S06]  /*8100*/  @P2 BRA `(.L_x_628) ;  /* 0x0000000000102947 */ /* 0x002fec0003800000 */
[----:B------:R-:W-:Y:S05]  /*8110*/  @!P1 BRA `(.L_x_628) ;  /* 0x00000000000c9947 */ /* 0x000fea0003800000 */
[----:B------:R-:W2:Y:S04]  /*8120*/  LDG.E R5, desc[UR38][R2.64] ;  /* 0x0000002602057981 */ /* 0x000ea8000c1e1900 */
[----:B-----5:R-:W2:Y:S02]  /*8130*/  LDG.E R8, desc[UR38][R2.64+0x4] ;  /* 0x0000042602087981 */ /* 0x020ea4000c1e1900 */
[----:B--2---:R-:W-:-:S07]  /*8140*/  IMAD.IADD R8, R8, 0x1, -R5 ;  /* 0x0000000108087824 */ /* 0x004fce00078e0a05 */
.L_x_628:
[----:B-----5:R-:W-:Y:S01]  /*8150*/  ISETP.GE.AND P2, PT, R8, 0x1, PT ;  /* 0x000000010800780c */ /* 0x020fe20003f46270 */
[----:B------:R-:W-:Y:S01]  /*8160*/  UMOV UR43, URZ ;  /* 0x0000003f002b7c82 */ /* 0x000fe20008000000 */
[----:B------:R-:W-:Y:S01]  /*8170*/  @UP0 UMOV UR43, UR4 ;  /* 0x00000004002b0c82 */ /* 0x000fe20008000000 */
[----:B------:R-:W-:Y:S01]  /*8180*/  CS2R R2, SRZ ;  /* 0x0000000000027805 */ /* 0x000fe2000001ff00 */
[----:B------:R-:W-:Y:S01]  /*8190*/  IMAD.MOV.U32 R5, RZ, RZ, RZ ;  /* 0x000000ffff057224 */ /* 0x000fe200078e00ff */
[--C-:B------:R-:W-:Y:S01]  /*81a0*/  @P1 SHF.R.S32.HI R3, RZ, 0x1f, R7.reuse ;  /* 0x0000001fff031819 */ /* 0x100fe20000011407 */
[----:B------:R-:W-:Y:S02]  /*81b0*/  IMAD.MOV.U32 R4, RZ, RZ, 0x1 ;  /* 0x00000001ff047424 */ /* 0x000fe400078e00ff */
[----:B------:R-:W-:-:S05]  /*81c0*/  @P1 IMAD.MOV.U32 R2, RZ, RZ, R7 ;  /* 0x000000ffff021224 */ /* 0x000fca00078e0007 */
[----:B------:R-:W-:Y:S05]  /*81d0*/  @!P2 BRA `(.L_x_627) ;  /* 0x0000001c00e8a947 */ /* 0x000fea0003800000 */
[----:B------:R-:W1:Y:S01]  /*81e0*/  S2R R15, SR_CTAID.Y ;  /* 0x00000000000f7919 */ /* 0x000e620000002600 */
[----:B------:R-:W2:Y:S01]  /*81f0*/  LDC.64 R18, c[0x0][0x718] ;  /* 0x0001c600ff127b82 */ /* 0x000ea20000000a00 */
[----:B------:R-:W-:Y:S01]  /*8200*/  ISETP.NE.U32.AND P1, PT, R12, RZ, PT ;  /* 0x000000ff0c00720c */ /* 0x000fe20003f25070 */
[----:B------:R-:W-:Y:S01]  /*8210*/  IMAD.MOV.U32 R7, RZ, RZ, R3 ;  /* 0x000000ffff077224 */ /* 0x000fe200078e0003 */
[----:B------:R-:W-:Y:S01]  /*8220*/  R2UR UR37, R11 ;  /* 0x000000000b2572ca */ /* 0x000fe200000e0000 */
[----:B------:R-:W-:Y:S01]  /*8230*/  ULDC UR4, c[0x0][0x2e8] ;  /* 0x0000ba0000047ab9 */ /* 0x000fe20000000800 */
[----:B------:R-:W-:Y:S01]  /*8240*/  ISETP.NE.AND.EX P1, PT, R13, RZ, PT, P1 ;  /* 0x000000ff0d00720c */ /* 0x000fe20003f25310 */
[----:B------:R-:W-:Y:S01]  /*8250*/  VOTEU.ANY UP1, P0 ;  /* 0x00000000003f7886 */ /* 0x000fe20000020100 */
[----:B------:R-:W-:Y:S01]  /*8260*/  SHF.R.S32.HI R11, RZ, 0x1f, R11 ;  /* 0x0000001fff0b7819 */ /* 0x000fe2000001140b */
[----:B------:R-:W3:Y:S01]  /*8270*/  LDC.64 R4, c[0x0][0x720] ;  /* 0x0001c800ff047b82 */ /* 0x000ee20000000a00 */
[----:B------:R-:W-:-:S02]  /*8280*/  R2UR UR35, R9 ;  /* 0x00000000092372ca */ /* 0x000fc400000e0000 */
[----:B------:R-:W-:Y:S02]  /*8290*/  ELECT P0, URZ, PT ;  /* 0x00000000003f782f */ /* 0x000fe40003800000 */
[----:B------:R-:W-:Y:S01]  /*82a0*/  SEL R11, R11, RZ, !P1 ;  /* 0x000000ff0b0b7207 */ /* 0x000fe20004800000 */
[----:B------:R-:W-:Y:S01]  /*82b0*/  UMOV UR36, UR28 ;  /* 0x0000001c00247c82 */ /* 0x000fe20008000000 */
[----:B------:R-:W-:Y:S01]  /*82c0*/  R2UR UR8, R10 ;  /* 0x000000000a0872ca */ /* 0x000fe200000e0000 */
[----:B------:R-:W-:Y:S01]  /*82d0*/  BSSY B0, `(.L_x_627) ;  /* 0x00001ea000007945 */ /* 0x000fe20003800000 */
[----:B------:R-:W4:Y:S01]  /*82e0*/  LDC.64 R12, c[0x0][0x700] ;  /* 0x0001c000ff0c7b82 */ /* 0x000f220000000a00 */
[----:B------:R-:W-:Y:S01]  /*82f0*/  VOTEU.ANY UP0, P1 ;  /* 0x00000000003f7886 */ /* 0x000fe20000800100 */
[----:B------:R-:W-:Y:S02]  /*8300*/  USEL UR29, UR37, URZ, !UP0 ;  /* 0x0000003f251d7287 */ /* 0x000fe4000c000000 */
[----:B------:R-:W-:-:S02]  /*8310*/  UISETP.NE.AND UP0, UPT, UR4, 0x1, UPT ;  /* 0x000000010400788c */ /* 0x000fc4000bf05270 */
[----:B------:R-:W-:-:S05]  /*8320*/  USEL UR37, UR37, URZ, !UP1 ;  /* 0x0000003f25257287 */ /* 0x000fca000c800000 */
[----:B------:R-:W-:Y:S01]  /*8330*/  UIADD3 UR35, UR35, UR8, URZ ;  /* 0x0000000823237290 */ /* 0x000fe2000fffe03f */
[----:B-1----:R-:W-:Y:S01]  /*8340*/  SHF.R.S32.HI R15, RZ, 0x1f, R15 ;  /* 0x0000001fff0f7819 */ /* 0x002fe2000001140f */
[----:B---3--:R-:W-:Y:S02]  /*8350*/  IMAD R14, R11, R4, RZ ;  /* 0x000000040b0e7224 */ /* 0x008fe400078e02ff */
[----:B------:R-:W-:Y:S01]  /*8360*/  @UP0 ULDC UR6, c[0x0][0x2ec] ;  /* 0x0000bb0000060ab9 */ /* 0x000fe20000000800 */
[----:B------:R-:W-:Y:S01]  /*8370*/  @UP0 ULDC UR8, c[0x0][0x2f0] ;  /* 0x0000bc0000080ab9 */ /* 0x000fe20000000800 */
[----:B------:R-:W-:Y:S01]  /*8380*/  UIMAD.WIDE.U32 UR6, UR28, UR6, URZ ;  /* 0x000000061c0672a5 */ /* 0x000fe2000f8e003f */
[----:B--2---:R-:W-:Y:S02]  /*8390*/  IMAD R6, R15, R18, RZ ;  /* 0x000000120f067224 */ /* 0x004fe400078e02ff */
[----:B------:R-:W-:Y:S01]  /*83a0*/  IMAD R17, R5, UR29, R14 ;  /* 0x0000001d05117c24 */ /* 0x000fe2000f8e020e */
[----:B------:R-:W-:Y:S01]  /*83b0*/  @UP0 USHF.R.U32.HI UR36, URZ, UR8, UR7 ;  /* 0x000000083f240299 */ /* 0x000fe20008011607 */
[----:B------:R-:W-:-:S02]  /*83c0*/  IMAD R19, R19, UR28, R6 ;  /* 0x0000001c13137c24 */ /* 0x000fc4000f8e0206 */
[----:B------:R-:W-:-:S04]  /*83d0*/  IMAD.MOV.U32 R6, RZ, RZ, R2 ;  /* 0x000000ffff067224 */ /* 0x000fc800078e0002 */
[----:B------:R-:W-:-:S04]  /*83e0*/  IMAD.WIDE.U32 R2, R18, UR28, R6 ;  /* 0x0000001c12027c25 */ /* 0x000fc8000f8e0006 */
[----:B------:R-:W-:Y:S02]  /*83f0*/  IMAD.IADD R3, R3, 0x1, R19 ;  /* 0x0000000103037824 */ /* 0x000fe400078e0213 */
[----:B------:R-:W-:Y:S02]  /*8400*/  IMAD.WIDE.U32 R2, R4, UR29, R2 ;  /* 0x0000001d04027c25 */ /* 0x000fe4000f8e0002 */
[----:B------:R-:W1:Y:S02]  /*8410*/  LDC.64 R4, c[0x0][0x730] ;  /* 0x0001cc00ff047b82 */ /* 0x000e640000000a00 */
[----:B------:R-:W-:Y:S01]  /*8420*/  IMAD.IADD R3, R3, 0x1, R17 ;  /* 0x0000000103037824 */ /* 0x000fe200078e0211 */
[----:B----4-:R-:W-:-:S04]  /*8430*/  LEA R12, P1, R2, R12, 0x2 ;  /* 0x0000000c020c7211 */ /* 0x010fc800078210ff */
[----:B------:R-:W-:Y:S02]  /*8440*/  LEA.HI.X R13, R2, R13, R3, 0x2, P1 ;  /* 0x0000000d020d7211 */ /* 0x000fe400008f1403 */
[----:B------:R-:W2:Y:S01]  /*8450*/  LDC.64 R2, c[0x0][0x738] ;  /* 0x0001ce00ff027b82 */ /* 0x000ea20000000a00 */
[----:B------:R-:W-:Y:S02]  /*8460*/  R2UR UR4, R12 ;  /* 0x000000000c0472ca */ /* 0x000fe400000e0000 */
[----:B------:R-:W-:Y:S01]  /*8470*/  R2UR UR5, R13 ;  /* 0x000000000d0572ca */ /* 0x000fe200000e0000 */
[----:B-1----:R-:W-:Y:S02]  /*8480*/  IMAD R10, R15, R4, RZ ;  /* 0x000000040f0a7224 */ /* 0x002fe400078e02ff */
[----:B------:R-:W-:-:S04]  /*8490*/  IMAD.WIDE.U32 R6, R4, UR28, R6 ;  /* 0x0000001c04067c25 */ /* 0x000fc8000f8e0006 */
[----:B------:R-:W-:Y:S02]  /*84a0*/  IMAD R5, R5, UR28, R10 ;  /* 0x0000001c05057c24 */ /* 0x000fe4000f8e020a */
[----:B--2---:R-:W-:Y:S02]  /*84b0*/  IMAD R4, R11, R2, RZ ;  /* 0x000000020b047224 */ /* 0x004fe400078e02ff */
[----:B------:R-:W-:Y:S02]  /*84c0*/  IMAD.IADD R7, R7, 0x1, R5 ;  /* 0x0000000107077824 */ /* 0x000fe400078e0205 */
[----:B------:R-:W-:Y:S02]  /*84d0*/  IMAD R3, R3, UR29, R4 ;  /* 0x0000001d03037c24 */ /* 0x000fe4000f8e0204 */
[----:B------:R-:W-:-:S04]  /*84e0*/  IMAD.WIDE.U32 R6, R2, UR29, R6 ;  /* 0x0000001d02067c25 */ /* 0x000fc8000f8e0006 */
[----:B------:R-:W-:Y:S02]  /*84f0*/  IMAD.MOV.U32 R5, RZ, RZ, RZ ;  /* 0x000000ffff057224 */ /* 0x000fe400078e00ff */
[----:B------:R-:W-:Y:S01]  /*8500*/  IMAD.MOV.U32 R4, RZ, RZ, 0x1 ;  /* 0x00000001ff047424 */ /* 0x000fe200078e00ff */
[----:B------:R-:W-:Y:S06]  /*8510*/  @!P0 BRA `(.L_x_629) ;  /* 0x0000001c00148947 */ /* 0x000fec0003800000 */
[----:B------:R-:W1:Y:S01]  /*8520*/  S2R R5, SR_CgaCtaId ;  /* 0x0000000000057919 */ /* 0x000e620000008800 */
[----:B------:R-:W-:Y:S01]  /*8530*/  IMAD.MOV.U32 R11, RZ, RZ, 0x1 ;  /* 0x00000001ff0b7424 */ /* 0x000fe200078e00ff */
[----:B------:R-:W-:Y:S01]  /*8540*/  MOV R12, 0x400 ;  /* 0x00000400000c7802 */ /* 0x000fe20000000f00 */
[----:B------:R-:W2:Y:S03]  /*8550*/  S2R R20, SR_TID.X ;  /* 0x0000000000147919 */ /* 0x000ea60000002100 */
[----:B------:R-:W-:Y:S02]  /*8560*/  SHF.L.U32 R11, R11, 0x1f, RZ ;  /* 0x0000001f0b0b7819 */ /* 0x000fe400000006ff */
[----:B-1----:R-:W-:-:S04]  /*8570*/  LEA R12, R5, R12, 0x18 ;  /* 0x0000000c050c7211 */ /* 0x002fc800078ec0ff */
[----:B------:R-:W1:Y:S01]  /*8580*/  SYNCS.PHASECHK.TRANS64.TRYWAIT P1, [R12+URZ+0x36420], R11 ;  /* 0x0364200b0c0075a7 */ /* 0x000e62000802017f */
[----:B--2---:R-:W-:Y:S01]  /*8590*/  LOP3.LUT P0, RZ, R20, 0x7f, RZ, 0xc0, !PT ;  /* 0x0000007f14ff7812 */ /* 0x004fe2000780c0ff */
[----:B-1----:R-:W-:-:S12]  /*85a0*/  @!P1 BRA `(.L_x_630) ;  /* 0x0000001c00dc9947 */ /* 0x002fd80003800000 */
.L_x_657:
[----:B------:R-:W-:Y:S02]  /*85b0*/  IMAD.IADD R10, R7, 0x1, R3 ;  /* 0x00000001070a7824 */ /* 0x000fe400078e0203 */
[----:B------:R-:W-:Y:S01]  /*85c0*/  IMAD.MOV.U32 R0, RZ, RZ, 0x1 ;  /* 0x00000001ff007424 */ /* 0x000fe200078e00ff */
[----:B------:R-:W-:Y:S06]  /*85d0*/  @P0 BRA `(.L_x_631) ;  /* 0x0000000000180947 */ /* 0x000fec0003800000 */
[----:B------:R-:W2:Y:S01]  /*85e0*/  S2R R2, SR_TID.X ;  /* 0x0000000000027919 */ /* 0x000ea20000002100 */
[----:B------:R-:W-:-:S04]  /*85f0*/  IMAD.MOV.U32 R3, RZ, RZ, 0x6100 ;  /* 0x00006100ff037424 */ /* 0x000fc800078e00ff */
[----:B------:R3:W-:Y:S01]  /*8600*/  SYNCS.ARRIVE.TRANS64 RZ, [R12+URZ+0x36410], R3 ;  /* 0x036410030cff79a7 */ /* 0x0007e2000800003f */
[----:B--2---:R-:W-:-:S13]  /*8610*/  LOP3.LUT P1, RZ, R2, 0x1f, RZ, 0xc0, !PT ;  /* 0x0000001f02ff7812 */ /* 0x004fda000782c0ff */
[----:B---3--:R-:W-:Y:S05]  /*8620*/  @!P1 BRA `(.L_x_631) ;  /* 0x0000000000049947 */ /* 0x008fea0003800000 */
[----:B------:R-:W-:Y:S01]  /*8630*/  BPT.TRAP 0x1 ;  /* 0x000000040000795c */ /* 0x000fe20000300000 */
.L_x_631:
[----:B------:R-:W2:Y:S01]  /*8640*/  LDC.64 R14, c[0x0][0x198] ;  /* 0x00006600ff0e7b82 */ /* 0x000ea20000000a00 */
[----:B------:R-:W-:Y:S01]  /*8650*/  R2UR UR32, R12 ;  /* 0x000000000c2072ca */ /* 0x000fe200000e0000 */
[----:B------:R-:W-:Y:S01]  /*8660*/  UMOV UR30, 0x0 ;  /* 0x00000000001e7882 */ /* 0x000fe20000000000 */
[----:B------:R-:W-:Y:S01]  /*8670*/  UMOV UR31, 0x14f00000 ;  /* 0x14f00000001f7882 */ /* 0x000fe20000000000 */
[----:B------:R-:W-:Y:S01]  /*8680*/  UMOV UR42, URZ ;  /* 0x0000003f002a7c82 */ /* 0x000fe20008000000 */
[----:B------:R-:W-:Y:S01]  /*8690*/  UMOV UR44, UR28 ;  /* 0x0000001c002c7c82 */ /* 0x000fe20008000000 */
[----:B------:R-:W-:Y:S01]  /*86a0*/  UMOV UR45, UR29 ;  /* 0x0000001d002d7c82 */ /* 0x000fe20008000000 */
[----:B------:R-:W-:Y:S01]  /*86b0*/  UMOV UR10, 0x40 ;  /* 0x00000040000a7882 */ /* 0x000fe20000000000 */
[----:B------:R-:W-:Y:S01]  /*86c0*/  UMOV UR11, UR43 ;  /* 0x0000002b000b7c82 */ /* 0x000fe20008000000 */
[----:B------:R-:W-:Y:S01]  /*86d0*/  UMOV UR12, UR28 ;  /* 0x0000001c000c7c82 */ /* 0x000fe20008000000 */
[----:B------:R-:W-:Y:S01]  /*86e0*/  UMOV UR13, UR29 ;  /* 0x0000001d000d7c82 */ /* 0x000fe20008000000 */
[----:B------:R-:W-:Y:S01]  /*86f0*/  UMOV UR26, 0x80 ;  /* 0x00000080001a7882 */ /* 0x000fe20000000000 */
[----:B------:R-:W-:Y:S01]  /*8700*/  UMOV UR27, UR43 ;  /* 0x0000002b001b7c82 */ /* 0x000fe20008000000 */
[----:B------:R-:W-:Y:S01]  /*8710*/  UMOV UR18, 0x10 ;  /* 0x0000001000127882 */ /* 0x000fe20000000000 */
[----:B------:R-:W-:Y:S01]  /*8720*/  UIADD3 UR40, UR32, 0x1e000, URZ ;  /* 0x0001e00020287890 */ /* 0x000fe2000fffe03f */
[----:B------:R-:W-:Y:S01]  /*8730*/  IMAD.MOV.U32 R9, RZ, RZ, 0x1 ;  /* 0x00000001ff097424 */ /* 0x000fe200078e00ff */
[----:B------:R-:W-:-:S02]  /*8740*/  UIADD3 UR41, UR32, 0x36410, URZ ;  /* 0x0003641020297890 */ /* 0x000fc4000fffe03f */
[----:B------:R-:W-:Y:S02]  /*8750*/  UIADD3 UR8, UR32, 0x20000, URZ ;  /* 0x0002000020087890 */ /* 0x000fe4000fffe03f */
[----:B------:R-:W-:Y:S02]  /*8760*/  UIADD3 UR24, UR32, 0x22000, URZ ;  /* 0x0002200020187890 */ /* 0x000fe4000fffe03f */
[----:B------:R-:W-:Y:S01]  /*8770*/  UIADD3 UR33, UR32, 0x36400, URZ ;  /* 0x0003640020217890 */ /* 0x000fe2000fffe03f */
[----:B--2---:R-:W-:Y:S01]  /*8780*/  IMAD.MOV.U32 R13, RZ, RZ, R14 ;  /* 0x000000ffff0d7224 */ /* 0x004fe200078e000e */
[----:B------:R-:W-:Y:S01]  /*8790*/  UMOV UR9, UR41 ;  /* 0x0000002900097c82 */ /* 0x000fe20008000000 */
[----:B------:R-:W-:Y:S01]  /*87a0*/  IMAD.MOV.U32 R14, RZ, RZ, R15 ;  /* 0x000000ffff0e7224 */ /* 0x000fe200078e000f */
[----:B------:R-:W-:Y:S01]  /*87b0*/  UMOV UR25, UR41 ;  /* 0x0000002900197c82 */ /* 0x000fe20008000000 */
[----:B------:R-:W-:Y:S01]  /*87c0*/  UIADD3 UR56, UR32, 0x3000, URZ ;  /* 0x0000300020387890 */ /* 0x000fe2000fffe03f */
[C---:B------:R-:W-:Y:S01]  /*87d0*/  IADD3 R3, P2, R13.reuse, 0x2f0, RZ ;  /* 0x000002f00d037810 */ /* 0x040fe20007f5e0ff */
[----:B------:R-:W-:Y:S01]  /*87e0*/  UMOV UR6, 0x0 ;  /* 0x0000000000067882 */ /* 0x000fe20000000000 */
[----:B------:R-:W-:Y:S01]  /*87f0*/  IADD3 R2, P1, R13, 0xf0, RZ ;  /* 0x000000f00d027810 */ /* 0x000fe20007f3e0ff */
[----:B------:R-:W-:Y:S01]  /*8800*/  UMOV UR7, 0x10000000 ;  /* 0x1000000000077882 */ /* 0x000fe20000000000 */
[----:B------:R-:W-:Y:S01]  /*8810*/  R2UR UR22, R3 ;  /* 0x00000000031672ca */ /* 0x000fe200000e0000 */
[----:B------:R-:W-:Y:S01]  /*8820*/  UMOV UR34, UR42 ;  /* 0x0000002a00227c82 */ /* 0x000fe20008000000 */
[----:B------:R-:W-:Y:S01]  /*8830*/  R2UR UR16, R2 ;  /* 0x00000000021072ca */ /* 0x000fe200000e0000 */
[--C-:B------:R-:W-:Y:S01]  /*8840*/  IMAD.X R3, RZ, RZ, R14.reuse, P1 ;  /* 0x000000ffff037224 */ /* 0x100fe200008e060e */
[----:B------:R-:W-:Y:S01]  /*8850*/  IADD3 R4, P3, R13, 0x3f0, RZ ;  /* 0x000003f00d047810 */ /* 0x000fe20007f7e0ff */
[----:B------:R-:W-:Y:S01]  /*8860*/  UIADD3 UR48, UR32, 0x6000, URZ ;  /* 0x0000600020307890 */ /* 0x000fe2000fffe03f */
[----:B------:R-:W-:Y:S01]  /*8870*/  ISETP.GE.AND P1, PT, R8, 0x41, PT ;  /* 0x000000410800780c */ /* 0x000fe20003f26270 */
[----:B------:R-:W-:Y:S01]  /*8880*/  UMOV UR58, 0x40 ;  /* 0x00000040003a7882 */ /* 0x000fe20000000000 */
[----:B------:R-:W-:Y:S01]  /*8890*/  R2UR UR17, R3 ;  /* 0x00000000031172ca */ /* 0x000fe200000e0000 */
[--C-:B------:R-:W-:Y:S01]  /*88a0*/  IMAD.X R5, RZ, RZ, R14.reuse, P3 ;  /* 0x000000ffff057224 */ /* 0x100fe200018e060e */
[----:B------:R-:W-:Y:S01]  /*88b0*/  R2UR UR14, R4 ;  /* 0x00000000040e72ca */ /* 0x000fe200000e0000 */
[----:B------:R-:W-:Y:S01]  /*88c0*/  IMAD.X R4, RZ, RZ, R14, P2 ;  /* 0x000000ffff047224 */ /* 0x000fe200010e060e */
[----:B------:R-:W-:Y:S01]  /*88d0*/  UMOV UR59, UR35 ;  /* 0x00000023003b7c82 */ /* 0x000fe20008000000 */
[----:B------:R-:W-:Y:S01]  /*88e0*/  UMOV UR60, UR36 ;  /* 0x00000024003c7c82 */ /* 0x000fe20008000000 */
[----:B------:R-:W-:Y:S01]  /*88f0*/  R2UR UR15, R5 ;  /* 0x00000000050f72ca */ /* 0x000fe200000e0000 */
[----:B------:R-:W-:Y:S01]  /*8900*/  IMAD.MOV.U32 R5, RZ, RZ, 0x12000 ;  /* 0x00012000ff057424 */ /* 0x000fe200078e00ff */
[----:B------:R-:W-:Y:S01]  /*8910*/  R2UR UR23, R4 ;  /* 0x00000000041772ca */ /* 0x000fe200000e0000 */
[----:B------:R-:W-:Y:S01]  /*8920*/  UMOV UR61, UR37 ;  /* 0x00000025003d7c82 */ /* 0x000fe20008000000 */
[----:B------:R-:W-:Y:S01]  /*8930*/  UMOV UR57, UR33 ;  /* 0x0000002100397c82 */ /* 0x000fe20008000000 */
[----:B------:R-:W-:Y:S01]  /*8940*/  UMOV UR50, 0x80 ;  /* 0x0000008000327882 */ /* 0x000fe20000000000 */
[----:B------:R-:W-:Y:S01]  /*8950*/  UMOV UR51, UR35 ;  /* 0x0000002300337c82 */ /* 0x000fe20008000000 */
[----:B------:R2:W-:Y:S01]  /*8960*/  UTMALDG.4D [UR40], [UR16], desc[UR30] ;  /* 0x00001e28100075b4 */ /* 0x0005e20008019000 */
[----:B------:R-:W-:Y:S01]  /*8970*/  UMOV UR52, UR36 ;  /* 0x0000002400347c82 */ /* 0x000fe20008000000 */
[----:B------:R-:W-:Y:S01]  /*8980*/  UMOV UR53, UR37 ;  /* 0x0000002500357c82 */ /* 0x000fe20008000000 */
[----:B------:R-:W-:Y:S01]  /*8990*/  UMOV UR49, UR33 ;  /* 0x0000002100317c82 */ /* 0x000fe20008000000 */
[----:B------:R-:W-:Y:S01]  /*89a0*/  UMOV UR19, UR35 ;  /* 0x0000002300137c82 */ /* 0x000fe20008000000 */
[----:B------:R-:W-:Y:S01]  /*89b0*/  UMOV UR20, UR36 ;  /* 0x0000002400147c82 */ /* 0x000fe20008000000 */
[----:B------:R-:W-:Y:S01]  /*89c0*/  UMOV UR21, UR37 ;  /* 0x0000002500157c82 */ /* 0x000fe20008000000 */
[----:B------:R-:W-:Y:S01]  /*89d0*/  IMAD.MOV.U32 R4, RZ, RZ, 0x1 ;  /* 0x00000001ff047424 */ /* 0x000fe200078e00ff */
[----:B------:R3:W-:Y:S01]  /*89e0*/  UTMALDG.4D [UR8], [UR16], desc[UR30] ;  /* 0x00001e08100075b4 */ /* 0x0007e20008019000 */
[----:B------:R4:W-:Y:S01]  /*89f0*/  UTMALDG.4D [UR24], [UR16], desc[UR30] ;  /* 0x00001e18100075b4 */ /* 0x0009e20008019000 */
[----:B--2---:R-:W-:-:S02]  /*8a00*/  UIADD3 UR40, UR32, 0x30000, URZ ;  /* 0x0003000020287890 */ /* 0x004fc4000fffe03f */
[----:B---3--:R-:W-:-:S07]  /*8a10*/  UIADD3 UR8, UR32, 0xc000, URZ ;  /* 0x0000c00020087890 */ /* 0x008fce000fffe03f */
[----:B------:R2:W-:Y:S01]  /*8a20*/  UBLKCP.S.G [UR40], [UR4], UR18 ;  /* 0x00000028040073ba */ /* 0x0005e20008000212 */
[----:B------:R3:W-:Y:S01]  /*8a30*/  SYNCS.ARRIVE.TRANS64 RZ, [R12+URZ+0x36400], R5 ;  /* 0x036400050cff79a7 */ /* 0x0007e2000800003f */
[----:B------:R-:W-:Y:S01]  /*8a40*/  UMOV UR11, UR35 ;  /* 0x00000023000b7c82 */ /* 0x000fe20008000000 */
[----:B------:R-:W-:Y:S01]  /*8a50*/  UMOV UR12, UR36 ;  /* 0x00000024000c7c82 */ /* 0x000fe20008000000 */
[----:B------:R-:W-:Y:S01]  /*8a60*/  UMOV UR13, UR37 ;  /* 0x00000025000d7c82 */ /* 0x000fe20008000000 */
[----:B------:R-:W-:Y:S01]  /*8a70*/  UMOV UR9, UR33 ;  /* 0x0000002100097c82 */ /* 0x000fe20008000000 */
[----:B----4-:R-:W-:Y:S02]  /*8a80*/  UIADD3 UR16, UR32, 0x9000, URZ ;  /* 0x0000900020107890 */ /* 0x010fe4000fffe03f */
[----:B------:R4:W-:Y:S01]  /*8a90*/  UTMALDG.4D [UR32], [UR22], desc[UR6] ;  /* 0x00000620160075b4 */ /* 0x0009e20008019000 */
[----:B------:R-:W-:Y:S01]  /*8aa0*/  UMOV UR17, UR33 ;  /* 0x0000002100117c82 */ /* 0x000fe20008000000 */
[----:B---3--:R-:W-:Y:S01]  /*8ab0*/  IMAD.MOV.U32 R5, RZ, RZ, RZ ;  /* 0x000000ffff057224 */ /* 0x008fe200078e00ff */
[----:B------:R3:W-:Y:S01]  /*8ac0*/  UTMALDG.4D [UR56], [UR22], desc[UR6] ;  /* 0x00000638160075b4 */ /* 0x0007e20008019000 */
[----:B--2---:R-:W-:Y:S01]  /*8ad0*/  UMOV UR18, UR42 ;  /* 0x0000002a00127c82 */ /* 0x004fe20008000000 */
[----:B------:R3:W-:Y:S02]  /*8ae0*/  UTMALDG.4D [UR48], [UR22], desc[UR6] ;  /* 0x00000630160075b4 */ /* 0x0007e40008019000 */
[----:B------:R3:W-:Y:S01]  /*8af0*/  UTMALDG.4D [UR16], [UR14], desc[UR6] ;  /* 0x000006100e0075b4 */ /* 0x0007e20008019000 */
[----:B----4-:R-:W-:Y:S01]  /*8b00*/  UIADD3 UR32, UR32, 0xf000, URZ ;  /* 0x0000f00020207890 */ /* 0x010fe2000fffe03f */
[----:B------:R-:W-:Y:S01]  /*8b10*/  UMOV UR34, 0x80 ;  /* 0x0000008000227882 */ /* 0x000fe20000000000 */
[----:B------:R3:W-:Y:S07]  /*8b20*/  UTMALDG.4D [UR8], [UR14], desc[UR6] ;  /* 0x000006080e0075b4 */ /* 0x0007ee0008019000 */
[----:B------:R3:W-:Y:S02]  /*8b30*/  UTMALDG.4D [UR32], [UR14], desc[UR6] ;  /* 0x000006200e0075b4 */ /* 0x0007e40008019000 */
[----:B---3--:R-:W-:Y:S05]  /*8b40*/  @!P1 BRA `(.L_x_632) ;  /* 0x0000001000b09947 */ /* 0x008fea0003800000 */
[----:B------:R-:W2:Y:S01]  /*8b50*/  S2R R15, SR_TID.X ;  /* 0x00000000000f7919 */ /* 0x000ea20000002100 */
[C---:B------:R-:W-:Y:S01]  /*8b60*/  VIADD R0, R8.reuse, 0x3f ;  /* 0x0000003f08007836 */ /* 0x040fe20000000000 */
[----:B------:R-:W-:Y:S01]  /*8b70*/  ISETP.GE.AND P1, PT, R8, 0x81, PT ;  /* 0x000000810800780c */ /* 0x000fe20003f26270 */
[----:B------:R-:W-:-:S03]  /*8b80*/  IMAD.MOV.U32 R9, RZ, RZ, 0x1 ;  /* 0x00000001ff097424 */ /* 0x000fc600078e00ff */
[----:B------:R-:W-:-:S04]  /*8b90*/  SHF.R.S32.HI R5, RZ, 0x1f, R0 ;  /* 0x0000001fff057819 */ /* 0x000fc80000011400 */
[----:B------:R-:W-:Y:S01]  /*8ba0*/  LEA.HI R5, R5, R0, RZ, 0x6 ;  /* 0x0000000005057211 */ /* 0x000fe200078f30ff */
[----:B------:R-:W-:-:S03]  /*8bb0*/  IMAD.MOV.U32 R0, RZ, RZ, 0x1 ;  /* 0x00000001ff007424 */ /* 0x000fc600078e00ff */
[----:B------:R-:W-:-:S04]  /*8bc0*/  LEA.HI.SX32 R5, R5, 0xffffffff, 0x1a ;  /* 0xffffffff05057811 */ /* 0x000fc800078fd2ff */
[----:B------:R-:W-:Y:S01]  /*8bd0*/  VIMNMX R20, R5, 0x1, !PT ;  /* 0x0000000105147848 */ /* 0x000fe20007fe0100 */
[----:B------:R-:W-:-:S03]  /*8be0*/  IMAD.MOV.U32 R5, RZ, RZ, RZ ;  /* 0x000000ffff057224 */ /* 0x000fc600078e00ff */
[----:B------:R-:W-:Y:S02]  /*8bf0*/  LOP3.LUT R17, R20, 0x1, RZ, 0xc0, !PT ;  /* 0x0000000114117812 */ /* 0x000fe400078ec0ff */
[----:B--2---:R-:W-:Y:S01]  /*8c00*/  LOP3.LUT R8, R15, 0x1f, RZ, 0xc0, !PT ;  /* 0x0000001f0f087812 */ /* 0x004fe200078ec0ff */
[----:B------:R-:W-:Y:S01]  /*8c10*/  IMAD.MOV.U32 R15, RZ, RZ, RZ ;  /* 0x000000ffff0f7224 */ /* 0x000fe200078e00ff */
[----:B------:R-:W-:Y:S06]  /*8c20*/  @!P1 BRA `(.L_x_633) ;  /* 0x0000000c00009947 */ /* 0x000fec0003800000 */
[----:B------:R-:W-:Y:S02]  /*8c30*/  IMAD.IADD R20, R20, 0x1, -R17 ;  /* 0x0000000114147824 */ /* 0x000fe400078e0a11 */
[----:B------:R-:W-:Y:S02]  /*8c40*/  IMAD.MOV.U32 R15, RZ, RZ, RZ ;  /* 0x000000ffff0f7224 */ /* 0x000fe400078e00ff */
[----:B------:R-:W-:-:S07]  /*8c50*/  IMAD.MOV.U32 R0, RZ, RZ, 0x1 ;  /* 0x00000001ff007424 */ /* 0x000fce00078e00ff */
.L_x_642:
[----:B-1----:R-:W-:-:S05]  /*8c60*/  IMAD.MOV.U32 R11, RZ, RZ, 0x1 ;  /* 0x00000001ff0b7424 */ /* 0x002fca00078e00ff */
[----:B------:R-:W-:-:S04]  /*8c70*/  SHF.L.U32 R11, R11, 0x1f, RZ ;  /* 0x0000001f0b0b7819 */ /* 0x000fc800000006ff */
[----:B------:R-:W1:Y:S02]  /*8c80*/  SYNCS.PHASECHK.TRANS64.TRYWAIT P1, [R12+URZ+0x36438], R11 ;  /* 0x0364380b0c0075a7 */ /* 0x000e64000802017f */
[----:B-1234-:R-:W-:Y:S05]  /*8c90*/  @!P1 BRA `(.L_x_634) ;  /* 0x0000001800349947 */ /* 0x01efea0003800000 */
.L_x_658:
[----:B------:R-:W-:Y:S05]  /*8ca0*/  @P0 BRA `(.L_x_635) ;  /* 0x0000000000140947 */ /* 0x000fea0003800000 */
[----:B------:R-:W-:Y:S01]  /*8cb0*/  ISETP.NE.AND P1, PT, R8, RZ, PT ;  /* 0x000000ff0800720c */ /* 0x000fe20003f25270 */
[----:B------:R-:W-:-:S04]  /*8cc0*/  IMAD.MOV.U32 R3, RZ, RZ, 0x6100 ;  /* 0x00006100ff037424 */ /* 0x000fc800078e00ff */
[----:B------:R2:W-:Y:S08]  /*8cd0*/  SYNCS.ARRIVE.TRANS64 RZ, [R12+URZ+0x36430], R3 ;  /* 0x036430030cff79a7 */ /* 0x0005f0000800003f */
[----:B------:R-:W-:Y:S05]  /*8ce0*/  @!P1 BRA `(.L_x_635) ;  /* 0x0000000000049947 */ /* 0x000fea0003800000 */
[----:B------:R-:W-:Y:S01]  /*8cf0*/  BPT.TRAP 0x1 ;  /* 0x000000040000795c */ /* 0x000fe20000300000 */
.L_x_635:
[----:B------:R-:W3:Y:S01]  /*8d00*/  LDC.64 R18, c[0x0][0x728] ;  /* 0x0001ca00ff127b82 */ /* 0x000ee20000000a00 */
[----:B--2---:R-:W-:Y:S01]  /*8d10*/  IMAD.SHL.U32 R3, R15, 0x40, RZ ;  /* 0x000000400f037824 */ /* 0x004fe200078e00ff */
[----:B------:R-:W-:Y:S01]  /*8d20*/  UMOV UR14, 0x0 ;  /* 0x00000000000e7882 */ /* 0x000fe20000000000 */
[C---:B------:R-:W-:Y:S01]  /*8d30*/  VIADD R21, R12.reuse, 0x36430 ;  /* 0x000364300c157836 */ /* 0x040fe20000000000 */
[----:B------:R-:W-:Y:S01]  /*8d40*/  UMOV UR15, 0x14f00000 ;  /* 0x14f00000000f7882 */ /* 0x000fe20000000000 */
[C---:B------:R-:W-:Y:S01]  /*8d50*/  VIADD R24, R12.reuse, 0x2e000 ;  /* 0x0002e0000c187836 */ /* 0x040fe20000000000 */
[C---:B------:R-:W-:Y:S01]  /*8d60*/  IADD3 R2, P1, R3.reuse, R6, RZ ;  /* 0x0000000603027210 */ /* 0x040fe20007f3e0ff */
[----:B------:R-:W-:Y:S01]  /*8d70*/  VIADD R25, R12, 0x30200 ;  /* 0x000302000c197836 */ /* 0x000fe20000000000 */
[----:B------:R-:W2:Y:S01]  /*8d80*/  LDC.64 R22, c[0x0][0x198] ;  /* 0x00006600ff167b82 */ /* 0x000ea20000000a00 */
[C---:B------:R-:W-:Y:S01]  /*8d90*/  R2UR UR27, R3.reuse ;  /* 0x00000000031b72ca */ /* 0x040fe200000e0000 */
[----:B------:R-:W-:Y:S01]  /*8da0*/  UMOV UR26, URZ ;  /* 0x0000003f001a7c82 */ /* 0x000fe20008000000 */
[----:B------:R-:W-:Y:S01]  /*8db0*/  LEA.HI.X.SX32 R4, R3, R10, 0x1, P1 ;  /* 0x0000000a03047211 */ /* 0x000fe200008f0eff */
[----:B------:R-:W-:Y:S01]  /*8dc0*/  UMOV UR18, 0x40 ;  /* 0x0000004000127882 */ /* 0x000fe20000000000 */
        /* <DEDUP_REMOVED lines=8> */
[----:B------:R-:W-:Y:S01]  /*8e50*/  SHF.L.U32 R27, R0, 0x1f, RZ ;  /* 0x0000001f001b7819 */ /* 0x000fe200000006ff */
[----:B------:R-:W-:Y:S01]  /*8e60*/  UIADD3 UR27, UR27, UR43, URZ ;  /* 0x0000002b1b1b7290 */ /* 0x000fe2000fffe03f */
[----:B---3--:R-:W-:Y:S01]  /*8e70*/  LEA R5, P1, R2, R18, 0x2 ;  /* 0x0000001202057211 */ /* 0x008fe200078210ff */
[----:B------:R-:W-:-:S02]  /*8e80*/  UMOV UR22, 0x10 ;  /* 0x0000001000167882 */ /* 0x000fc40000000000 */
[----:B------:R-:W-:Y:S01]  /*8e90*/  UMOV UR17, UR25 ;  /* 0x0000001900117c82 */ /* 0x000fe20008000000 */
[----:B------:R-:W-:Y:S01]  /*8ea0*/  UMOV UR9, UR25 ;  /* 0x0000001900097c82 */ /* 0x000fe20008000000 */
[----:B------:R-:W-:Y:S01]  /*8eb0*/  LEA.HI.X R2, R2, R19, R4, 0x2, P1 ;  /* 0x0000001302027211 */ /* 0x000fe200008f1404 */
[----:B------:R-:W-:Y:S01]  /*8ec0*/  UMOV UR19, UR27 ;  /* 0x0000001b00137c82 */ /* 0x000fe20008000000 */
[----:B------:R-:W-:Y:S01]  /*8ed0*/  R2UR UR30, R5 ;  /* 0x00000000051e72ca */ /* 0x000fe200000e0000 */
[----:B------:R-:W-:Y:S01]  /*8ee0*/  UMOV UR11, UR27 ;  /* 0x0000001b000b7c82 */ /* 0x000fe20008000000 */
[----:B--2---:R-:W-:Y:S01]  /*8ef0*/  IMAD.MOV.U32 R13, RZ, RZ, R22 ;  /* 0x000000ffff0d7224 */ /* 0x004fe200078e0016 */
[----:B------:R-:W-:Y:S01]  /*8f00*/  R2UR UR31, R2 ;  /* 0x00000000021f72ca */ /* 0x000fe200000e0000 */
[----:B------:R-:W-:Y:S01]  /*8f10*/  IMAD.MOV.U32 R14, RZ, RZ, R23 ;  /* 0x000000ffff0e7224 */ /* 0x000fe200078e0017 */
[----:B------:R-:W-:Y:S01]  /*8f20*/  UMOV UR33, UR25 ;  /* 0x0000001900217c82 */ /* 0x000fe20008000000 */
[C---:B------:R-:W-:Y:S01]  /*8f30*/  VIADD R22, R12.reuse, 0x2a000 ;  /* 0x0002a0000c167836 */ /* 0x040fe20000000000 */
[----:B------:R-:W-:Y:S01]  /*8f40*/  IADD3 R4, P1, R13, 0x1f0, RZ ;  /* 0x000001f00d047810 */ /* 0x000fe20007f3e0ff */
[----:B------:R-:W-:-:S03]  /*8f50*/  VIADD R23, R12, 0x2c000 ;  /* 0x0002c0000c177836 */ /* 0x000fc60000000000 */
[----:B------:R-:W-:Y:S01]  /*8f60*/  R2UR UR24, R22 ;  /* 0x00000000161872ca */ /* 0x000fe200000e0000 */
[----:B------:R-:W-:Y:S01]  /*8f70*/  IMAD.X R5, RZ, RZ, R14, P1 ;  /* 0x000000ffff057224 */ /* 0x000fe200008e060e */
[----:B------:R-:W-:Y:S02]  /*8f80*/  R2UR UR6, R4 ;  /* 0x00000000040672ca */ /* 0x000fe400000e0000 */
[----:B------:R-:W-:Y:S02]  /*8f90*/  R2UR UR16, R23 ;  /* 0x00000000171072ca */ /* 0x000fe400000e0000 */
[----:B------:R-:W-:-:S13]  /*8fa0*/  R2UR UR7, R5 ;  /* 0x00000000050772ca */ /* 0x000fda00000e0000 */
[----:B------:R2:W-:Y:S01]  /*8fb0*/  UTMALDG.4D [UR24], [UR6], desc[UR14] ;  /* 0x00000e18060075b4 */ /* 0x0005e20008019000 */
[----:B------:R2:W-:Y:S01]  /*8fc0*/  UTMALDG.4D [UR16], [UR6], desc[UR14] ;  /* 0x00000e10060075b4 */ /* 0x0005e20008019000 */
[----:B------:R2:W-:Y:S01]  /*8fd0*/  UTMALDG.4D [UR8], [UR6], desc[UR14] ;  /* 0x00000e08060075b4 */ /* 0x0005e20008019000 */
[----:B------:R2:W-:Y:S01]  /*8fe0*/  UBLKCP.S.G [UR32], [UR30], UR22 ;  /* 0x000000201e0073ba */ /* 0x0005e20008000216 */
[----:B------:R-:W3:Y:S02]  /*8ff0*/  SYNCS.PHASECHK.TRANS64.TRYWAIT P1, [R12+URZ+0x36428], R27 ;  /* 0x0364281b0c0075a7 */ /* 0x000ee4000802017f */
[----:B--23--:R-:W-:Y:S05]  /*9000*/  @!P1 BRA `(.L_x_636) ;  /* 0x00000014006c9947 */ /* 0x00cfea0003800000 */
.L_x_659:
[----:B------:R-:W-:Y:S05]  /*9010*/  @P0 BRA `(.L_x_637) ;  /* 0x0000000000140947 */ /* 0x000fea0003800000 */
[----:B------:R-:W-:Y:S01]  /*9020*/  ISETP.NE.AND P1, PT, R8, RZ, PT ;  /* 0x000000ff0800720c */ /* 0x000fe20003f25270 */
[----:B--2---:R-:W-:-:S04]  /*9030*/  IMAD.MOV.U32 R27, RZ, RZ, 0x6100 ;  /* 0x00006100ff1b7424 */ /* 0x004fc800078e00ff */
[----:B------:R3:W-:Y:S08]  /*9040*/  SYNCS.ARRIVE.TRANS64 RZ, [R12+URZ+0x36418], R27 ;  /* 0x0364181b0cff79a7 */ /* 0x0007f0000800003f */
[----:B------:R-:W-:Y:S05]  /*9050*/  @!P1 BRA `(.L_x_637) ;  /* 0x0000000000049947 */ /* 0x000fea0003800000 */
[----:B------:R-:W-:Y:S01]  /*9060*/  BPT.TRAP 0x1 ;  /* 0x000000040000795c */ /* 0x000fe20000300000 */
.L_x_637:
[----:B------:R-:W-:Y:S01]  /*9070*/  VIADD R26, R3, 0x40 ;  /* 0x00000040031a7836 */ /* 0x000fe20000000000 */
[----:B------:R-:W-:Y:S01]  /*9080*/  IADD3 R2, P1, R13, 0xf0, RZ ;  /* 0x000000f00d027810 */ /* 0x000fe20007f3e0ff */
[----:B------:R-:W-:Y:S01]  /*9090*/  UMOV UR22, 0x0 ;  /* 0x0000000000167882 */ /* 0x000fe20000000000 */
[----:B------:R-:W-:Y:S01]  /*90a0*/  R2UR UR24, R12 ;  /* 0x000000000c1872ca */ /* 0x000fe200000e0000 */
[C---:B--23--:R-:W-:Y:S01]  /*90b0*/  VIADD R27, R26.reuse, UR43 ;  /* 0x0000002b1a1b7c36 */ /* 0x04cfe20008000000 */
[----:B------:R-:W-:Y:S01]  /*90c0*/  R2UR UR6, R26 ;  /* 0x000000001a0672ca */ /* 0x000fe200000e0000 */
[----:B------:R-:W-:Y:S01]  /*90d0*/  IMAD.X R3, RZ, RZ, R14, P1 ;  /* 0x000000ffff037224 */ /* 0x000fe200008e060e */
        /* <DEDUP_REMOVED lines=9> */
[----:B------:R-:W-:Y:S01]  /*9170*/  UIADD3 UR16, UR24, 0x24000, URZ ;  /* 0x0002400018107890 */ /* 0x000fe2000fffe03f */
[----:B------:R-:W-:Y:S01]  /*9180*/  SHF.L.U32 R28, RZ, 0x1f, RZ ;  /* 0x0000001fff1c7819 */ /* 0x000fe200000006ff */
[----:B------:R-:W-:-:S02]  /*9190*/  UIADD3 UR17, UR24, 0x36418, URZ ;  /* 0x0003641818117890 */ /* 0x000fc4000fffe03f */
[----:B------:R-:W-:Y:S02]  /*91a0*/  UIADD3 UR8, UR24, 0x26000, URZ ;  /* 0x0002600018087890 */ /* 0x000fe4000fffe03f */
[----:B------:R-:W-:Y:S02]  /*91b0*/  UIADD3 UR30, UR24, 0x30100, URZ ;  /* 0x00030100181e7890 */ /* 0x000fe4000fffe03f */
[----:B------:R-:W-:Y:S02]  /*91c0*/  UIADD3 UR24, UR24, 0x28000, URZ ;  /* 0x0002800018187890 */ /* 0x000fe4000fffe03f */
[----:B------:R-:W-:Y:S01]  /*91d0*/  UIMAD.WIDE UR6, UR6, 0x4, UR4 ;  /* 0x00000004060678a5 */ /* 0x000fe2000f8e0204 */
        /* <DEDUP_REMOVED lines=11> */
[----:B------:R2:W-:Y:S01]  /*9290*/  UBLKCP.S.G [UR30], [UR6], UR32 ;  /* 0x0000001e060073ba */ /* 0x0005e20008000220 */
[----:B------:R-:W3:Y:S02]  /*92a0*/  SYNCS.PHASECHK.TRANS64.TRYWAIT P1, [R12+URZ+0x36438], R28 ;  /* 0x0364381c0c0075a7 */ /* 0x000ee4000802017f */
[----:B--23--:R-:W-:Y:S05]  /*92b0*/  @!P1 BRA `(.L_x_638) ;  /* 0x0000001000d49947 */ /* 0x00cfea0003800000 */
.L_x_660:
[----:B--2---:R-:W-:Y:S01]  /*92c0*/  SHF.R.S32.HI R28, RZ, 0x1f, R26 ;  /* 0x0000001fff1c7819 */ /* 0x004fe2000001141a */
[----:B------:R-:W-:Y:S06]  /*92d0*/  @P0 BRA `(.L_x_639) ;  /* 0x0000000000140947 */ /* 0x000fec0003800000 */
[----:B------:R-:W-:Y:S01]  /*92e0*/  ISETP.NE.AND P1, PT, R8, RZ, PT ;  /* 0x000000ff0800720c */ /* 0x000fe20003f25270 */
[----:B------:R-:W-:-:S04]  /*92f0*/  IMAD.MOV.U32 R29, RZ, RZ, 0x6100 ;  /* 0x00006100ff1d7424 */ /* 0x000fc800078e00ff */
[----:B------:R2:W-:Y:S08]  /*9300*/  SYNCS.ARRIVE.TRANS64 RZ, [R12+URZ+0x36430], R29 ;  /* 0x0364301d0cff79a7 */ /* 0x0005f0000800003f */
[----:B------:R-:W-:Y:S05]  /*9310*/  @!P1 BRA `(.L_x_639) ;  /* 0x0000000000049947 */ /* 0x000fea0003800000 */
[----:B------:R-:W-:Y:S01]  /*9320*/  BPT.TRAP 0x1 ;  /* 0x000000040000795c */ /* 0x000fe20000300000 */
.L_x_639:
[----:B------:R-:W-:Y:S01]  /*9330*/  IADD3 R26, P1, R26, R6, RZ ;  /* 0x000000061a1a7210 */ /* 0x000fe20007f3e0ff */
[----:B------:R-:W-:Y:S01]  /*9340*/  UMOV UR14, 0x0 ;  /* 0x00000000000e7882 */ /* 0x000fe20000000000 */
[----:B------:R-:W-:Y:S01]  /*9350*/  R2UR UR25, R21 ;  /* 0x00000000151972ca */ /* 0x000fe200000e0000 */
[----:B------:R-:W-:Y:S01]  /*9360*/  UMOV UR15, 0x14f00000 ;  /* 0x14f00000000f7882 */ /* 0x000fe20000000000 */
[----:B------:R-:W-:Y:S01]  /*9370*/  R2UR UR27, R27 ;  /* 0x000000001b1b72ca */ /* 0x000fe200000e0000 */
[----:B------:R-:W-:Y:S01]  /*9380*/  IMAD.X R28, R28, 0x1, R10, P1 ;  /* 0x000000011c1c7824 */ /* 0x000fe200008e060a */
[----:B------:R-:W-:Y:S01]  /*9390*/  LEA R18, P1, R26, R18, 0x2 ;  /* 0x000000121a127211 */ /* 0x000fe200078210ff */
[----:B------:R-:W-:Y:S01]  /*93a0*/  UMOV UR26, URZ ;  /* 0x0000003f001a7c82 */ /* 0x000fe20008000000 */
[----:B------:R-:W-:Y:S01]  /*93b0*/  R2UR UR24, R22 ;  /* 0x00000000161872ca */ /* 0x000fe200000e0000 */
[----:B------:R-:W-:Y:S01]  /*93c0*/  UMOV UR18, 0x40 ;  /* 0x0000004000127882 */ /* 0x000fe20000000000 */
[----:B------:R-:W-:Y:S01]  /*93d0*/  LEA.HI.X R19, R26, R19, R28, 0x2, P1 ;  /* 0x000000131a137211 */ /* 0x000fe200008f141c */
[----:B------:R-:W-:Y:S01]  /*93e0*/  UMOV UR20, UR28 ;  /* 0x0000001c00147c82 */ /* 0x000fe20008000000 */
[----:B------:R-:W-:Y:S01]  /*93f0*/  R2UR UR6, R4 ;  /* 0x00000000040672ca */ /* 0x000fe200000e0000 */
        /* <DEDUP_REMOVED lines=22> */
[----:B------:R-:W4:Y:S02]  /*9560*/  SYNCS.PHASECHK.TRANS64.TRYWAIT P1, [R12+URZ+0x36420], R5 ;  /* 0x036420050c0075a7 */ /* 0x000f24000802017f */
[----:B---34-:R-:W-:Y:S05]  /*9570*/  @!P1 BRA `(.L_x_640) ;  /* 0x0000001000389947 */ /* 0x018fea0003800000 */
.L_x_662:
[----:B------:R-:W-:Y:S05]  /*9580*/  @P0 BRA `(.L_x_641) ;  /* 0x0000000000140947 */ /* 0x000fea0003800000 */
[----:B------:R-:W-:Y:S01]  /*9590*/  ISETP.NE.AND P1, PT, R8, RZ, PT ;  /* 0x000000ff0800720c */ /* 0x000fe20003f25270 */
[----:B---3--:R-:W-:-:S04]  /*95a0*/  IMAD.MOV.U32 R5, RZ, RZ, 0x6100 ;  /* 0x00006100ff057424 */ /* 0x008fc800078e00ff */
[----:B------:R4:W-:Y:S08]  /*95b0*/  SYNCS.ARRIVE.TRANS64 RZ, [R12+URZ+0x36410], R5 ;  /* 0x036410050cff79a7 */ /* 0x0009f0000800003f */
[----:B------:R-:W-:Y:S05]  /*95c0*/  @!P1 BRA `(.L_x_641) ;  /* 0x0000000000049947 */ /* 0x000fea0003800000 */
[----:B------:R-:W-:Y:S01]  /*95d0*/  BPT.TRAP 0x1 ;  /* 0x000000040000795c */ /* 0x000fe20000300000 */
.L_x_641:
        /* <DEDUP_REMOVED lines=18> */
[----:B------:R-:W-:Y:S02]  /*9700*/  UIADD3 UR19, UR32, UR43, URZ ;  /* 0x0000002b20137290 */ /* 0x000fe4000fffe03f */
[----:B------:R-:W-:Y:S02]  /*9710*/  UIADD3 UR8, UR24, 0x20000, URZ ;  /* 0x0002000018087890 */ /* 0x000fe4000fffe03f */
[----:B------:R-:W-:-:S02]  /*9720*/  UIADD3 UR40, UR24, 0x30000, URZ ;  /* 0x0003000018287890 */ /* 0x000fc4000fffe03f */
        /* <DEDUP_REMOVED lines=9> */
[----:B------:R-:W-:Y:S01]  /*97c0*/  UMOV UR41, UR17 ;  /* 0x0000001100297c82 */ /* 0x000fe20008000000 */
[----:B------:R1:W-:Y:S01]  /*97d0*/  UTMALDG.4D [UR8], [UR14], desc[UR22] ;  /* 0x000016080e0075b4 */ /* 0x0003e20008019000 */
[----:B------:R-:W-:Y:S01]  /*97e0*/  UMOV UR31, 0x10 ;  /* 0x00000010001f7882 */ /* 0x000fe20000000000 */
[----:B------:R1:W-:Y:S01]  /*97f0*/  UTMALDG.4D [UR24], [UR14], desc[UR22] ;  /* 0x000016180e0075b4 */ /* 0x0003e20008019000 */
[----:B------:R1:W-:Y:S02]  /*9800*/  UBLKCP.S.G [UR40], [UR6], UR31 ;  /* 0x00000028060073ba */ /* 0x0003e4000800021f */
[----:B-1----:R-:W-:Y:S05]  /*9810*/  @P1 BRA `(.L_x_642) ;  /* 0xfffffff400101947 */ /* 0x002fea000383ffff */
[----:B---34-:R-:W-:-:S07]  /*9820*/  IMAD.U32 R5, RZ, RZ, UR32 ;  /* 0x00000020ff057e24 */ /* 0x018fce000f8e00ff */
.L_x_633:
[----:B------:R-:W-:Y:S01]  /*9830*/  ISETP.NE.AND P1, PT, R17, RZ, PT ;  /* 0x000000ff1100720c */ /* 0x000fe20003f25270 */
[----:B------:R-:W-:-:S12]  /*9840*/  IMAD.MOV.U32 R4, RZ, RZ, 0x1 ;  /* 0x00000001ff047424 */ /* 0x000fd800078e00ff */
[----:B------:R-:W-:Y:S05]  /*9850*/  @!P1 BRA `(.L_x_632) ;  /* 0x00000004006c9947 */ /* 0x000fea0003800000 */
[----:B------:R-:W3:Y:S02]  /*9860*/  SYNCS.PHASECHK.TRANS64.TRYWAIT P1, [R12+URZ+0x36438], R11 ;  /* 0x0364380b0c0075a7 */ /* 0x000ee4000802017f */
[----:B---3--:R-:W-:Y:S05]  /*9870*/  @!P1 BRA `(.L_x_643) ;  /* 0x0000000c00909947 */ /* 0x008fea0003800000 */
.L_x_663:
[----:B------:R-:W-:Y:S05]  /*9880*/  @P0 BRA `(.L_x_644) ;  /* 0x0000000000140947 */ /* 0x000fea0003800000 */
[----:B------:R-:W-:Y:S01]  /*9890*/  ISETP.NE.AND P1, PT, R8, RZ, PT ;  /* 0x000000ff0800720c */ /* 0x000fe20003f25270 */
[----:B------:R-:W-:-:S04]  /*98a0*/  IMAD.MOV.U32 R5, RZ, RZ, 0x6100 ;  /* 0x00006100ff057424 */ /* 0x000fc800078e00ff */
[----:B------:R4:W-:Y:S08]  /*98b0*/  SYNCS.ARRIVE.TRANS64 RZ, [R12+URZ+0x36430], R5 ;  /* 0x036430050cff79a7 */ /* 0x0009f0000800003f */
[----:B------:R-:W-:Y:S05]  /*98c0*/  @!P1 BRA `(.L_x_644) ;  /* 0x0000000000049947 */ /* 0x000fea0003800000 */
[----:B------:R-:W-:Y:S01]  /*98d0*/  BPT.TRAP 0x1 ;  /* 0x000000040000795c */ /* 0x000fe20000300000 */
.L_x_644:
[----:B----4-:R-:W4:Y:S01]  /*98e0*/  LDC.64 R4, c[0x0][0x728] ;  /* 0x0001ca00ff047b82 */ /* 0x010f220000000a00 */
        /* <DEDUP_REMOVED lines=17> */
[----:B------:R-:W-:Y:S02]  /*9a00*/  UIADD3 UR19, UR19, UR43, URZ ;  /* 0x0000002b13137290 */ /* 0x000fe4000fffe03f */
[----:B------:R-:W-:Y:S01]  /*9a10*/  UIADD3 UR8, UR24, 0x2c000, URZ ;  /* 0x0002c00018087890 */ /* 0x000fe2000fffe03f */
[C---:B----4-:R-:W-:Y:S01]  /*9a20*/  LEA R4, P2, R9.reuse, R4, 0x2 ;  /* 0x0000000409047211 */ /* 0x050fe200078410ff */
[----:B------:R-:W-:Y:S01]  /*9a30*/  UIADD3 UR24, UR24, 0x2e000, URZ ;  /* 0x0002e00018187890 */ /* 0x000fe2000fffe03f */
[----:B------:R-:W-:Y:S02]  /*9a40*/  UMOV UR9, UR17 ;  /* 0x0000001100097c82 */ /* 0x000fe40008000000 */
[----:B------:R-:W-:Y:S01]  /*9a50*/  LEA.HI.X R5, R9, R5, R18, 0x2, P2 ;  /* 0x0000000509057211 */ /* 0x000fe200010f1412 */
[----:B------:R-:W-:Y:S01]  /*9a60*/  UMOV UR11, UR19 ;  /* 0x00000013000b7c82 */ /* 0x000fe20008000000 */
[----:B------:R-:W-:Y:S01]  /*9a70*/  IADD3 R9, P1, R13, 0x1f0, RZ ;  /* 0x000001f00d097810 */ /* 0x000fe20007f3e0ff */
[----:B------:R-:W-:Y:S01]  /*9a80*/  UMOV UR25, UR17 ;  /* 0x0000001100197c82 */ /* 0x000fe20008000000 */
[----:B------:R-:W-:Y:S01]  /*9a90*/  R2UR UR30, R4 ;  /* 0x00000000041e72ca */ /* 0x000fe200000e0000 */
[----:B------:R-:W-:Y:S01]  /*9aa0*/  UMOV UR27, UR19 ;  /* 0x00000013001b7c82 */ /* 0x000fe20008000000 */
[----:B------:R-:W-:Y:S01]  /*9ab0*/  R2UR UR6, R9 ;  /* 0x00000000090672ca */ /* 0x000fe200000e0000 */
[----:B------:R-:W-:Y:S01]  /*9ac0*/  IMAD.X R9, RZ, RZ, R14, P1 ;  /* 0x000000ffff097224 */ /* 0x000fe200008e060e */
[----:B------:R-:W-:Y:S01]  /*9ad0*/  R2UR UR31, R5 ;  /* 0x00000000051f72ca */ /* 0x000fe200000e0000 */
[----:B------:R-:W-:Y:S01]  /*9ae0*/  UMOV UR33, UR17 ;  /* 0x0000001100217c82 */ /* 0x000fe20008000000 */
[----:B------:R-:W-:Y:S01]  /*9af0*/  SHF.L.U32 R5, R0, 0x1f, RZ ;  /* 0x0000001f00057819 */ /* 0x000fe200000006ff */
[----:B------:R-:W-:Y:S01]  /*9b00*/  UMOV UR22, 0x10 ;  /* 0x0000001000167882 */ /* 0x000fe20000000000 */
[----:B------:R-:W-:-:S13]  /*9b10*/  R2UR UR7, R9 ;  /* 0x00000000090772ca */ /* 0x000fda00000e0000 */
[----:B------:R4:W-:Y:S01]  /*9b20*/  UTMALDG.4D [UR16], [UR6], desc[UR14] ;  /* 0x00000e10060075b4 */ /* 0x0009e20008019000 */
[----:B------:R4:W-:Y:S01]  /*9b30*/  UTMALDG.4D [UR8], [UR6], desc[UR14] ;  /* 0x00000e08060075b4 */ /* 0x0009e20008019000 */
[----:B------:R4:W-:Y:S01]  /*9b40*/  UTMALDG.4D [UR24], [UR6], desc[UR14] ;  /* 0x00000e18060075b4 */ /* 0x0009e20008019000 */
[----:B------:R4:W-:Y:S01]  /*9b50*/  UBLKCP.S.G [UR32], [UR30], UR22 ;  /* 0x000000201e0073ba */ /* 0x0009e20008000216 */
[----:B------:R-:W5:Y:S02]  /*9b60*/  SYNCS.PHASECHK.TRANS64.TRYWAIT P1, [R12+URZ+0x36428], R5 ;  /* 0x036428050c0075a7 */ /* 0x000f64000802017f */
[----:B----45:R-:W-:Y:S05]  /*9b70*/  @!P1 BRA `(.L_x_645) ;  /* 0x0000000800e49947 */ /* 0x030fea0003800000 */
.L_x_664:
[----:B------:R-:W-:Y:S01]  /*9b80*/  IMAD.MOV.U32 R4, RZ, RZ, RZ ;  /* 0x000000ffff047224 */ /* 0x000fe200078e00ff */
[----:B------:R-:W-:Y:S06]  /*9b90*/  @P0 BRA `(.L_x_646) ;  /* 0x0000000000140947 */ /* 0x000fec0003800000 */
[----:B------:R-:W-:Y:S01]  /*9ba0*/  ISETP.NE.AND P1, PT, R8, RZ, PT ;  /* 0x000000ff0800720c */ /* 0x000fe20003f25270 */
[----:B----4-:R-:W-:-:S04]  /*9bb0*/  IMAD.MOV.U32 R5, RZ, RZ, 0x6100 ;  /* 0x00006100ff057424 */ /* 0x010fc800078e00ff */
[----:B------:R4:W-:Y:S08]  /*9bc0*/  SYNCS.ARRIVE.TRANS64 RZ, [R12+URZ+0x36418], R5 ;  /* 0x036418050cff79a7 */ /* 0x0009f0000800003f */
[----:B------:R-:W-:Y:S05]  /*9bd0*/  @!P1 BRA `(.L_x_646) ;  /* 0x0000000000049947 */ /* 0x000fea0003800000 */
[----:B------:R-:W-:Y:S01]  /*9be0*/  BPT.TRAP 0x1 ;  /* 0x000000040000795c */ /* 0x000fe20000300000 */
.L_x_646:
        /* <DEDUP_REMOVED lines=17> */
[----:B------:R-:W-:Y:S02]  /*9d00*/  UIADD3 UR19, UR30, UR43, URZ ;  /* 0x0000002b1e137290 */ /* 0x000fe4000fffe03f */
[----:B----4-:R-:W-:Y:S01]  /*9d10*/  IMAD.U32 R5, RZ, RZ, UR30 ;  /* 0x0000001eff057e24 */ /* 0x010fe2000f8e00ff */
        /* <DEDUP_REMOVED lines=8> */
[----:B------:R-:W-:Y:S01]  /*9da0*/  UMOV UR27, UR19 ;  /* 0x00000013001b7c82 */ /* 0x000fe20008000000 */
[----:B------:R-:W-:Y:S01]  /*9db0*/  UMOV UR33, UR17 ;  /* 0x0000001100217c82 */ /* 0x000fe20008000000 */
[----:B------:R-:W-:Y:S01]  /*9dc0*/  UMOV UR31, 0x10 ;  /* 0x00000010001f7882 */ /* 0x000fe20000000000 */
[----:B------:R4:W-:Y:S01]  /*9dd0*/  UTMALDG.4D [UR8], [UR14], desc[UR22] ;  /* 0x000016080e0075b4 */ /* 0x0009e20008019000 */
[----:B------:R4:W-:Y:S01]  /*9de0*/  UTMALDG.4D [UR24], [UR14], desc[UR22] ;  /* 0x000016180e0075b4 */ /* 0x0009e20008019000 */
[----:B------:R4:W-:Y:S02]  /*9df0*/  UBLKCP.S.G [UR32], [UR6], UR31 ;  /* 0x00000020060073ba */ /* 0x0009e4000800021f */
[----:B----4-:R-:W-:Y:S01]  /*9e00*/  NOP ;  /* 0x0000000000007918 */ /* 0x010fe20000000000 */
.L_x_632:
[----:B------:R-:W-:-:S04]  /*9e10*/  SHF.L.U32 R3, R4, 0x1f, RZ ;  /* 0x0000001f04037819 */ /* 0x000fc800000006ff */
[----:B------:R-:W4:Y:S02]  /*9e20*/  SYNCS.PHASECHK.TRANS64.TRYWAIT P1, [R12+URZ+0x36438], R3 ;  /* 0x036438030c0075a7 */ /* 0x000f24000802017f */
[----:B----4-:R-:W-:Y:S05]  /*9e30*/  @!P1 BRA `(.L_x_647) ;  /* 0x0000000800489947 */ /* 0x010fea0003800000 */
.L_x_665:
[----:B------:R-:W-:Y:S05]  /*9e40*/  @P0 BRA `(.L_x_648) ;  /* 0x0000000000180947 */ /* 0x000fea0003800000 */
[----:B------:R-:W5:Y:S01]  /*9e50*/  S2R R2, SR_TID.X ;  /* 0x0000000000027919 */ /* 0x000f620000002100 */
[----:B----4-:R-:W-:-:S04]  /*9e60*/  IMAD.MOV.U32 R3, RZ, RZ, 0x6100 ;  /* 0x00006100ff037424 */ /* 0x010fc800078e00ff */
[----:B------:R4:W-:Y:S01]  /*9e70*/  SYNCS.ARRIVE.TRANS64 RZ, [R12+URZ+0x36430], R3 ;  /* 0x036430030cff79a7 */ /* 0x0009e2000800003f */
[----:B-----5:R-:W-:-:S13]  /*9e80*/  LOP3.LUT P0, RZ, R2, 0x1f, RZ, 0xc0, !PT ;  /* 0x0000001f02ff7812 */ /* 0x020fda000780c0ff */
[----:B----4-:R-:W-:Y:S05]  /*9e90*/  @!P0 BRA `(.L_x_648) ;  /* 0x0000000000048947 */ /* 0x010fea0003800000 */
[----:B------:R-:W-:Y:S01]  /*9ea0*/  BPT.TRAP 0x1 ;  /* 0x000000040000795c */ /* 0x000fe20000300000 */
.L_x_648:
[----:B----4-:R-:W4:Y:S01]  /*9eb0*/  LDC.64 R2, c[0x0][0x728] ;  /* 0x0001ca00ff027b82 */ /* 0x010f220000000a00 */
[----:B------:R-:W-:Y:S01]  /*9ec0*/  IADD3 R13, P1, R13, 0x1f0, RZ ;  /* 0x000001f00d0d7810 */ /* 0x000fe20007f3e0ff */
[----:B------:R-:W-:Y:S01]  /*9ed0*/  UMOV UR14, 0x0 ;  /* 0x00000000000e7882 */ /* 0x000fe20000000000 */
[C---:B------:R-:W-:Y:S01]  /*9ee0*/  IADD3 R6, P0, R5.reuse, R6, RZ ;  /* 0x0000000605067210 */ /* 0x040fe20007f1e0ff */
[----:B------:R-:W-:Y:S01]  /*9ef0*/  UMOV UR15, 0x14f00000 ;  /* 0x14f00000000f7882 */ /* 0x000fe20000000000 */
[----:B------:R-:W-:Y:S01]  /*9f00*/  R2UR UR24, R12 ;  /* 0x000000000c1872ca */ /* 0x000fe200000e0000 */
[----:B------:R-:W-:Y:S01]  /*9f10*/  IMAD.X R14, RZ, RZ, R14, P1 ;  /* 0x000000ffff0e7224 */ /* 0x000fe200008e060e */
[C---:B------:R-:W-:Y:S01]  /*9f20*/  R2UR UR19, R5.reuse ;  /* 0x00000000051372ca */ /* 0x040fe200000e0000 */
[----:B------:R-:W-:Y:S01]  /*9f30*/  UMOV UR18, URZ ;  /* 0x0000003f00127c82 */ /* 0x000fe20008000000 */
[----:B------:R-:W-:Y:S01]  /*9f40*/  LEA.HI.X.SX32 R5, R5, R10, 0x1, P0 ;  /* 0x0000000a05057211 */ /* 0x000fe200000f0eff */
        /* <DEDUP_REMOVED lines=10> */
[----:B------:R-:W-:-:S02]  /*9ff0*/  UIADD3 UR19, UR19, UR43, URZ ;  /* 0x0000002b13137290 */ /* 0x000fc4000fffe03f */
[----:B------:R-:W-:Y:S01]  /*a000*/  UIADD3 UR16, UR24, 0x2a000, URZ ;  /* 0x0002a00018107890 */ /* 0x000fe2000fffe03f */
[C---:B----4-:R-:W-:Y:S01]  /*a010*/  LEA R2, P0, R6.reuse, R2, 0x2 ;  /* 0x0000000206027211 */ /* 0x050fe200078010ff */
[----:B------:R-:W-:Y:S02]  /*a020*/  UIADD3 UR32, UR24, 0x30200, URZ ;  /* 0x0003020018207890 */ /* 0x000fe4000fffe03f */
[----:B------:R-:W-:Y:S01]  /*a030*/  UIADD3 UR8, UR24, 0x2c000, URZ ;  /* 0x0002c00018087890 */ /* 0x000fe2000fffe03f */
[----:B------:R-:W-:Y:S01]  /*a040*/  LEA.HI.X R3, R6, R3, R5, 0x2, P0 ;  /* 0x0000000306037211 */ /* 0x000fe200000f1405 */
[----:B------:R-:W-:Y:S01]  /*a050*/  UIADD3 UR24, UR24, 0x2e000, URZ ;  /* 0x0002e00018187890 */ /* 0x000fe2000fffe03f */
[----:B------:R-:W-:Y:S01]  /*a060*/  R2UR UR30, R2 ;  /* 0x00000000021e72ca */ /* 0x000fe200000e0000 */
[----:B------:R-:W-:Y:S01]  /*a070*/  UMOV UR9, UR17 ;  /* 0x0000001100097c82 */ /* 0x000fe20008000000 */
[----:B------:R-:W-:Y:S01]  /*a080*/  R2UR UR31, R3 ;  /* 0x00000000031f72ca */ /* 0x000fe200000e0000 */
[----:B------:R-:W-:Y:S01]  /*a090*/  UMOV UR11, UR19 ;  /* 0x00000013000b7c82 */ /* 0x000fe20008000000 */
        /* <DEDUP_REMOVED lines=12> */
[----:B----4-:R-:W-:-:S03]  /*a160*/  NOP ;  /* 0x0000000000007918 */ /* 0x010fc60000000000 */
.L_x_629:
[----:B------:R-:W-:Y:S05]  /*a170*/  BSYNC B0 ;  /* 0x0000000000007941 */ /* 0x000fea0003800000 */
.L_x_627:
[----:B------:R-:W-:-:S03]  /*a180*/  UMOV UR6, 0xffffffff ;  /* 0xffffffff00067882 */ /* 0x000fc60000000000 */
[----:B------:R-:W-:Y:S05]  /*a190*/  BRA.DIV UR6, `(.L_x_649) ;  /* 0x0000000606847947 */ /* 0x000fea000b800000 */
[----:B------:R-:W-:-:S13]  /*a1a0*/  ELECT P6, URZ, PT ;  /* 0x00000000003f782f */ /* 0x000fda00038c0000 */
.L_x_668:
[----:B------:R-:W-:Y:S05]  /*a1b0*/  @!P6 BRA `(.L_x_516) ;  /* 0x000000000070e947 */ /* 0x000fea0003800000 */
[----:B------:R-:W-:-:S04]  /*a1c0*/  LOP3.LUT R16, R16, 0x2, RZ, 0xfc, !PT ;  /* 0x0000000210107812 */ /* 0x000fc800078efcff */
[----:B------:R-:W-:-:S13]  /*a1d0*/  ISETP.NE.AND P2, PT, R16, 0x3, PT ;  /* 0x000000031000780c */ /* 0x000fda0003f45270 */
[----:B------:R-:W-:Y:S05]  /*a1e0*/  @!P2 BRA `(.L_x_650) ;  /* 0x000000000004a947 */ /* 0x000fea0003800000 */
[----:B--2---:R-:W-:Y:S01]  /*a1f0*/  BPT.TRAP 0x1 ;  /* 0x000000040000795c */ /* 0x004fe20000300000 */
.L_x_650:
[----:B------:R-:W4:Y:S01]  /*a200*/  S2R R3, SR_CgaCtaId ;  /* 0x0000000000037919 */ /* 0x000f220000008800 */
[----:B------:R-:W-:Y:S02]  /*a210*/  MOV R2, 0x400 ;  /* 0x0000040000027802 */ /* 0x000fe40000000f00 */
[----:B------:R-:W-:Y:S02]  /*a220*/  SHF.L.U32 R6, R0, 0x1f, RZ ;  /* 0x0000001f00067819 */ /* 0x000fe400000006ff */
[----:B----4-:R-:W-:-:S05]  /*a230*/  LEA R9, R3, R2, 0x18 ;  /* 0x0000000203097211 */ /* 0x010fca00078ec0ff */
[----:B------:R-:W-:-:S04]  /*a240*/  VIADD R2, R9, 0x36420 ;  /* 0x0003642009027836 */ /* 0x000fc80000000000 */
[C---:B------:R-:W-:Y:S02]  /*a250*/  IMAD R7, R5.reuse, 0x8, R2 ;  /* 0x0000000805077824 */ /* 0x040fe400078e0202 */
[----:B------:R-:W-:Y:S02]  /*a260*/  VIADD R5, R5, 0x1 ;  /* 0x0000000105057836 */ /* 0x000fe40000000000 */
[----:B------:R-:W4:Y:S03]  /*a270*/  SYNCS.PHASECHK.TRANS64.TRYWAIT P0, [R7+URZ], R6 ;  /* 0x00000006070075a7 */ /* 0x000f26000800017f */
[----:B------:R-:W-:-:S04]  /*a280*/  ISETP.NE.AND P1, PT, R5, 0x2, PT ;  /* 0x000000020500780c */ /* 0x000fc80003f25270 */
[----:B------:R-:W-:Y:S02]  /*a290*/  SEL R3, RZ, 0x1, P1 ;  /* 0x00000001ff037807 */ /* 0x000fe40000800000 */
[----:B------:R-:W-:Y:S02]  /*a2a0*/  SEL R5, R5, RZ, P1 ;  /* 0x000000ff05057207 */ /* 0x000fe40000800000 */
[----:B------:R-:W-:-:S03]  /*a2b0*/  LOP3.LUT R0, R0, R3, RZ, 0x3c, !PT ;  /* 0x0000000300007212 */ /* 0x000fc600078e3cff */
[----:B------:R-:W-:Y:S01]  /*a2c0*/  IMAD R5, R5, 0x8, R2 ;  /* 0x0000000805057824 */ /* 0x000fe200078e0202 */
[----:B------:R-:W-:Y:S01]  /*a2d0*/  SHF.L.U32 R0, R0, 0x1f, RZ ;  /* 0x0000001f00007819 */ /* 0x000fe200000006ff */
[----:B----4-:R-:W-:Y:S06]  /*a2e0*/  @!P0 BRA `(.L_x_651) ;  /* 0x0000000400508947 */ /* 0x010fec0003800000 */
.L_x_669:
[----:B------:R-:W5:Y:S02]  /*a2f0*/  SYNCS.PHASECHK.TRANS64.TRYWAIT P0, [R5+URZ], R0 ;  /* 0x00000000050075a7 */ /* 0x000f64000800017f */
[----:B-----5:R-:W-:Y:S05]  /*a300*/  @!P0 BRA `(.L_x_652) ;  /* 0x00000004005c8947 */ /* 0x020fea0003800000 */
.L_x_670:
[----:B------:R-:W-:Y:S05]  /*a310*/  @!P2 BRA `(.L_x_653) ;  /* 0x000000000004a947 */ /* 0x000fea0003800000 */
[----:B--2---:R-:W-:Y:S01]  /*a320*/  BPT.TRAP 0x1 ;  /* 0x000000040000795c */ /* 0x004fe20000300000 */
.L_x_653:
[----:B------:R-:W-:-:S07]  /*a330*/  SHF.L.U32 R4, R4, 0x1f, RZ ;  /* 0x0000001f04047819 */ /* 0x000fce00000006ff */
.L_x_654:
[----:B------:R1:W1:Y:S02]  /*a340*/  SYNCS.PHASECHK.TRANS64.TRYWAIT P0, [R9+URZ+0x36438], R4 ;  /* 0x03643804090075a7 */ /* 0x000264000800017f */
[----:B-1----:R-:W-:Y:S05]  /*a350*/  @!P0 NANOSLEEP.SYNCS 0x989680 ;  /* 0x009896800000895d */ /* 0x002fea0003900000 */
[----:B------:R-:W1:Y:S02]  /*a360*/  @!P0 SYNCS.PHASECHK.TRANS64 P0, [R9+URZ+0x36438], R4 ;  /* 0x03643804090085a7 */ /* 0x000e64000800007f */
[----:B-1----:R-:W-:Y:S05]  /*a370*/  @!P0 BRA `(.L_x_654) ;  /* 0xfffffffc00f08947 */ /* 0x002fea000383ffff */
.L_x_516:
[----:B--2---:R-:W-:Y:S05]  /*a380*/  BSYNC B6 ;  /* 0x0000000000067941 */ /* 0x004fea0003800000 */
.L_x_510:
[----:B------:R-:W-:Y:S05]  /*a390*/  EXIT ;  /* 0x000000000000794d */ /* 0x000fea0003800000 */
.L_x_526:
[----:B------:R-:W-:Y:S02]  /*a3a0*/  IMAD.MOV.U32 R12, RZ, RZ, RZ ;  /* 0x000000ffff0c7224 */ /* 0x000fe400078e00ff */
[----:B------:R-:W-:Y:S02]  /*a3b0*/  IMAD.MOV.U32 R11, RZ, RZ, 0x1f ;  /* 0x0000001fff0b7424 */ /* 0x000fe400078e00ff */
[----:B------:R-:W-:-:S07]  /*a3c0*/  IMAD.MOV.U32 R15, RZ, RZ, -0x1 ;  /* 0xffffffffff0f7424 */ /* 0x000fce00078e00ff */
[----:B------:R-:W-:Y:S05]  /*a3d0*/  WARPSYNC.COLLECTIVE R15, `(.L_x_655) ;  /* 0x000000000f087348 */ /* 0x000fea0003c00000 */
[----:B------:R1:W2:Y:S02]  /*a3e0*/  SHFL.IDX P6, R14, R13, R12, R11 ;  /* 0x0000000c0d0e7389 */ /* 0x0002a400000c000b */
[----:B-12---:R-:W-:Y:S01]  /*a3f0*/  ENDCOLLECTIVE ;  /* 0x000000000000791b */ /* 0x006fe20003800000 */
.L_x_655:
[----:B------:R-:W-:Y:S05]  /*a400*/  BRA `(.L_x_656) ;  /* 0xffffff6c00947947 */ /* 0x000fea000383ffff */
.L_x_528:
[----:B--2---:R-:W-:-:S04]  /*a410*/  IMAD.U32 R7, RZ, RZ, UR36 ;  /* 0x00000024ff077e24 */ /* 0x004fc8000f8e00ff */
[----:B------:R2:W3:Y:S03]  /*a420*/  SYNCS.PHASECHK.TRANS64.TRYWAIT P0, [R7+URZ+0x36400], R11 ;  /* 0x0364000b070075a7 */ /* 0x0004e6000800017f */
[----:B---3--:R-:W-:Y:S05]  /*a430*/  @!P0 NANOSLEEP.SYNCS 0x989680 ;  /* 0x009896800000895d */ /* 0x008fea0003900000 */
[----:B------:R-:W3:Y:S02]  /*a440*/  @!P0 SYNCS.PHASECHK.TRANS64 P0, [R7+URZ+0x36400], R11 ;  /* 0x0364000b070085a7 */ /* 0x000ee4000800007f */
[----:B---3--:R-:W-:Y:S05]  /*a450*/  @!P0 BRA `(.L_x_528) ;  /* 0xfffffffc00ec8947 */ /* 0x008fea000383ffff */
[----:B------:R-:W-:Y:S05]  /*a460*/  BRA `(.L_x_527) ;  /* 0xffffff6c00e47947 */ /* 0x000fea000383ffff */
.L_x_532:
[----:B--2---:R2:W3:Y:S02]  /*a470*/  SYNCS.PHASECHK.TRANS64.TRYWAIT P1, [R4+URZ+0x36410], R11 ;  /* 0x0364100b040075a7 */ /* 0x0044e4000802017f */
[----:B---3--:R-:W-:Y:S05]  /*a480*/  @!P1 NANOSLEEP.SYNCS 0x989680 ;  /* 0x009896800000995d */ /* 0x008fea0003900000 */
[----:B------:R-:W3:Y:S02]  /*a490*/  @!P1 SYNCS.PHASECHK.TRANS64 P1, [R4+URZ+0x36410], R11 ;  /* 0x0364100b040095a7 */ /* 0x000ee4000802007f */
[----:B---3--:R-:W-:Y:S05]  /*a4a0*/  @!P1 BRA `(.L_x_532) ;  /* 0xfffffffc00f09947 */ /* 0x008fea000383ffff */
[----:B------:R-:W-:Y:S05]  /*a4b0*/  BRA `(.L_x_531) ;  /* 0xffffff74008c7947 */ /* 0x000fea000383ffff */
.L_x_536:
[----:B--2---:R-:W-:-:S04]  /*a4c0*/  IMAD.U32 R120, RZ, RZ, UR36 ;  /* 0x00000024ff787e24 */ /* 0x004fc8000f8e00ff */
[----:B------:R2:W3:Y:S03]  /*a4d0*/  SYNCS.PHASECHK.TRANS64.TRYWAIT P1, [R120+URZ+0x36430], R15 ;  /* 0x0364300f780075a7 */ /* 0x0004e6000802017f */
[----:B---3--:R-:W-:Y:S05]  /*a4e0*/  @!P1 NANOSLEEP.SYNCS 0x989680 ;  /* 0x009896800000995d */ /* 0x008fea0003900000 */
[----:B------:R-:W3:Y:S02]  /*a4f0*/  @!P1 SYNCS.PHASECHK.TRANS64 P1, [R120+URZ+0x36430], R15 ;  /* 0x0364300f780095a7 */ /* 0x000ee4000802007f */
[----:B---3--:R-:W-:Y:S05]  /*a500*/  @!P1 BRA `(.L_x_536) ;  /* 0xfffffffc00ec9947 */ /* 0x008fea000383ffff */
[----:B------:R-:W-:Y:S05]  /*a510*/  BRA `(.L_x_535) ;  /* 0xffffff7c00a87947 */ /* 0x000fea000383ffff */
.L_x_630:
[----:B-1----:R1:W2:Y:S02]  /*a520*/  SYNCS.PHASECHK.TRANS64.TRYWAIT P1, [R12+URZ+0x36420], R11 ;  /* 0x0364200b0c0075a7 */ /* 0x0022a4000802017f */
[----:B--2---:R-:W-:Y:S05]  /*a530*/  @!P1 NANOSLEEP.SYNCS 0x989680 ;  /* 0x009896800000995d */ /* 0x004fea0003900000 */
[----:B------:R-:W2:Y:S02]  /*a540*/  @!P1 SYNCS.PHASECHK.TRANS64 P1, [R12+URZ+0x36420], R11 ;  /* 0x0364200b0c0095a7 */ /* 0x000ea4000802007f */
[----:B--2---:R-:W-:Y:S05]  /*a550*/  @!P1 BRA `(.L_x_630) ;  /* 0xfffffffc00f09947 */ /* 0x004fea000383ffff */
[----:B------:R-:W-:Y:S05]  /*a560*/  BRA `(.L_x_657) ;  /* 0xffffffe000107947 */ /* 0x000fea000383ffff */
.L_x_634:
[----:B-1----:R1:W2:Y:S02]  /*a570*/  SYNCS.PHASECHK.TRANS64.TRYWAIT P1, [R12+URZ+0x36438], R11 ;  /* 0x0364380b0c0075a7 */ /* 0x0022a4000802017f */
[----:B--2---:R-:W-:Y:S05]  /*a580*/  @!P1 NANOSLEEP.SYNCS 0x989680 ;  /* 0x009896800000995d */ /* 0x004fea0003900000 */
[----:B------:R-:W2:Y:S02]  /*a590*/  @!P1 SYNCS.PHASECHK.TRANS64 P1, [R12+URZ+0x36438], R11 ;  /* 0x0364380b0c0095a7 */ /* 0x000ea4000802007f */
[----:B--2---:R-:W-:Y:S05]  /*a5a0*/  @!P1 BRA `(.L_x_634) ;  /* 0xfffffffc00f09947 */ /* 0x004fea000383ffff */
[----:B------:R-:W-:Y:S05]  /*a5b0*/  BRA `(.L_x_658) ;  /* 0xffffffe400b87947 */ /* 0x000fea000383ffff */
.L_x_636:
[----:B--2---:R2:W3:Y:S02]  /*a5c0*/  SYNCS.PHASECHK.TRANS64.TRYWAIT P1, [R12+URZ+0x36428], R27 ;  /* 0x0364281b0c0075a7 */ /* 0x0044e4000802017f */
[----:B---3--:R-:W-:Y:S05]  /*a5d0*/  @!P1 NANOSLEEP.SYNCS 0x989680 ;  /* 0x009896800000995d */ /* 0x008fea0003900000 */
[----:B------:R-:W3:Y:S02]  /*a5e0*/  @!P1 SYNCS.PHASECHK.TRANS64 P1, [R12+URZ+0x36428], R27 ;  /* 0x0364281b0c0095a7 */ /* 0x000ee4000802007f */
[----:B---3--:R-:W-:Y:S05]  /*a5f0*/  @!P1 BRA `(.L_x_636) ;  /* 0xfffffffc00f09947 */ /* 0x008fea000383ffff */
[----:B------:R-:W-:Y:S05]  /*a600*/  BRA `(.L_x_659) ;  /* 0xffffffe800807947 */ /* 0x000fea000383ffff */
.L_x_638:
[----:B--2---:R2:W3:Y:S02]  /*a610*/  SYNCS.PHASECHK.TRANS64.TRYWAIT P1, [R12+URZ+0x36438], R28 ;  /* 0x0364381c0c0075a7 */ /* 0x0044e4000802017f */
[----:B---3--:R-:W-:Y:S05]  /*a620*/  @!P1 NANOSLEEP.SYNCS 0x989680 ;  /* 0x009896800000995d */ /* 0x008fea0003900000 */
[----:B------:R-:W3:Y:S02]  /*a630*/  @!P1 SYNCS.PHASECHK.TRANS64 P1, [R12+URZ+0x36438], R28 ;  /* 0x0364381c0c0095a7 */ /* 0x000ee4000802007f */
[----:B---3--:R-:W-:Y:S05]  /*a640*/  @!P1 BRA `(.L_x_638) ;  /* 0xfffffffc00f09947 */ /* 0x008fea000383ffff */
[----:B------:R-:W-:Y:S05]  /*a650*/  BRA `(.L_x_660) ;  /* 0xffffffec00187947 */ /* 0x000fea000383ffff */
.L_x_640:
[----:B------:R-:W-:-:S07]  /*a660*/  SHF.L.U32 R5, R0, 0x1f, RZ ;  /* 0x0000001f00057819 */ /* 0x000fce00000006ff */
.L_x_661:
[----:B---3--:R3:W4:Y:S02]  /*a670*/  SYNCS.PHASECHK.TRANS64.TRYWAIT P1, [R12+URZ+0x36420], R5 ;  /* 0x036420050c0075a7 */ /* 0x008724000802017f */
[----:B----4-:R-:W-:Y:S05]  /*a680*/  @!P1 NANOSLEEP.SYNCS 0x989680 ;  /* 0x009896800000995d */ /* 0x010fea0003900000 */
[----:B------:R-:W4:Y:S02]  /*a690*/  @!P1 SYNCS.PHASECHK.TRANS64 P1, [R12+URZ+0x36420], R5 ;  /* 0x036420050c0095a7 */ /* 0x000f24000802007f */
[----:B----4-:R-:W-:Y:S05]  /*a6a0*/  @!P1 BRA `(.L_x_661) ;  /* 0xfffffffc00f09947 */ /* 0x010fea000383ffff */
[----:B------:R-:W-:Y:S05]  /*a6b0*/  BRA `(.L_x_662) ;  /* 0xffffffec00b07947 */ /* 0x000fea000383ffff */
.L_x_643:
[----:B---3--:R3:W4:Y:S02]  /*a6c0*/  SYNCS.PHASECHK.TRANS64.TRYWAIT P1, [R12+URZ+0x36438], R11 ;  /* 0x0364380b0c0075a7 */ /* 0x008724000802017f */
[----:B----4-:R-:W-:Y:S05]  /*a6d0*/  @!P1 NANOSLEEP.SYNCS 0x989680 ;  /* 0x009896800000995d */ /* 0x010fea0003900000 */
[----:B------:R-:W4:Y:S02]  /*a6e0*/  @!P1 SYNCS.PHASECHK.TRANS64 P1, [R12+URZ+0x36438], R11 ;  /* 0x0364380b0c0095a7 */ /* 0x000f24000802007f */
[----:B----4-:R-:W-:Y:S05]  /*a6f0*/  @!P1 BRA `(.L_x_643) ;  /* 0xfffffffc00f09947 */ /* 0x010fea000383ffff */
[----:B------:R-:W-:Y:S05]  /*a700*/  BRA `(.L_x_663) ;  /* 0xfffffff0005c7947 */ /* 0x000fea000383ffff */
.L_x_645:
[----:B----4-:R4:W1:Y:S02]  /*a710*/  SYNCS.PHASECHK.TRANS64.TRYWAIT P1, [R12+URZ+0x36428], R5 ;  /* 0x036428050c0075a7 */ /* 0x010864000802017f */
[----:B-1----:R-:W-:Y:S05]  /*a720*/  @!P1 NANOSLEEP.SYNCS 0x989680 ;  /* 0x009896800000995d */ /* 0x002fea0003900000 */
[----:B------:R-:W1:Y:S02]  /*a730*/  @!P1 SYNCS.PHASECHK.TRANS64 P1, [R12+URZ+0x36428], R5 ;  /* 0x036428050c0095a7 */ /* 0x000e64000802007f */
[----:B-1----:R-:W-:Y:S05]  /*a740*/  @!P1 BRA `(.L_x_645) ;  /* 0xfffffffc00f09947 */ /* 0x002fea000383ffff */
[----:B------:R-:W-:Y:S05]  /*a750*/  BRA `(.L_x_664) ;  /* 0xfffffff400087947 */ /* 0x000fea000383ffff */
.L_x_647:
[----:B----4-:R4:W1:Y:S02]  /*a760*/  SYNCS.PHASECHK.TRANS64.TRYWAIT P1, [R12+URZ+0x36438], R3 ;  /* 0x036438030c0075a7 */ /* 0x010864000802017f */
[----:B-1----:R-:W-:Y:S05]  /*a770*/  @!P1 NANOSLEEP.SYNCS 0x989680 ;  /* 0x009896800000995d */ /* 0x002fea0003900000 */
[----:B------:R-:W1:Y:S02]  /*a780*/  @!P1 SYNCS.PHASECHK.TRANS64 P1, [R12+URZ+0x36438], R3 ;  /* 0x036438030c0095a7 */ /* 0x000e64000802007f */
[----:B-1----:R-:W-:Y:S05]  /*a790*/  @!P1 BRA `(.L_x_647) ;  /* 0xfffffffc00f09947 */ /* 0x002fea000383ffff */
[----:B------:R-:W-:Y:S05]  /*a7a0*/  BRA `(.L_x_665) ;  /* 0xfffffff400a47947 */ /* 0x000fea000383ffff */
.L_x_649:
[----:B------:R-:W-:Y:S01]  /*a7b0*/  BSSY B0, `(.L_x_666) ;  /* 0x0000006000007945 */ /* 0x000fe20003800000 */
[----:B------:R-:W-:-:S07]  /*a7c0*/  IMAD.MOV.U32 R15, RZ, RZ, -0x1 ;  /* 0xffffffffff0f7424 */ /* 0x000fce00078e00ff */
[----:B-123--:R-:W-:Y:S05]  /*a7d0*/  WARPSYNC.COLLECTIVE R15, `(.L_x_667) ;  /* 0x000000000f0c7348 */ /* 0x00efea0003c00000 */
[----:B------:R-:W-:Y:S02]  /*a7e0*/  ELECT P6, UR62, PT ;  /* 0x00000000003e782f */ /* 0x000fe400038c0000 */
[----:B------:R-:W-:Y:S01]  /*a7f0*/  MOV R14, UR62 ;  /* 0x0000003e000e7c02 */ /* 0x000fe20008000f00 */
[----:B-123--:R-:W-:Y:S10]  /*a800*/  ENDCOLLECTIVE ;  /* 0x000000000000791b */ /* 0x00eff40003800000 */
.L_x_667:
[----:B------:R-:W-:Y:S05]  /*a810*/  BSYNC B0 ;  /* 0x0000000000007941 */ /* 0x000fea0003800000 */
.L_x_666:
[----:B------:R-:W-:Y:S05]  /*a820*/  BRA `(.L_x_668) ;  /* 0xfffffff800607947 */ /* 0x000fea000383ffff */
.L_x_651:
[----:B----4-:R4:W1:Y:S02]  /*a830*/  SYNCS.PHASECHK.TRANS64.TRYWAIT P0, [R7+URZ], R6 ;  /* 0x00000006070075a7 */ /* 0x010864000800017f */
[----:B-1----:R-:W-:Y:S05]  /*a840*/  @!P0 NANOSLEEP.SYNCS 0x989680 ;  /* 0x009896800000895d */ /* 0x002fea0003900000 */
[----:B------:R-:W1:Y:S02]  /*a850*/  @!P0 SYNCS.PHASECHK.TRANS64 P0, [R7+URZ], R6 ;  /* 0x00000006070085a7 */ /* 0x000e64000800007f */
[----:B-1----:R-:W-:Y:S05]  /*a860*/  @!P0 BRA `(.L_x_651) ;  /* 0xfffffffc00f08947 */ /* 0x002fea000383ffff */
[----:B------:R-:W-:Y:S05]  /*a870*/  BRA `(.L_x_669) ;  /* 0xfffffff8009c7947 */ /* 0x000fea000383ffff */
.L_x_652:
[----:B------:R1:W1:Y:S02]  /*a880*/  SYNCS.PHASECHK.TRANS64.TRYWAIT P0, [R5+URZ], R0 ;  /* 0x00000000050075a7 */ /* 0x000264000800017f */
[----:B-1----:R-:W-:Y:S05]  /*a890*/  @!P0 NANOSLEEP.SYNCS 0x989680 ;  /* 0x009896800000895d */ /* 0x002fea0003900000 */
[----:B------:R-:W1:Y:S02]  /*a8a0*/  @!P0 SYNCS.PHASECHK.TRANS64 P0, [R5+URZ], R0 ;  /* 0x00000000050085a7 */ /* 0x000e64000800007f */
[----:B-1----:R-:W-:Y:S05]  /*a8b0*/  @!P0 BRA `(.L_x_652) ;  /* 0xfffffffc00f08947 */ /* 0x002fea000383ffff */
[----:B------:R-:W-:Y:S05]  /*a8c0*/  BRA `(.L_x_670) ;  /* 0xfffffff800907947 */ /* 0x000fea000383ffff */
.L_x_671:
        /* <DEDUP_REMOVED lines=11> */
.L_x_3859:


//--------------------- .text._ZN7cutlass13device_kernelIN5flash11enable_sm90INS1_16FlashAttnBwdSm90INS1_25CollectiveMainloopBwdSm90ILi2ELi1ELi1EN4cute5tupleIJNS5_1CILi1EEES8_S8_EEENS6_IJNS7_ILi64EEENS7_ILi96EEENS7_ILi192EEEEEENS_6half_tEfNS_4arch4Sm90ELb0ELb0ELb1ELb1ELb1ELb0ELb1ELb0ELi3ELi1ELi1ELi1ELb0EEENS1_21CollectiveEpilogueBwdISD_SE_SG_Li384ELb1ELb1ELi3EEENS1_19SingleTileSchedulerILb1ELb0ELb0ELi96EEEEEEEEEvNT_6ParamsE --------------------------
	.section	.text._ZN7cutlass13device_kernelIN5flash11enable_sm90INS1_16FlashAttnBwdSm90INS1_25CollectiveMainloopBwdSm90ILi2ELi1ELi1EN4cute5tupleIJNS5_1CILi1EEES8_S8_EEENS6_IJNS7_ILi64EEENS7_ILi96EEENS7_ILi192EEEEEENS_6half_tEfNS_4arch4Sm90ELb0ELb0ELb1ELb1ELb1ELb0ELb1ELb0ELi3ELi1ELi1ELi1ELb0EEENS1_21CollectiveEpilogueBwdISD_SE_SG_Li384ELb1ELb1ELi3EEENS1_19SingleTileSchedulerILb1ELb0ELb0ELi96EEEEEEEEEvNT_6ParamsE,"ax",@progbits
	.align	128
.text._ZN7cutlass13device_kernelIN5flash11enable_sm90INS1_16FlashAttnBwdSm90INS1_25CollectiveMainloopBwdSm90ILi2ELi1ELi1EN4cute5tupleIJNS5_1CILi1EEES8_S8_EEENS6_IJNS7_ILi64EEENS7_ILi96EEENS7_ILi192EEEEEENS_6half_tEfNS_4arch4Sm90ELb0ELb0ELb1ELb1ELb1ELb0ELb1ELb0ELi3ELi1ELi1ELi1ELb0EEENS1_21CollectiveEpilogueBwdISD_SE_SG_Li384ELb1ELb1ELi3EEENS1_19SingleTileSchedulerILb1ELb0ELb0ELi96EEEEEEEEEvNT_6ParamsE:
        .type           _ZN7cutlass13device_kernelIN5flash11enable_sm90INS1_16FlashAttnBwdSm90INS1_25CollectiveMainloopBwdSm90ILi2ELi1ELi1EN4cute5tupleIJNS5_1CILi1EEES8_S8_EEENS6_IJNS7_ILi64EEENS7_ILi96EEENS7_ILi192EEEEEENS_6half_tEfNS_4arch4Sm90ELb0ELb0ELb1ELb1ELb1ELb0ELb1ELb0ELi3ELi1ELi1ELi1ELb0EEENS1_21CollectiveEpilogueBwdISD_SE_SG_Li384ELb1ELb1ELi3EEENS1_19SingleTileSchedulerILb1ELb0ELb0ELi96EEEEEEEEEvNT_6ParamsE,@function
        .size           _ZN7cutlass13device_kernelIN5flash11enable_sm90INS1_16FlashAttnBwdSm90INS1_25CollectiveMainloopBwdSm90ILi2ELi1ELi1EN4cute5tupleIJNS5_1CILi1EEES8_S8_EEENS6_IJNS7_ILi64EEENS7_ILi96EEENS7_ILi192EEEEEENS_6half_tEfNS_4arch4Sm90ELb0ELb0ELb1ELb1ELb1ELb0ELb1ELb0ELi3ELi1ELi1ELi1ELb0EEENS1_21CollectiveEpilogueBwdISD_SE_SG_Li384ELb1ELb1ELi3EEENS1_19SingleTileSchedulerILb1ELb0ELb0ELi96EEEEEEEEEvNT_6ParamsE,(.L_x_3860 - _ZN7cutlass13device_kernelIN5flash11enable_sm90INS1_16FlashAttnBwdSm90INS1_25CollectiveMainloopBwdSm90ILi2ELi1ELi1EN4cute5tupleIJNS5_1CILi1EEES8_S8_EEENS6_IJNS7_ILi64EEENS7_ILi96EEENS7_ILi192EEEEEENS_6half_tEfNS_4arch4Sm90ELb0ELb0ELb1ELb1ELb1ELb0ELb1ELb0ELi3ELi1ELi1ELi1ELb0EEENS1_21CollectiveEpilogueBwdISD_SE_SG_Li384ELb1ELb1ELi3EEENS1_19SingleTileSchedulerILb1ELb0ELb0ELi96EEEEEEEEEvNT_6ParamsE)
        .other          _ZN7cutlass13device_kernelIN5flash11enable_sm90INS1_16FlashAttnBwdSm90INS1_25CollectiveMainloopBwdSm90ILi2ELi1ELi1EN4cute5tupleIJNS5_1CILi1EEES8_S8_EEENS6_IJNS7_ILi64EEENS7_ILi96EEENS7_ILi192EEEEEENS_6half_tEfNS_4arch4Sm90ELb0ELb0ELb1ELb1ELb1ELb0ELb1ELb0ELi3ELi1ELi1ELi1ELb0EEENS1_21CollectiveEpilogueBwdISD_SE_SG_Li384ELb1ELb1ELi3EEENS1_19SingleTileSchedulerILb1ELb0ELb0ELi96EEEEEEEEEvNT_6ParamsE,@"STO_CUDA_ENTRY STV_DEFAULT"
_ZN7cutlass13device_kernelIN5flash11enable_sm90INS1_16FlashAttnBwdSm90INS1_25CollectiveMainloopBwdSm90ILi2ELi1ELi1EN4cute5tupleIJNS5_1CILi1EEES8_S8_EEENS6_IJNS7_ILi64EEENS7_ILi96EEENS7_ILi192EEEEEENS_6half_tEfNS_4arch4Sm90ELb0ELb0ELb1ELb1ELb1ELb0ELb1ELb0ELi3ELi1ELi1ELi1ELb0EEENS1_21CollectiveEpilogueBwdISD_SE_SG_Li384ELb1ELb1ELi3EEENS1_19SingleTileSchedulerILb1ELb0ELb0ELi96EEEEEEEEEvNT_6ParamsE:
        /* <DEDUP_REMOVED lines=23> */
.L_x_673:
[----:B------:R-:W-:Y:S05]  /*0170*/  BSYNC B0 ;  /* 0x0000000000007941 */ /* 0x000fea0003800000 */
.L_x_672:
        /* <DEDUP_REMOVED lines=34> */
.L_x_674:
        /* <DEDUP_REMOVED lines=20> */
.L_x_675:
        /* <DEDUP_REMOVED lines=8> */
.L_x_678:
        /* <DEDUP_REMOVED lines=21> */
.L_x_679:
        /* <DEDUP_REMOVED lines=10> */
.L_x_681:
[----:B------:R-:W2:Y:S02]  /*0750*/  LDC R0, c[0x0][0x8bc] ;  /* 0x00022f00ff007b82 */ /* 0x000ea40000000800 */
.L_x_680:
        /* <DEDUP_REMOVED lines=15> */
.L_x_683:
        /* <DEDUP_REMOVED lines=10> */
.L_x_684:
        /* <DEDUP_REMOVED lines=8> */
.L_x_685:
        /* <DEDUP_REMOVED lines=9> */
.L_x_686:
        /* <DEDUP_REMOVED lines=76> */
.L_x_689:
        /* <DEDUP_REMOVED lines=15> */
.L_x_688:
        /* <DEDUP_REMOVED lines=20> */
.L_x_691:
        /* <DEDUP_REMOVED lines=15> */
.L_x_690:
        /* <DEDUP_REMOVED lines=8> */
.L_x_838:
        /* <DEDUP_REMOVED lines=26> */
.L_x_693:
        /* <DEDUP_REMOVED lines=100> */
.L_x_705:
[----:B------:R-:W-:-:S13]  /*1a40*/  ISETP.NE.AND P0, PT, R9, 0x3, PT ;  /* 0x000000030900780c */ /* 0x000fda0003f05270 */
[----:B------:R-:W-:Y:S05]  /*1a50*/  @!P0 BRA `(.L_x_695) ;  /* 0x0000000000048947 */ /* 0x000fea0003800000 */
[----:B------:R-:W-:Y:S01]  /*1a60*/  BPT.TRAP 0x1 ;  /* 0x000000040000795c */ /* 0x000fe20000300000 */
.L_x_695:
[----:B------:R-:W-:Y:S02]  /*1a70*/  LEA R4, R3, UR36, 0x3 ;  /* 0x0000002403047c11 */ /* 0x000fe4000f8e18ff */
[----:B------:R-:W-:-:S04]  /*1a80*/  SHF.L.U32 R11, R7, 0x1f, RZ ;  /* 0x0000001f070b7819 */ /* 0x000fc800000006ff */
[----:B------:R1:W2:Y:S01]  /*1a90*/  SYNCS.PHASECHK.TRANS64.TRYWAIT P1, [R4+URZ+0x36410], R11 ;  /* 0x0364100b040075a7 */ /* 0x0002a2000802017f */
[----:B------:R-:W-:Y:S05]  /*1aa0*/  @!P0 BRA `(.L_x_696) ;  /* 0x0000000000048947 */ /* 0x000fea0003800000 */
[----:B------:R-:W-:Y:S01]  /*1ab0*/  BPT.TRAP 0x1 ;  /* 0x000000040000795c */ /* 0x000fe20000300000 */
.L_x_696:
[----:B--2---:R-:W-:Y:S05]  /*1ac0*/  @P1 BRA `(.L_x_697) ;  /* 0x0000000000081947 */ /* 0x004fea0003800000 */
[----:B------:R-:W2:Y:S02]  /*1ad0*/  SYNCS.PHASECHK.TRANS64.TRYWAIT P1, [R4+URZ+0x36410], R11 ;  /* 0x0364100b040075a7 */ /* 0x000ea4000802017f */
[----:B--2---:R-:W-:Y:S05]  /*1ae0*/  @!P1 BRA `(.L_x_698) ;  /* 0x0000009000549947 */ /* 0x004fea0003800000 */
.L_x_697:
        /* <DEDUP_REMOVED lines=104> */
.L_x_699:
[----:B------:R-:W-:-:S04]  /*2170*/  SHF.L.U32 R15, R6, 0x1f, RZ ;  /* 0x0000001f060f7819 */ /* 0x000fc800000006ff */
[----:B------:R1:W1:Y:S01]  /*2180*/  SYNCS.PHASECHK.TRANS64.TRYWAIT P1, [UR36+0x36430], R15 ;  /* 0x0364300fff0075a7 */ /* 0x0002620008020164 */
[----:B------:R-:W-:Y:S05]  /*2190*/  @!P0 BRA `(.L_x_700) ;  /* 0x0000000000048947 */ /* 0x000fea0003800000 */
[----:B------:R-:W-:Y:S01]  /*21a0*/  BPT.TRAP 0x1 ;  /* 0x000000040000795c */ /* 0x000fe20000300000 */
.L_x_700:
        /* <DEDUP_REMOVED lines=33> */
.L_x_701:
        /* <DEDUP_REMOVED lines=340> */
.L_x_703:
        /* <DEDUP_REMOVED lines=60> */
.L_x_704:
        /* <DEDUP_REMOVED lines=63> */
.L_x_687:
        /* <DEDUP_REMOVED lines=129> */
.L_x_707:
        /* <DEDUP_REMOVED lines=54> */
.L_x_709:
[----:B------:R-:W-:Y:S05]  /*4c20*/  BSYNC B0 ;  /* 0x0000000000007941 */ /* 0x000fea0003800000 */
.L_x_708:
        /* <DEDUP_REMOVED lines=15> */
.L_x_711:
[----:B------:R-:W-:Y:S05]  /*4d20*/  BSYNC B0 ;  /* 0x0000000000007941 */ /* 0x000fea0003800000 */
.L_x_710:
        /* <DEDUP_REMOVED lines=18> */
.L_x_713:
[----:B------:R-:W-:Y:S05]  /*4e50*/  BSYNC B0 ;  /* 0x0000000000007941 */ /* 0x000fea0003800000 */
.L_x_712:
        /* <DEDUP_REMOVED lines=17> */
.L_x_715:
[----:B------:R-:W-:Y:S05]  /*4f70*/  BSYNC B0 ;  /* 0x0000000000007941 */ /* 0x000fea0003800000 */
.L_x_714:
        /* <DEDUP_REMOVED lines=18> */
.L_x_717:
[----:B------:R-:W-:Y:S05]  /*50a0*/  BSYNC B0 ;  /* 0x0000000000007941 */ /* 0x000fea0003800000 */
.L_x_716:
        /* <DEDUP_REMOVED lines=20> */
.L_x_719:
[----:B------:R-:W-:Y:S05]  /*51f0*/  BSYNC B0 ;  /* 0x0000000000007941 */ /* 0x000fea0003800000 */
.L_x_718:
        /* <DEDUP_REMOVED lines=26> */
.L_x_721:
[----:B------:R-:W-:Y:S05]  /*53a0*/  BSYNC B0 ;  /* 0x0000000000007941 */ /* 0x000fea0003800000 */
.L_x_720:
        /* <DEDUP_REMOVED lines=15> */
.L_x_723:
[----:B------:R-:W-:Y:S05]  /*54a0*/  BSYNC B0 ;  /* 0x0000000000007941 */ /* 0x000fea0003800000 */
.L_x_722:
        /* <DEDUP_REMOVED lines=15> */
.L_x_725:
[----:B------:R-:W-:Y:S05]  /*55a0*/  BSYNC B0 ;  /* 0x0000000000007941 */ /* 0x000fea0003800000 */
.L_x_724:
        /* <DEDUP_REMOVED lines=15> */
.L_x_727:
[----:B------:R-:W-:Y:S05]  /*56a0*/  BSYNC B0 ;  /* 0x0000000000007941 */ /* 0x000fea0003800000 */
.L_x_726:
        /* <DEDUP_REMOVED lines=15> */
.L_x_729:
[----:B------:R-:W-:Y:S05]  /*57a0*/  BSYNC B0 ;  /* 0x0000000000007941 */ /* 0x000fea0003800000 */
.L_x_728:
        /* <DEDUP_REMOVED lines=15> */
.L_x_706:
        /* <DEDUP_REMOVED lines=31> */
.L_x_730:
        /* <DEDUP_REMOVED lines=45> */
.L_x_732:
[----:B------:R-:W-:Y:S05]  /*5d60*/  BSYNC B0 ;  /* 0x0000000000007941 */ /* 0x000fea0003800000 */
.L_x_731:
        /* <DEDUP_REMOVED lines=16> */
.L_x_734:
[----:B------:R-:W-:Y:S05]  /*5e70*/  BSYNC B0 ;  /* 0x0000000000007941 */ /* 0x000fea0003800000 */
.L_x_733:
        /* <DEDUP_REMOVED lines=16> */
.L_x_736:
[----:B------:R-:W-:Y:S05]  /*5f80*/  BSYNC B0 ;  /* 0x0000000000007941 */ /* 0x000fea0003800000 */
.L_x_735:
        /* <DEDUP_REMOVED lines=17> */
.L_x_738:
[----:B------:R-:W-:Y:S05]  /*60a0*/  BSYNC B0 ;  /* 0x0000000000007941 */ /* 0x000fea0003800000 */
.L_x_737:
        /* <DEDUP_REMOVED lines=16> */
.L_x_740:
[----:B------:R-:W-:Y:S05]  /*61b0*/  BSYNC B0 ;  /* 0x0000000000007941 */ /* 0x000fea0003800000 */
.L_x_739:
        /* <DEDUP_REMOVED lines=20> */
.L_x_742:
[----:B------:R-:W-:Y:S05]  /*6300*/  BSYNC B0 ;  /* 0x0000000000007941 */ /* 0x000fea0003800000 */
.L_x_741:
        /* <DEDUP_REMOVED lines=24> */
.L_x_744:
[----:B------:R-:W-:Y:S05]  /*6490*/  BSYNC B0 ;  /* 0x0000000000007941 */ /* 0x000fea0003800000 */
.L_x_743:
        /* <DEDUP_REMOVED lines=15> */
.L_x_746:
[----:B------:R-:W-:Y:S05]  /*6590*/  BSYNC B0 ;  /* 0x0000000000007941 */ /* 0x000fea0003800000 */
.L_x_745:
        /* <DEDUP_REMOVED lines=15> */
.L_x_748:
[----:B------:R-:W-:Y:S05]  /*6690*/  BSYNC B0 ;  /* 0x0000000000007941 */ /* 0x000fea0003800000 */
.L_x_747:
        /* <DEDUP_REMOVED lines=15> */
.L_x_750:
[----:B------:R-:W-:Y:S05]  /*6790*/  BSYNC B0 ;  /* 0x0000000000007941 */ /* 0x000fea0003800000 */
.L_x_749:
        /* <DEDUP_REMOVED lines=15> */
.L_x_752:
[----:B------:R-:W-:Y:S05]  /*6890*/  BSYNC B0 ;  /* 0x0000000000007941 */ /* 0x000fea0003800000 */
.L_x_751:
        /* <DEDUP_REMOVED lines=15> */
.L_x_677:
        /* <DEDUP_REMOVED lines=9> */
[----:B------:R-:W1:Y:S01]  /*6a20*/  S2UR UR18, SR_CTAID.X ;  /* 0x00000000001279c3 */ /* 0x000e620000002500 */
[----:B------:R-:W-:-:S04]  /*6a30*/  ISETP.NE.U32.AND P0, PT, RZ, UR4, PT ;  /* 0x00000004ff007c0c */ /* 0x000fc8000bf05070 */
[----:B------:R-:W-:-:S03]  /*6a40*/  ISETP.NE.AND.EX P0, PT, RZ, UR5, PT, P0 ;  /* 0x00000005ff007c0c */ /* 0x000fc6000bf05300 */
[----:B------:R-:W2:Y:S10]  /*6a50*/  S2UR UR11, SR_CTAID.Z ;  /* 0x00000000000b79c3 */ /* 0x000eb40000002700 */
[----:B------:R-:W-:Y:S05]  /*6a60*/  @!P0 BRA `(.L_x_754) ;  /* 0x00000000001c8947 */ /* 0x000fea0003800000 */
[----:B------:R-:W-:Y:S02]  /*6a70*/  ULDC.64 UR4, c[0x0][0x8d8] ;  /* 0x0002360000047ab9 */ /* 0x000fe40000000a00 */
[----:B--2---:R-:W-:-:S06]  /*6a80*/  UIMAD.WIDE UR4, UR11, 0x4, UR4 ;  /* 0x000000040b0478a5 */ /* 0x004fcc000f8e0204 */
[----:B------:R-:W-:Y:S02]  /*6a90*/  IMAD.U32 R2, RZ, RZ, UR4 ;  /* 0x00000004ff027e24 */ /* 0x000fe4000f8e00ff */
[----:B------:R-:W-:-:S05]  /*6aa0*/  IMAD.U32 R3, RZ, RZ, UR5 ;  /* 0x00000005ff037e24 */ /* 0x000fca000f8e00ff */
[----:B------:R-:W2:Y:S02]  /*6ab0*/  LDG.E R2, desc[UR38][R2.64] ;  /* 0x0000002602027981 */ /* 0x000ea4000c1e1900 */
[----:B--2---:R-:W-:Y:S01]  /*6ac0*/  R2UR UR4, R2 ;  /* 0x00000000020472ca */ /* 0x004fe200000e0000 */
[----:B------:R-:W-:-:S14]  /*6ad0*/  BRA `(.L_x_755) ;  /* 0x0000000000387947 */ /* 0x000fdc0003800000 */
.L_x_754:
[----:B------:R-:W-:Y:S02]  /*6ae0*/  ULDC.64 UR4, c[0x0][0x8d0] ;  /* 0x0002340000047ab9 */ /* 0x000fe40000000a00 */
[----:B------:R-:W-:-:S04]  /*6af0*/  ISETP.NE.U32.AND P0, PT, RZ, UR4, PT ;  /* 0x00000004ff007c0c */ /* 0x000fc8000bf05070 */
[----:B------:R-:W-:-:S13]  /*6b00*/  ISETP.NE.AND.EX P0, PT, RZ, UR5, PT, P0 ;  /* 0x00000005ff007c0c */ /* 0x000fda000bf05300 */
[----:B------:R-:W-:Y:S05]  /*6b10*/  @!P0 BRA `(.L_x_756) ;  /* 0x0000000000248947 */ /* 0x000fea0003800000 */
[----:B------:R-:W-:Y:S02]  /*6b20*/  ULDC.64 UR4, c[0x0][0x8d0] ;  /* 0x0002340000047ab9 */ /* 0x000fe40000000a00 */
[----:B--2---:R-:W-:-:S06]  /*6b30*/  UIMAD.WIDE UR4, UR11, 0x4, UR4 ;  /* 0x000000040b0478a5 */ /* 0x004fcc000f8e0204 */
[----:B------:R-:W-:Y:S02]  /*6b40*/  IMAD.U32 R2, RZ, RZ, UR4 ;  /* 0x00000004ff027e24 */ /* 0x000fe4000f8e00ff */
[----:B------:R-:W-:-:S05]  /*6b50*/  IMAD.U32 R3, RZ, RZ, UR5 ;  /* 0x00000005ff037e24 */ /* 0x000fca000f8e00ff */
[----:B------:R-:W2:Y:S04]  /*6b60*/  LDG.E R0, desc[UR38][R2.64] ;  /* 0x0000002602007981 */ /* 0x000ea8000c1e1900 */
[----:B------:R-:W2:Y:S02]  /*6b70*/  LDG.E R5, desc[UR38][R2.64+0x4] ;  /* 0x0000042602057981 */ /* 0x000ea4000c1e1900 */
[----:B--2---:R-:W-:-:S05]  /*6b80*/  IMAD.IADD R0, R5, 0x1, -R0 ;  /* 0x0000000105007824 */ /* 0x004fca00078e0a00 */
[----:B------:R-:W-:Y:S01]  /*6b90*/  R2UR UR4, R0 ;  /* 0x00000000000472ca */ /* 0x000fe200000e0000 */
[----:B------:R-:W-:-:S14]  /*6ba0*/  BRA `(.L_x_755) ;  /* 0x0000000000047947 */ /* 0x000fdc0003800000 */
.L_x_756:
[----:B------:R-:W-:-:S05]  /*6bb0*/  ULDC UR4, c[0x0][0x8bc] ;  /* 0x00022f0000047ab9 */ /* 0x000fca0000000800 */
.L_x_755:
[----:B-1----:R-:W-:-:S04]  /*6bc0*/  UIMAD UR5, UR18, 0x60, URZ ;  /* 0x00000060120578a4 */ /* 0x002fc8000f8e023f */
[----:B------:R-:W-:-:S04]  /*6bd0*/  UISETP.GE.AND UP0, UPT, UR5, UR4, UPT ;  /* 0x000000040500728c */ /* 0x000fc8000bf06270 */
[----:B--2---:R-:W-:-:S06]  /*6be0*/  USEL UR11, UR11, 0xffffffff, !UP0 ;  /* 0xffffffff0b0b7887 */ /* 0x004fcc000c000000 */
        /* <DEDUP_REMOVED lines=36> */
.L_x_757:
[----:B-----5:R-:W-:Y:S01]  /*6e30*/  ISETP.GE.AND P0, PT, R0, 0x1, PT ;  /* 0x000000010000780c */ /* 0x020fe20003f06270 */
[----:B------:R-:W-:Y:S01]  /*6e40*/  @UP0 USHF.R.S32.HI UR7, URZ, 0x1f, UR6 ;  /* 0x0000001f3f070899 */ /* 0x000fe20008011406 */
[----:B------:R-:W-:Y:S01]  /*6e50*/  UMOV UR4, URZ ;  /* 0x0000003f00047c82 */ /* 0x000fe20008000000 */
[----:B------:R-:W-:Y:S01]  /*6e60*/  UMOV UR5, URZ ;  /* 0x0000003f00057c82 */ /* 0x000fe20008000000 */
[----:B------:R-:W-:-:S04]  /*6e70*/  @UP0 UMOV UR4, UR6 ;  /* 0x0000000600040c82 */ /* 0x000fc80008000000 */
[----:B------:R-:W-:-:S05]  /*6e80*/  @UP0 UMOV UR5, UR7 ;  /* 0x0000000700050c82 */ /* 0x000fca0008000000 */
[----:B------:R-:W-:Y:S05]  /*6e90*/  @!P0 BRA `(.L_x_682) ;  /* 0x0000003c002c8947 */ /* 0x000fea0003800000 */
[----:B------:R-:W1:Y:S01]  /*6ea0*/  S2R R4, SR_TID.X ;  /* 0x0000000000047919 */ /* 0x000e620000002100 */
        /* <DEDUP_REMOVED lines=8> */
[----:B------:R-:W-:Y:S01]  /*6f30*/  USEL UR19, UR11, URZ, !UP0 ;  /* 0x0000003f0b137287 */ /* 0x000fe2000c000000 */
[----:B------:R-:W-:Y:S01]  /*6f40*/  LEA.HI R3, R3, R2, RZ, 0x6 ;  /* 0x0000000203037211 */ /* 0x000fe200078f30ff */
[----:B------:R-:W-:-:S02]  /*6f50*/  USEL UR6, UR6, URZ, !UP0 ;  /* 0x0000003f06067287 */ /* 0x000fc4000c000000 */
[----:B------:R-:W-:Y:S01]  /*6f60*/  UIADD3 UR8, UP0, UR4, UR12, URZ ;  /* 0x0000000c04087290 */ /* 0x000fe2000ff1e03f */
[----:B------:R-:W-:Y:S01]  /*6f70*/  SHF.R.S32.HI R3, RZ, 0x6, R3 ;  /* 0x00000006ff037819 */ /* 0x000fe20000011403 */
[----:B------:R-:W-:Y:S01]  /*6f80*/  UIADD3 UR14, UR13, UR7, URZ ;  /* 0x000000070d0e7290 */ /* 0x000fe2000fffe03f */
[----:B------:R-:W-:Y:S01]  /*6f90*/  ULDC UR9, c[0x0][0x288] ;  /* 0x0000a20000097ab9 */ /* 0x000fe20000000800 */
[----:B------:R-:W-:Y:S01]  /*6fa0*/  ULDC UR10, c[0x0][0x760] ;  /* 0x0001d800000a7ab9 */ /* 0x000fe20000000800 */
[----:B------:R-:W-:Y:S01]  /*6fb0*/  ULDC.64 UR16, c[0x0][0x2e0] ;  /* 0x0000b80000107ab9 */ /* 0x000fe20000000a00 */
[----:B------:R-:W-:Y:S01]  /*6fc0*/  UIMAD UR11, UR11, UR9, URZ ;  /* 0x000000090b0b72a4 */ /* 0x000fe2000f8e023f */
[----:B------:R-:W-:Y:S01]  /*6fd0*/  VIMNMX R3, R3, 0x1, !PT ;  /* 0x0000000103037848 */ /* 0x000fe20007fe0100 */
[----:B------:R-:W-:Y:S02]  /*6fe0*/  UIMAD UR7, UR9, UR10, URZ ;  /* 0x0000000a090772a4 */ /* 0x000fe4000f8e023f */
[----:B------:R-:W-:Y:S01]  /*6ff0*/  UIADD3.X UR9, UR5, UR14, URZ, UP0, !UPT ;  /* 0x0000000e05097290 */ /* 0x000fe200087fe43f */
[----:B------:R-:W-:Y:S01]  /*7000*/  LOP3.LUT R6, R3, 0x1, RZ, 0xc0, !PT ;  /* 0x0000000103067812 */ /* 0x000fe200078ec0ff */
[----:B------:R-:W-:-:S02]  /*7010*/  UIMAD UR6, UR6, UR16, URZ ;  /* 0x00000010060672a4 */ /* 0x000fc4000f8e023f */
[----:B------:R-:W-:Y:S02]  /*7020*/  UIADD3 UR10, UP0, UR11, UR15, URZ ;  /* 0x0000000f0b0a7290 */ /* 0x000fe4000ff1e03f */
[----:B------:R-:W-:Y:S01]  /*7030*/  UIMAD UR15, UR19, UR17, UR6 ;  /* 0x00000011130f72a4 */ /* 0x000fe2000f8e0206 */
[----:B-1----:R-:W-:Y:S01]  /*7040*/  LOP3.LUT R0, R4, 0x1f, RZ, 0xc0, !PT ;  /* 0x0000001f04007812 */ /* 0x002fe200078ec0ff */
[----:B------:R-:W-:Y:S02]  /*7050*/  UIMAD.WIDE.U32 UR8, UR19, UR16, UR8 ;  /* 0x00000010130872a5 */ /* 0x000fe4000f8e0008 */
[----:B------:R-:W-:Y:S01]  /*7060*/  ULEA.HI.X.SX32 UR11, UR11, UR20, 0x1, UP0 ;  /* 0x000000140b0b7291 */ /* 0x000fe200080f0e3f */
[----:B------:R-:W-:Y:S01]  /*7070*/  ELECT P0, URZ, PT ;  /* 0x00000000003f782f */ /* 0x000fe20003800000 */
[----:B------:R-:W-:Y:S01]  /*7080*/  UIADD3 UR20, UR9, UR15, URZ ;  /* 0x0000000f09147290 */ /* 0x000fe2000fffe03f */
[----:B------:R-:W-:Y:S01]  /*7090*/  UMOV UR6, URZ ;  /* 0x0000003f00067c82 */ /* 0x000fe20008000000 */
[----:B------:R-:W-:Y:S10]  /*70a0*/  @!P1 BRA `(.L_x_758) ;  /* 0x0000000c00549947 */ /* 0x000ff40003800000 */
[----:B------:R-:W-:Y:S01]  /*70b0*/  UMOV UR13, UR14 ;  /* 0x0000000e000d7c82 */ /* 0x000fe20008000000 */
[----:B------:R-:W-:Y:S01]  /*70c0*/  ULDC.64 UR22, c[0x0][0x2c0] ;  /* 0x0000b00000167ab9 */ /* 0x000fe20000000a00 */
[----:B------:R-:W-:Y:S01]  /*70d0*/  UIMAD.WIDE.U32 UR12, UR19, UR16, UR12 ;  /* 0x00000010130c72a5 */ /* 0x000fe2000f8e000c */
[----:B------:R-:W-:Y:S01]  /*70e0*/  IMAD.IADD R4, R3, 0x1, -R6 ;  /* 0x0000000103047824 */ /* 0x000fe200078e0a06 */
[----:B------:R-:W-:Y:S02]  /*70f0*/  UMOV UR6, URZ ;  /* 0x0000003f00067c82 */ /* 0x000fe40008000000 */
[----:B------:R-:W-:-:S04]  /*7100*/  UIADD3 UR17, UP0, UR4, UR12, URZ ;  /* 0x0000000c04117290 */ /* 0x000fc8000ff1e03f */
[----:B------:R-:W-:Y:S02]  /*7110*/  UIADD3.X UR4, UR5, UR15, UR13, UP0, !UPT ;  /* 0x0000000f05047290 */ /* 0x000fe400087fe40d */
[----:B------:R-:W-:-:S04]  /*7120*/  ULEA UR16, UP0, UR17, UR22, 0x2 ;  /* 0x0000001611107291 */ /* 0x000fc8000f80103f */
[----:B------:R-:W-:Y:S02]  /*7130*/  ULEA.HI.X UR17, UR17, UR23, UR4, 0x2, UP0 ;  /* 0x0000001711117291 */ /* 0x000fe400080f1404 */
[----:B------:R-:W-:Y:S01]  /*7140*/  UIADD3 UR16, UP0, UR16, 0x4000, URZ ;  /* 0x0000400010107890 */ /* 0x000fe2000ff1e03f */
[----:B------:R-:W-:-:S03]  /*7150*/  UMOV UR4, URZ ;  /* 0x0000003f00047c82 */ /* 0x000fc60008000000 */
[----:B------:R-:W-:-:S12]  /*7160*/  UIADD3.X UR17, URZ, UR17, URZ, UP0, !UPT ;  /* 0x000000113f117290 */ /* 0x000fd800087fe43f */
.L_x_791:
        /* <DEDUP_REMOVED lines=13> */
.L_x_761:
[----:B------:R-:W2:Y:S04]  /*7240*/  LDG.E.STRONG.GPU R5, desc[UR38][R2.64] ;  /* 0x0000002602057981 */ /* 0x000ea8000c1ef900 */
[----:B--2---:R-:W-:Y:S01]  /*7250*/  CCTL.IVALL ;  /* 0x00000000ff00798f */ /* 0x004fe20002000000 */
[----:B------:R-:W-:Y:S05]  /*7260*/  YIELD ;  /* 0x0000000000007946 */ /* 0x000fea0003800000 */
[----:B------:R-:W-:-:S13]  /*7270*/  ISETP.NE.AND P1, PT, R5, UR18, PT ;  /* 0x0000001205007c0c */ /* 0x000fda000bf25270 */
[----:B------:R-:W-:Y:S05]  /*7280*/  @P1 BRA `(.L_x_761) ;  /* 0xfffffffc00ec1947 */ /* 0x000fea000383ffff */
.L_x_760:
[----:B------:R-:W-:Y:S05]  /*7290*/  BSYNC B0 ;  /* 0x0000000000007941 */ /* 0x000fea0003800000 */
.L_x_759:
[----:B------:R-:W-:-:S03]  /*72a0*/  UMOV UR5, 0xffffffff ;  /* 0xffffffff00057882 */ /* 0x000fc60000000000 */
[----:B------:R-:W-:Y:S05]  /*72b0*/  BRA.DIV UR5, `(.L_x_762) ;  /* 0x0000003a058c7947 */ /* 0x000fea000b800000 */
[----:B------:R-:W-:Y:S01]  /*72c0*/  NOP ;  /* 0x0000000000007918 */ /* 0x000fe20000000000 */
.L_x_841:
        /* <DEDUP_REMOVED lines=19> */
.L_x_764:
[----:B------:R-:W-:Y:S05]  /*7400*/  BSYNC B0 ;  /* 0x0000000000007941 */ /* 0x000fea0003800000 */
.L_x_763:
        /* <DEDUP_REMOVED lines=14> */
.L_x_766:
[----:B------:R-:W-:Y:S05]  /*74f0*/  BSYNC B0 ;  /* 0x0000000000007941 */ /* 0x000fea0003800000 */
.L_x_765:
        /* <DEDUP_REMOVED lines=15> */
.L_x_768:
[----:B------:R-:W-:Y:S05]  /*75f0*/  BSYNC B0 ;  /* 0x0000000000007941 */ /* 0x000fea0003800000 */
.L_x_767:
[----:B------:R-:W-:Y:S06]  /*7600*/  BAR.ARV 0xa, 0xa0 ;  /* 0x0282800000007b1d */ /* 0x000fec0000002000 */
[----:B------:R-:W-:Y:S04]  /*7610*/  BSSY B0, `(.L_x_769) ;  /* 0x0000003000007945 */ /* 0x000fe80003800000 */
[----:B------:R-:W-:Y:S05]  /*7620*/  @!P0 BRA `(.L_x_770) ;  /* 0x0000000000048947 */ /* 0x000fea0003800000 */
[----:B------:R-:W-:-:S04]  /*7630*/  DEPBAR.LE SB0, 0x1 ;  /* 0x000080400000791a */ /* 0x000fc80000000000 */
.L_x_770:
[----:B------:R-:W-:Y:S05]  /*7640*/  BSYNC B0 ;  /* 0x0000000000007941 */ /* 0x000fea0003800000 */
.L_x_769:
[----:B------:R-:W-:Y:S06]  /*7650*/  BAR.ARV 0xb, 0xa0 ;  /* 0x02c2800000007b1d */ /* 0x000fec0000002000 */
[----:B------:R-:W-:Y:S04]  /*7660*/  BSSY B0, `(.L_x_771) ;  /* 0x0000003000007945 */ /* 0x000fe80003800000 */
[----:B------:R-:W-:Y:S05]  /*7670*/  @!P0 BRA `(.L_x_772) ;  /* 0x0000000000048947 */ /* 0x000fea0003800000 */
[----:B------:R-:W-:-:S04]  /*7680*/  DEPBAR.LE SB0, 0x0 ;  /* 0x000080000000791a */ /* 0x000fc80000000000 */
.L_x_772:
[----:B------:R-:W-:Y:S05]  /*7690*/  BSYNC B0 ;  /* 0x0000000000007941 */ /* 0x000fea0003800000 */
.L_x_771:
        /* <DEDUP_REMOVED lines=19> */
.L_x_774:
[----:B------:R-:W-:Y:S05]  /*77d0*/  BSYNC B0 ;  /* 0x0000000000007941 */ /* 0x000fea0003800000 */
.L_x_773:
        /* <DEDUP_REMOVED lines=9> */
.L_x_777:
[----:B------:R-:W2:Y:S04]  /*7870*/  LDG.E.STRONG.GPU R5, desc[UR38][R2.64] ;  /* 0x0000002602057981 */ /* 0x000ea8000c1ef900 */
[----:B--2---:R-:W-:Y:S01]  /*7880*/  CCTL.IVALL ;  /* 0x00000000ff00798f */ /* 0x004fe20002000000 */
[----:B------:R-:W-:Y:S05]  /*7890*/  YIELD ;  /* 0x0000000000007946 */ /* 0x000fea0003800000 */
[----:B------:R-:W-:-:S13]  /*78a0*/  ISETP.NE.AND P1, PT, R5, UR18, PT ;  /* 0x0000001205007c0c */ /* 0x000fda000bf25270 */
[----:B------:R-:W-:Y:S05]  /*78b0*/  @P1 BRA `(.L_x_777) ;  /* 0xfffffffc00ec1947 */ /* 0x000fea000383ffff */
.L_x_776:
[----:B------:R-:W-:Y:S05]  /*78c0*/  BSYNC B0 ;  /* 0x0000000000007941 */ /* 0x000fea0003800000 */
.L_x_775:
[----:B------:R-:W-:-:S03]  /*78d0*/  UMOV UR5, 0xffffffff ;  /* 0xffffffff00057882 */ /* 0x000fc60000000000 */
[----:B------:R-:W-:Y:S05]  /*78e0*/  BRA.DIV UR5, `(.L_x_778) ;  /* 0x00000036051c7947 */ /* 0x000fea000b800000 */
[----:B------:R-:W-:Y:S01]  /*78f0*/  NOP ;  /* 0x0000000000007918 */ /* 0x000fe20000000000 */
.L_x_844:
[----:B------:R-:W-:Y:S05]  /*7900*/  WARPSYNC.ALL ;  /* 0x0000000000007948 */ /* 0x000fea0003800000 */
        /* <DEDUP_REMOVED lines=12> */
[----:B------:R1:W-:Y:S02]  /*79d0*/  UBLKRED.G.S.ADD.F32.RN [UR12], [UR5], UR19, desc[UR22] ;  /* 0x0000160c050073bb */ /* 0x0003e400080a1413 */
[----:B-1----:R0:W-:Y:S02]  /*79e0*/  UTMACMDFLUSH ;  /* 0x00000000000079b7 */ /* 0x0021e40000000000 */
.L_x_780:
[----:B------:R-:W-:Y:S05]  /*79f0*/  BSYNC B0 ;  /* 0x0000000000007941 */ /* 0x000fea0003800000 */
.L_x_779:
        /* <DEDUP_REMOVED lines=14> */
.L_x_782:
[----:B------:R-:W-:Y:S05]  /*7ae0*/  BSYNC B0 ;  /* 0x0000000000007941 */ /* 0x000fea0003800000 */
.L_x_781:
        /* <DEDUP_REMOVED lines=15> */
.L_x_784:
[----:B------:R-:W-:Y:S05]  /*7be0*/  BSYNC B0 ;  /* 0x0000000000007941 */ /* 0x000fea0003800000 */
.L_x_783:
[----:B------:R-:W-:Y:S06]  /*7bf0*/  BAR.ARV 0xa, 0xa0 ;  /* 0x0282800000007b1d */ /* 0x000fec0000002000 */
[----:B------:R-:W-:Y:S04]  /*7c00*/  BSSY B0, `(.L_x_785) ;  /* 0x0000003000007945 */ /* 0x000fe80003800000 */
[----:B------:R-:W-:Y:S05]  /*7c10*/  @!P0 BRA `(.L_x_786) ;  /* 0x0000000000048947 */ /* 0x000fea0003800000 */
[----:B------:R-:W-:-:S04]  /*7c20*/  DEPBAR.LE SB0, 0x1 ;  /* 0x000080400000791a */ /* 0x000fc80000000000 */
.L_x_786:
[----:B------:R-:W-:Y:S05]  /*7c30*/  BSYNC B0 ;  /* 0x0000000000007941 */ /* 0x000fea0003800000 */
.L_x_785:
[----:B------:R-:W-:Y:S06]  /*7c40*/  BAR.ARV 0xb, 0xa0 ;  /* 0x02c2800000007b1d */ /* 0x000fec0000002000 */
[----:B------:R-:W-:Y:S04]  /*7c50*/  BSSY B0, `(.L_x_787) ;  /* 0x0000003000007945 */ /* 0x000fe80003800000 */
[----:B------:R-:W-:Y:S05]  /*7c60*/  @!P0 BRA `(.L_x_788) ;  /* 0x0000000000048947 */ /* 0x000fea0003800000 */
[----:B------:R-:W-:-:S04]  /*7c70*/  DEPBAR.LE SB0, 0x0 ;  /* 0x000080000000791a */ /* 0x000fc80000000000 */
.L_x_788:
[----:B------:R-:W-:Y:S05]  /*7c80*/  BSYNC B0 ;  /* 0x0000000000007941 */ /* 0x000fea0003800000 */
.L_x_787:
        /* <DEDUP_REMOVED lines=19> */
.L_x_790:
[----:B------:R-:W-:Y:S05]  /*7dc0*/  BSYNC B0 ;  /* 0x0000000000007941 */ /* 0x000fea0003800000 */
.L_x_789:
[----:B------:R-:W-:Y:S02]  /*7dd0*/  UIADD3 UR6, UR6, 0x2, URZ ;  /* 0x0000000206067890 */ /* 0x000fe4000fffe03f */
[----:B------:R-:W-:Y:S01]  /*7de0*/  UIADD3 UR4, UR4, 0x1, URZ ;  /* 0x0000000104047890 */ /* 0x000fe2000fffe03f */
[----:B------:R-:W-:Y:S11]  /*7df0*/  @P3 BRA `(.L_x_791) ;  /* 0xfffffff000dc3947 */ /* 0x000ff6000383ffff */
.L_x_758:
        /* <DEDUP_REMOVED lines=13> */
.L_x_794:
[----:B------:R-:W2:Y:S04]  /*7ed0*/  LDG.E.STRONG.GPU R0, desc[UR38][R2.64] ;  /* 0x0000002602007981 */ /* 0x000ea8000c1ef900 */
[----:B--2---:R-:W-:Y:S01]  /*7ee0*/  CCTL.IVALL ;  /* 0x00000000ff00798f */ /* 0x004fe20002000000 */
[----:B------:R-:W-:Y:S05]  /*7ef0*/  YIELD ;  /* 0x0000000000007946 */ /* 0x000fea0003800000 */
[----:B------:R-:W-:-:S13]  /*7f00*/  ISETP.NE.AND P1, PT, R0, UR18, PT ;  /* 0x0000001200007c0c */ /* 0x000fda000bf25270 */
[----:B------:R-:W-:Y:S05]  /*7f10*/  @P1 BRA `(.L_x_794) ;  /* 0xfffffffc00ec1947 */ /* 0x000fea000383ffff */
.L_x_793:
[----:B------:R-:W-:Y:S05]  /*7f20*/  BSYNC B0 ;  /* 0x0000000000007941 */ /* 0x000fea0003800000 */
.L_x_792:
[----:B------:R-:W-:-:S03]  /*7f30*/  UMOV UR4, 0xffffffff ;  /* 0xffffffff00047882 */ /* 0x000fc60000000000 */
[----:B------:R-:W-:Y:S05]  /*7f40*/  BRA.DIV UR4, `(.L_x_795) ;  /* 0x0000002e04a07947 */ /* 0x000fea000b800000 */
[----:B------:R-:W-:Y:S01]  /*7f50*/  NOP ;  /* 0x0000000000007918 */ /* 0x000fe20000000000 */
.L_x_847:
        /* <DEDUP_REMOVED lines=22> */
.L_x_797:
[----:B------:R-:W-:Y:S05]  /*80c0*/  BSYNC B0 ;  /* 0x0000000000007941 */ /* 0x000fea0003800000 */
.L_x_796:
[----:B------:R-:W-:Y:S06]  /*80d0*/  BAR.SYNC.DEFER_BLOCKING 0xe, 0xa0 ;  /* 0x0382800000007b1d */ /* 0x000fec0000010000 */
[----:B------:R-:W-:Y:S04]  /*80e0*/  BSSY B0, `(.L_x_798) ;  /* 0x0000012000007945 */ /* 0x000fe80003800000 */
[----:B------:R-:W-:Y:S05]  /*80f0*/  @!P0 BRA `(.L_x_799) ;  /* 0x0000000000408947 */ /* 0x000fea0003800000 */
[----:B------:R-:W1:Y:S01]  /*8100*/  S2UR UR14, SR_CgaCtaId ;  /* 0x00000000000e79c3 */ /* 0x000e620000008800 */
[----:B------:R-:W-:Y:S01]  /*8110*/  R2UR UR4, R6 ;  /* 0x00000000060472ca */ /* 0x000fe200000e0000 */
[----:B------:R-:W-:Y:S01]  /*8120*/  UMOV UR5, 0x400 ;  /* 0x0000040000057882 */ /* 0x000fe20000000000 */
[----:B------:R-:W-:Y:S01]  /*8130*/  ULDC.64 UR12, c[0x0][0x2c0] ;  /* 0x0000b000000c7ab9 */ /* 0x000fe20000000a00 */
[----:B------:R-:W-:Y:S01]  /*8140*/  UMOV UR16, 0x0 ;  /* 0x0000000000107882 */ /* 0x000fe20000000000 */
[----:B------:R-:W-:-:S09]  /*8150*/  UMOV UR17, 0x14f00000 ;  /* 0x14f0000000117882 */ /* 0x000fd20000000000 */
[----:B------:R-:W-:-:S04]  /*8160*/  UIADD3 UR4, UR4, 0x1000, URZ ;  /* 0x0000100004047890 */ /* 0x000fc8000fffe03f */
[----:B------:R-:W-:Y:S02]  /*8170*/  UIADD3 UR15, UP0, UR4, UR8, URZ ;  /* 0x00000008040f7290 */ /* 0x000fe4000ff1e03f */
[----:B-1----:R-:W-:Y:S02]  /*8180*/  ULEA UR14, UR14, UR5, 0x18 ;  /* 0x000000050e0e7291 */ /* 0x002fe4000f8ec03f */
[----:B------:R-:W-:Y:S02]  /*8190*/  ULEA.HI.X.SX32 UR5, UR4, UR20, 0x1, UP0 ;  /* 0x0000001404057291 */ /* 0x000fe400080f0e3f */
[----:B------:R-:W-:Y:S02]  /*81a0*/  ULEA UR4, UP0, UR15, UR12, 0x2 ;  /* 0x0000000c0f047291 */ /* 0x000fe4000f80103f */
[----:B------:R-:W-:Y:S02]  /*81b0*/  UIADD3 UR14, UR14, 0x16000, URZ ;  /* 0x000160000e0e7890 */ /* 0x000fe4000fffe03f */
[----:B------:R-:W-:Y:S01]  /*81c0*/  ULEA.HI.X UR5, UR15, UR13, UR5, 0x2, UP0 ;  /* 0x0000000d0f057291 */ /* 0x000fe200080f1405 */
[----:B------:R-:W-:-:S08]  /*81d0*/  UMOV UR12, 0x400 ;  /* 0x00000400000c7882 */ /* 0x000fd00000000000 */
[----:B------:R1:W-:Y:S02]  /*81e0*/  UBLKRED.G.S.ADD.F32.RN [UR4], [UR14], UR12, desc[UR16] ;  /* 0x000010040e0073bb */ /* 0x0003e400080a140c */
[----:B-1----:R0:W-:Y:S02]  /*81f0*/  UTMACMDFLUSH ;  /* 0x00000000000079b7 */ /* 0x0021e40000000000 */
.L_x_799:
[----:B------:R-:W-:Y:S05]  /*8200*/  BSYNC B0 ;  /* 0x0000000000007941 */ /* 0x000fea0003800000 */
.L_x_798:
        /* <DEDUP_REMOVED lines=17> */
[----:B------:R1:W-:Y:S01]  /*8320*/  UBLKRED.G.S.ADD.F32.RN [UR4], [UR14], UR12, desc[UR16] ;  /* 0x000010040e0073bb */ /* 0x0003e200080a140c */
[----:B------:R0:W-:Y:S01]  /*8330*/  UTMACMDFLUSH ;  /* 0x00000000000079b7 */ /* 0x0001e20000000000 */
[----:B-1----:R-:W-:-:S04]  /*8340*/  DEPBAR.LE SB0, 0x2 ;  /* 0x000080800000791a */ /* 0x002fc80000000000 */
.L_x_801:
[----:B------:R-:W-:Y:S05]  /*8350*/  BSYNC B0 ;  /* 0x0000000000007941 */ /* 0x000fea0003800000 */
.L_x_800:
[----:B------:R-:W-:Y:S06]  /*8360*/  BAR.ARV 0xa, 0xa0 ;  /* 0x0282800000007b1d */ /* 0x000fec0000002000 */
[----:B------:R-:W-:Y:S04]  /*8370*/  BSSY B0, `(.L_x_802) ;  /* 0x0000003000007945 */ /* 0x000fe80003800000 */
[----:B------:R-:W-:Y:S05]  /*8380*/  @!P0 BRA `(.L_x_803) ;  /* 0x0000000000048947 */ /* 0x000fea0003800000 */
[----:B------:R-:W-:-:S04]  /*8390*/  DEPBAR.LE SB0, 0x1 ;  /* 0x000080400000791a */ /* 0x000fc80000000000 */
.L_x_803:
[----:B------:R-:W-:Y:S05]  /*83a0*/  BSYNC B0 ;  /* 0x0000000000007941 */ /* 0x000fea0003800000 */
.L_x_802:
[----:B------:R-:W-:Y:S06]  /*83b0*/  BAR.ARV 0xb, 0xa0 ;  /* 0x02c2800000007b1d */ /* 0x000fec0000002000 */
[----:B------:R-:W-:Y:S04]  /*83c0*/  BSSY B0, `(.L_x_804) ;  /* 0x0000003000007945 */ /* 0x000fe80003800000 */
[----:B------:R-:W-:Y:S05]  /*83d0*/  @!P0 BRA `(.L_x_805) ;  /* 0x0000000000048947 */ /* 0x000fea0003800000 */
[----:B------:R-:W-:-:S04]  /*83e0*/  DEPBAR.LE SB0, 0x0 ;  /* 0x000080000000791a */ /* 0x000fc80000000000 */
.L_x_805:
[----:B------:R-:W-:Y:S05]  /*83f0*/  BSYNC B0 ;  /* 0x0000000000007941 */ /* 0x000fea0003800000 */
.L_x_804:
        /* <DEDUP_REMOVED lines=19> */
.L_x_753:
        /* <DEDUP_REMOVED lines=10> */
.L_x_806:
        /* <DEDUP_REMOVED lines=10> */
.L_x_808:
[----:B------:R-:W3:Y:S02]  /*8670*/  LDC R0, c[0x0][0x8bc] ;  /* 0x00022f00ff007b82 */ /* 0x000ee40000000800 */
.L_x_807:
[----:B------:R-:W1:Y:S01]  /*8680*/  S2R R9, SR_CTAID.X ;  /* 0x0000000000097919 */ /* 0x000e620000002500 */
[----:B------:R-:W-:Y:S02]  /*8690*/  IMAD.MOV.U32 R5, RZ, RZ, RZ ;  /* 0x000000ffff057224 */ /* 0x000fe400078e00ff */
[----:B------:R-:W-:Y:S02]  /*86a0*/  IMAD.MOV.U32 R4, RZ, RZ, 0x1 ;  /* 0x00000001ff047424 */ /* 0x000fe400078e00ff */
[----:B-1----:R-:W-:-:S05]  /*86b0*/  IMAD R9, R9, 0x60, RZ ;  /* 0x0000006009097824 */ /* 0x002fca00078e02ff */
[----:B---3-5:R-:W-:Y:S01]  /*86c0*/  ISETP.GE.AND P0, PT, R9, R0, PT ;  /* 0x000000000900720c */ /* 0x028fe20003f06270 */
[----:B------:R-:W-:-:S03]  /*86d0*/  IMAD.MOV.U32 R0, RZ, RZ, 0x1 ;  /* 0x00000001ff007424 */ /* 0x000fc600078e00ff */
[----:B------:R-:W-:-:S04]  /*86e0*/  SEL R11, R11, 0xffffffff, !P0 ;  /* 0xffffffff0b0b7807 */ /* 0x000fc80004000000 */
[----:B------:R-:W-:-:S13]  /*86f0*/  ISETP.GE.AND P0, PT, R11, RZ, PT ;  /* 0x000000ff0b00720c */ /* 0x000fda0003f06270 */
[----:B------:R-:W-:Y:S05]  /*8700*/  @!P0 BRA `(.L_x_809) ;  /* 0x0000002000908947 */ /* 0x000fea0003800000 */
[----:B------:R-:W1:Y:S08]  /*8710*/  LDC.64 R4, c[0x0][0x778] ;  /* 0x0001de00ff047b82 */ /* 0x000e700000000a00 */
[----:B------:R-:W3:Y:S08]  /*8720*/  LDC.64 R6, c[0x0][0x780] ;  /* 0x0001e000ff067b82 */ /* 0x000ef00000000a00 */
[----:B------:R-:W2:Y:S01]  /*8730*/  LDC.64 R12, c[0x0][0x770] ;  /* 0x0001dc00ff0c7b82 */ /* 0x000ea20000000a00 */
[----:B-1----:R-:W-:-:S07]  /*8740*/  ISETP.NE.U32.AND P0, PT, R4, RZ, PT ;  /* 0x000000ff0400720c */ /* 0x002fce0003f05070 */
[----:B----4-:R-:W1:Y:S01]  /*8750*/  LDC.64 R2, c[0x0][0x770] ;  /* 0x0001dc00ff027b82 */ /* 0x010e620000000a00 */
[----:B------:R-:W-:Y:S02]  /*8760*/  ISETP.NE.AND.EX P0, PT, R5, RZ, PT, P0 ;  /* 0x000000ff0500720c */ /* 0x000fe40003f05300 */
[----:B---3--:R-:W-:-:S04]  /*8770*/  ISETP.NE.U32.AND P2, PT, R6, RZ, PT ;  /* 0x000000ff0600720c */ /* 0x008fc80003f45070 */
[----:B------:R-:W-:Y:S02]  /*8780*/  ISETP.NE.AND.EX P2, PT, R7, RZ, PT, P2 ;  /* 0x000000ff0700720c */ /* 0x000fe40003f45320 */
[----:B--2---:R-:W-:-:S05]  /*8790*/  ISETP.NE.U32.AND P1, PT, R12, RZ, PT ;  /* 0x000000ff0c00720c */ /* 0x004fca0003f25070 */
[----:B------:R-:W2:Y:S01]  /*87a0*/  @P0 LDC.64 R4, c[0x0][0x778] ;  /* 0x0001de00ff040b82 */ /* 0x000ea20000000a00 */
[----:B------:R-:W-:-:S07]  /*87b0*/  ISETP.NE.AND.EX P1, PT, R13, RZ, PT, P1 ;  /* 0x000000ff0d00720c */ /* 0x000fce0003f25310 */
[----:B------:R-:W3:Y:S01]  /*87c0*/  @P2 LDC.64 R6, c[0x0][0x780] ;  /* 0x0001e000ff062b82 */ /* 0x000ee20000000a00 */
[----:B-1----:R-:W-:-:S05]  /*87d0*/  IMAD.WIDE R2, R11, 0x4, R2 ;  /* 0x000000040b027825 */ /* 0x002fca00078e0202 */
[----:B------:R-:W4:Y:S01]  /*87e0*/  @P1 LDG.E R18, desc[UR38][R2.64] ;  /* 0x0000002602121981 */ /* 0x000f22000c1e1900 */
[----:B------:R-:W-:Y:S01]  /*87f0*/  IMAD.MOV.U32 R10, RZ, RZ, RZ ;  /* 0x000000ffff0a7224 */ /* 0x000fe200078e00ff */
[----:B------:R-:W-:Y:S02]  /*8800*/  ULDC UR4, c[0x0][0x280] ;  /* 0x0000a00000047ab9 */ /* 0x000fe40000000800 */
[----:B------:R-:W4:Y:S01]  /*8810*/  @P1 LDG.E R14, desc[UR38][R2.64] ;  /* 0x00000026020e1981 */ /* 0x000f22000c1e1900 */
[----:B--2---:R-:W-:-:S04]  /*8820*/  @P0 IMAD.WIDE R4, R11, 0x4, R4 ;  /* 0x000000040b040825 */ /* 0x004fc800078e0204 */
[----:B------:R-:W-:Y:S01]  /*8830*/  IMAD.U32 R8, RZ, RZ, UR4 ;  /* 0x00000004ff087e24 */ /* 0x000fe2000f8e00ff */
[----:B------:R3:W5:Y:S02]  /*8840*/  @P0 LDG.E R10, desc[UR38][R4.64] ;  /* 0x00000026040a0981 */ /* 0x000764000c1e1900 */
[----:B---3--:R-:W-:-:S05]  /*8850*/  @P2 IMAD.WIDE R4, R11, 0x4, R6 ;  /* 0x000000040b042825 */ /* 0x008fca00078e0206 */
[----:B------:R1:W5:Y:S01]  /*8860*/  @P2 LDG.E R8, desc[UR38][R4.64] ;  /* 0x0000002604082981 */ /* 0x000362000c1e1900 */
[----:B------:R-:W-:Y:S01]  /*8870*/  VOTEU.ANY UP0, P1 ;  /* 0x00000000003f7886 */ /* 0x000fe20000800100 */
[----:B----4-:R-:W-:Y:S01]  /*8880*/  @P1 IMAD R6, R11, 0x40, R18 ;  /* 0x000000400b061824 */ /* 0x010fe200078e0212 */
        /* <DEDUP_REMOVED lines=9> */
.L_x_810:
        /* <DEDUP_REMOVED lines=70> */
.L_x_848:
        /* <DEDUP_REMOVED lines=9> */
.L_x_813:
        /* <DEDUP_REMOVED lines=98> */
.L_x_824:
[----:B-1----:R-:W-:-:S05]  /*9430*/  IMAD.MOV.U32 R11, RZ, RZ, 0x1 ;  /* 0x00000001ff0b7424 */ /* 0x002fca00078e00ff */
[----:B------:R-:W-:-:S04]  /*9440*/  SHF.L.U32 R11, R11, 0x1f, RZ ;  /* 0x0000001f0b0b7819 */ /* 0x000fc800000006ff */
[----:B------:R-:W1:Y:S02]  /*9450*/  SYNCS.PHASECHK.TRANS64.TRYWAIT P1, [R12+URZ+0x36438], R11 ;  /* 0x0364380b0c0075a7 */ /* 0x000e64000802017f */
[----:B-1234-:R-:W-:Y:S05]  /*9460*/  @!P1 BRA `(.L_x_816) ;  /* 0x0000001800889947 */ /* 0x01efea0003800000 */
.L_x_849:
[----:B------:R-:W-:Y:S05]  /*9470*/  @P0 BRA `(.L_x_817) ;  /* 0x0000000000140947 */ /* 0x000fea0003800000 */
[----:B------:R-:W-:Y:S01]  /*9480*/  ISETP.NE.AND P1, PT, R8, RZ, PT ;  /* 0x000000ff0800720c */ /* 0x000fe20003f25270 */
[----:B------:R-:W-:-:S04]  /*9490*/  IMAD.MOV.U32 R3, RZ, RZ, 0x6100 ;  /* 0x00006100ff037424 */ /* 0x000fc800078e00ff */
[----:B------:R2:W-:Y:S08]  /*94a0*/  SYNCS.ARRIVE.TRANS64 RZ, [R12+URZ+0x36430], R3 ;  /* 0x036430030cff79a7 */ /* 0x0005f0000800003f */
[----:B------:R-:W-:Y:S05]  /*94b0*/  @!P1 BRA `(.L_x_817) ;  /* 0x0000000000049947 */ /* 0x000fea0003800000 */
[----:B------:R-:W-:Y:S01]  /*94c0*/  BPT.TRAP 0x1 ;  /* 0x000000040000795c */ /* 0x000fe20000300000 */
.L_x_817:
        /* <DEDUP_REMOVED lines=49> */
.L_x_850:
[----:B------:R-:W-:Y:S05]  /*97e0*/  @P0 BRA `(.L_x_819) ;  /* 0x0000000000140947 */ /* 0x000fea0003800000 */
[----:B------:R-:W-:Y:S01]  /*97f0*/  ISETP.NE.AND P1, PT, R8, RZ, PT ;  /* 0x000000ff0800720c */ /* 0x000fe20003f25270 */
[----:B--2---:R-:W-:-:S04]  /*9800*/  IMAD.MOV.U32 R27, RZ, RZ, 0x6100 ;  /* 0x00006100ff1b7424 */ /* 0x004fc800078e00ff */
[----:B------:R3:W-:Y:S08]  /*9810*/  SYNCS.ARRIVE.TRANS64 RZ, [R12+URZ+0x36418], R27 ;  /* 0x0364181b0cff79a7 */ /* 0x0007f0000800003f */
[----:B------:R-:W-:Y:S05]  /*9820*/  @!P1 BRA `(.L_x_819) ;  /* 0x0000000000049947 */ /* 0x000fea0003800000 */
[----:B------:R-:W-:Y:S01]  /*9830*/  BPT.TRAP 0x1 ;  /* 0x000000040000795c */ /* 0x000fe20000300000 */
.L_x_819:
        /* <DEDUP_REMOVED lines=37> */
.L_x_851:
[----:B--2---:R-:W-:Y:S01]  /*9a90*/  SHF.R.S32.HI R28, RZ, 0x1f, R26 ;  /* 0x0000001fff1c7819 */ /* 0x004fe2000001141a */
[----:B------:R-:W-:Y:S06]  /*9aa0*/  @P0 BRA `(.L_x_821) ;  /* 0x0000000000140947 */ /* 0x000fec0003800000 */
[----:B------:R-:W-:Y:S01]  /*9ab0*/  ISETP.NE.AND P1, PT, R8, RZ, PT ;  /* 0x000000ff0800720c */ /* 0x000fe20003f25270 */
[----:B------:R-:W-:-:S04]  /*9ac0*/  IMAD.MOV.U32 R29, RZ, RZ, 0x6100 ;  /* 0x00006100ff1d7424 */ /* 0x000fc800078e00ff */
[----:B------:R2:W-:Y:S08]  /*9ad0*/  SYNCS.ARRIVE.TRANS64 RZ, [R12+URZ+0x36430], R29 ;  /* 0x0364301d0cff79a7 */ /* 0x0005f0000800003f */
[----:B------:R-:W-:Y:S05]  /*9ae0*/  @!P1 BRA `(.L_x_821) ;  /* 0x0000000000049947 */ /* 0x000fea0003800000 */
[----:B------:R-:W-:Y:S01]  /*9af0*/  BPT.TRAP 0x1 ;  /* 0x000000040000795c */ /* 0x000fe20000300000 */
.L_x_821:
        /* <DEDUP_REMOVED lines=37> */
.L_x_853:
[----:B------:R-:W-:Y:S05]  /*9d50*/  @P0 BRA `(.L_x_823) ;  /* 0x0000000000140947 */ /* 0x000fea0003800000 */
[----:B------:R-:W-:Y:S01]  /*9d60*/  ISETP.NE.AND P1, PT, R8, RZ, PT ;  /* 0x000000ff0800720c */ /* 0x000fe20003f25270 */
[----:B---3--:R-:W-:-:S04]  /*9d70*/  IMAD.MOV.U32 R5, RZ, RZ, 0x6100 ;  /* 0x00006100ff057424 */ /* 0x008fc800078e00ff */
[----:B------:R4:W-:Y:S08]  /*9d80*/  SYNCS.ARRIVE.TRANS64 RZ, [R12+URZ+0x36410], R5 ;  /* 0x036410050cff79a7 */ /* 0x0009f0000800003f */
[----:B------:R-:W-:Y:S05]  /*9d90*/  @!P1 BRA `(.L_x_823) ;  /* 0x0000000000049947 */ /* 0x000fea0003800000 */
[----:B------:R-:W-:Y:S01]  /*9da0*/  BPT.TRAP 0x1 ;  /* 0x000000040000795c */ /* 0x000fe20000300000 */
.L_x_823:
        /* <DEDUP_REMOVED lines=37> */
.L_x_815:
[----:B------:R-:W-:Y:S01]  /*a000*/  ISETP.NE.AND P1, PT, R17, RZ, PT ;  /* 0x000000ff1100720c */ /* 0x000fe20003f25270 */
[----:B------:R-:W-:-:S12]  /*a010*/  IMAD.MOV.U32 R4, RZ, RZ, 0x1 ;  /* 0x00000001ff047424 */ /* 0x000fd800078e00ff */
[----:B------:R-:W-:Y:S05]  /*a020*/  @!P1 BRA `(.L_x_814) ;  /* 0x00000004006c9947 */ /* 0x000fea0003800000 */
[----:B------:R-:W3:Y:S02]  /*a030*/  SYNCS.PHASECHK.TRANS64.TRYWAIT P1, [R12+URZ+0x36438], R11 ;  /* 0x0364380b0c0075a7 */ /* 0x000ee4000802017f */
[----:B---3--:R-:W-:Y:S05]  /*a040*/  @!P1 BRA `(.L_x_825) ;  /* 0x0000000c00e49947 */ /* 0x008fea0003800000 */
.L_x_854:
[----:B------:R-:W-:Y:S05]  /*a050*/  @P0 BRA `(.L_x_826) ;  /* 0x0000000000140947 */ /* 0x000fea0003800000 */
[----:B------:R-:W-:Y:S01]  /*a060*/  ISETP.NE.AND P1, PT, R8, RZ, PT ;  /* 0x000000ff0800720c */ /* 0x000fe20003f25270 */
[----:B------:R-:W-:-:S04]  /*a070*/  IMAD.MOV.U32 R5, RZ, RZ, 0x6100 ;  /* 0x00006100ff057424 */ /* 0x000fc800078e00ff */
[----:B------:R4:W-:Y:S08]  /*a080*/  SYNCS.ARRIVE.TRANS64 RZ, [R12+URZ+0x36430], R5 ;  /* 0x036430050cff79a7 */ /* 0x0009f0000800003f */
[----:B------:R-:W-:Y:S05]  /*a090*/  @!P1 BRA `(.L_x_826) ;  /* 0x0000000000049947 */ /* 0x000fea0003800000 */
[----:B------:R-:W-:Y:S01]  /*a0a0*/  BPT.TRAP 0x1 ;  /* 0x000000040000795c */ /* 0x000fe20000300000 */
.L_x_826:
        /* <DEDUP_REMOVED lines=42> */
.L_x_855:
[----:B------:R-:W-:Y:S01]  /*a350*/  IMAD.MOV.U32 R4, RZ, RZ, RZ ;  /* 0x000000ffff047224 */ /* 0x000fe200078e00ff */
[----:B------:R-:W-:Y:S06]  /*a360*/  @P0 BRA `(.L_x_828) ;  /* 0x0000000000140947 */ /* 0x000fec0003800000 */
[----:B------:R-:W-:Y:S01]  /*a370*/  ISETP.NE.AND P1, PT, R8, RZ, PT ;  /* 0x000000ff0800720c */ /* 0x000fe20003f25270 */
[----:B----4-:R-:W-:-:S04]  /*a380*/  IMAD.MOV.U32 R5, RZ, RZ, 0x6100 ;  /* 0x00006100ff057424 */ /* 0x010fc800078e00ff */
[----:B------:R4:W-:Y:S08]  /*a390*/  SYNCS.ARRIVE.TRANS64 RZ, [R12+URZ+0x36418], R5 ;  /* 0x036418050cff79a7 */ /* 0x0009f0000800003f */
[----:B------:R-:W-:Y:S05]  /*a3a0*/  @!P1 BRA `(.L_x_828) ;  /* 0x0000000000049947 */ /* 0x000fea0003800000 */
[----:B------:R-:W-:Y:S01]  /*a3b0*/  BPT.TRAP 0x1 ;  /* 0x000000040000795c */ /* 0x000fe20000300000 */
.L_x_828:
        /* <DEDUP_REMOVED lines=34> */
.L_x_814:
[----:B------:R-:W-:-:S04]  /*a5e0*/  SHF.L.U32 R3, R4, 0x1f, RZ ;  /* 0x0000001f04037819 */ /* 0x000fc800000006ff */
[----:B------:R-:W4:Y:S02]  /*a5f0*/  SYNCS.PHASECHK.TRANS64.TRYWAIT P1, [R12+URZ+0x36438], R3 ;  /* 0x036438030c0075a7 */ /* 0x000f24000802017f */
[----:B----4-:R-:W-:Y:S05]  /*a600*/  @!P1 BRA `(.L_x_829) ;  /* 0x00000008009c9947 */ /* 0x010fea0003800000 */
.L_x_856:
[----:B------:R-:W-:Y:S05]  /*a610*/  @P0 BRA `(.L_x_830) ;  /* 0x0000000000180947 */ /* 0x000fea0003800000 */
[----:B------:R-:W5:Y:S01]  /*a620*/  S2R R2, SR_TID.X ;  /* 0x0000000000027919 */ /* 0x000f620000002100 */
[----:B----4-:R-:W-:-:S04]  /*a630*/  IMAD.MOV.U32 R3, RZ, RZ, 0x6100 ;  /* 0x00006100ff037424 */ /* 0x010fc800078e00ff */
[----:B------:R4:W-:Y:S01]  /*a640*/  SYNCS.ARRIVE.TRANS64 RZ, [R12+URZ+0x36430], R3 ;  /* 0x036430030cff79a7 */ /* 0x0009e2000800003f */
[----:B-----5:R-:W-:-:S13]  /*a650*/  LOP3.LUT P0, RZ, R2, 0x1f, RZ, 0xc0, !PT ;  /* 0x0000001f02ff7812 */ /* 0x020fda000780c0ff */
[----:B----4-:R-:W-:Y:S05]  /*a660*/  @!P0 BRA `(.L_x_830) ;  /* 0x0000000000048947 */ /* 0x010fea0003800000 */
[----:B------:R-:W-:Y:S01]  /*a670*/  BPT.TRAP 0x1 ;  /* 0x000000040000795c */ /* 0x000fe20000300000 */
.L_x_830:
        /* <DEDUP_REMOVED lines=44> */
.L_x_811:
[----:B------:R-:W-:Y:S05]  /*a940*/  BSYNC B0 ;  /* 0x0000000000007941 */ /* 0x000fea0003800000 */
.L_x_809:
[----:B------:R-:W-:-:S03]  /*a950*/  UMOV UR6, 0xffffffff ;  /* 0xffffffff00067882 */ /* 0x000fc60000000000 */
[----:B------:R-:W-:Y:S05]  /*a960*/  BRA.DIV UR6, `(.L_x_831) ;  /* 0x0000000606d87947 */ /* 0x000fea000b800000 */
[----:B------:R-:W-:-:S13]  /*a970*/  ELECT P6, URZ, PT ;  /* 0x00000000003f782f */ /* 0x000fda00038c0000 */
.L_x_859:
[----:B------:R-:W-:Y:S05]  /*a980*/  @!P6 BRA `(.L_x_682) ;  /* 0x000000000070e947 */ /* 0x000fea0003800000 */
[----:B------:R-:W-:-:S04]  /*a990*/  LOP3.LUT R16, R16, 0x2, RZ, 0xfc, !PT ;  /* 0x0000000210107812 */ /* 0x000fc800078efcff */
[----:B------:R-:W-:-:S13]  /*a9a0*/  ISETP.NE.AND P2, PT, R16, 0x3, PT ;  /* 0x000000031000780c */ /* 0x000fda0003f45270 */
[----:B------:R-:W-:Y:S05]  /*a9b0*/  @!P2 BRA `(.L_x_832) ;  /* 0x000000000004a947 */ /* 0x000fea0003800000 */
[----:B--2---:R-:W-:Y:S01]  /*a9c0*/  BPT.TRAP 0x1 ;  /* 0x000000040000795c */ /* 0x004fe20000300000 */
.L_x_832:
[----:B----4-:R-:W4:Y:S01]  /*a9d0*/  S2R R3, SR_CgaCtaId ;  /* 0x0000000000037919 */ /* 0x010f220000008800 */
        /* <DEDUP_REMOVED lines=14> */
.L_x_860:
[----:B------:R-:W5:Y:S02]  /*aac0*/  SYNCS.PHASECHK.TRANS64.TRYWAIT P0, [R5+URZ], R0 ;  /* 0x00000000050075a7 */ /* 0x000f64000800017f */
[----:B-----5:R-:W-:Y:S05]  /*aad0*/  @!P0 BRA `(.L_x_834) ;  /* 0x0000000400b08947 */ /* 0x020fea0003800000 */
.L_x_861:
[----:B------:R-:W-:Y:S05]  /*aae0*/  @!P2 BRA `(.L_x_835) ;  /* 0x000000000004a947 */ /* 0x000fea0003800000 */
[----:B--2---:R-:W-:Y:S01]  /*aaf0*/  BPT.TRAP 0x1 ;  /* 0x000000040000795c */ /* 0x004fe20000300000 */
.L_x_835:
[----:B------:R-:W-:-:S07]  /*ab00*/  SHF.L.U32 R4, R4, 0x1f, RZ ;  /* 0x0000001f04047819 */ /* 0x000fce00000006ff */
.L_x_836:
[----:B------:R1:W1:Y:S02]  /*ab10*/  SYNCS.PHASECHK.TRANS64.TRYWAIT P0, [R9+URZ+0x36438], R4 ;  /* 0x03643804090075a7 */ /* 0x000264000800017f */
[----:B-1----:R-:W-:Y:S05]  /*ab20*/  @!P0 NANOSLEEP.SYNCS 0x989680 ;  /* 0x009896800000895d */ /* 0x002fea0003900000 */
[----:B------:R-:W1:Y:S02]  /*ab30*/  @!P0 SYNCS.PHASECHK.TRANS64 P0, [R9+URZ+0x36438], R4 ;  /* 0x03643804090085a7 */ /* 0x000e64000800007f */
[----:B-1----:R-:W-:Y:S05]  /*ab40*/  @!P0 BRA `(.L_x_836) ;  /* 0xfffffffc00f08947 */ /* 0x002fea000383ffff */
.L_x_682:
[----:B--2---:R-:W-:Y:S05]  /*ab50*/  BSYNC B6 ;  /* 0x0000000000067941 */ /* 0x004fea0003800000 */
.L_x_676:
[----:B------:R-:W-:Y:S05]  /*ab60*/  EXIT ;  /* 0x000000000000794d */ /* 0x000fea0003800000 */
.L_x_692:
[----:B------:R-:W-:Y:S02]  /*ab70*/  IMAD.MOV.U32 R12, RZ, RZ, RZ ;  /* 0x000000ffff0c7224 */ /* 0x000fe400078e00ff */
[----:B------:R-:W-:Y:S02]  /*ab80*/  IMAD.MOV.U32 R11, RZ, RZ, 0x1f ;  /* 0x0000001fff0b7424 */ /* 0x000fe400078e00ff */
[----:B------:R-:W-:-:S07]  /*ab90*/  IMAD.MOV.U32 R15, RZ, RZ, -0x1 ;  /* 0xffffffffff0f7424 */ /* 0x000fce00078e00ff */
[----:B------:R-:W-:Y:S05]  /*aba0*/  WARPSYNC.COLLECTIVE R15, `(.L_x_837) ;  /* 0x000000000f087348 */ /* 0x000fea0003c00000 */
[----:B------:R1:W2:Y:S02]  /*abb0*/  SHFL.IDX P6, R14, R13, R12, R11 ;  /* 0x0000000c0d0e7389 */ /* 0x0002a400000c000b */
[----:B-12---:R-:W-:Y:S01]  /*abc0*/  ENDCOLLECTIVE ;  /* 0x000000000000791b */ /* 0x006fe20003800000 */
.L_x_837:
[----:B------:R-:W-:Y:S05]  /*abd0*/  BRA `(.L_x_838) ;  /* 0xffffff6400a07947 */ /* 0x000fea000383ffff */
.L_x_694:
[----:B--2---:R-:W-:-:S04]  /*abe0*/  IMAD.U32 R7, RZ, RZ, UR36 ;  /* 0x00000024ff077e24 */ /* 0x004fc8000f8e00ff */
[----:B------:R2:W3:Y:S03]  /*abf0*/  SYNCS.PHASECHK.TRANS64.TRYWAIT P0, [R7+URZ+0x36400], R11 ;  /* 0x0364000b070075a7 */ /* 0x0004e6000800017f */
[----:B---3--:R-:W-:Y:S05]  /*ac00*/  @!P0 NANOSLEEP.SYNCS 0x989680 ;  /* 0x009896800000895d */ /* 0x008fea0003900000 */
[----:B------:R-:W3:Y:S02]  /*ac10*/  @!P0 SYNCS.PHASECHK.TRANS64 P0, [R7+URZ+0x36400], R11 ;  /* 0x0364000b070085a7 */ /* 0x000ee4000800007f */
[----:B---3--:R-:W-:Y:S05]  /*ac20*/  @!P0 BRA `(.L_x_694) ;  /* 0xfffffffc00ec8947 */ /* 0x008fea000383ffff */
[----:B------:R-:W-:Y:S05]  /*ac30*/  BRA `(.L_x_693) ;  /* 0xffffff6400f07947 */ /* 0x000fea000383ffff */
.L_x_698:
[----:B--2---:R2:W3:Y:S02]  /*ac40*/  SYNCS.PHASECHK.TRANS64.TRYWAIT P1, [R4+URZ+0x36410], R11 ;  /* 0x0364100b040075a7 */ /* 0x0044e4000802017f */
[----:B---3--:R-:W-:Y:S05]  /*ac50*/  @!P1 NANOSLEEP.SYNCS 0x989680 ;  /* 0x009896800000995d */ /* 0x008fea0003900000 */
[----:B------:R-:W3:Y:S02]  /*ac60*/  @!P1 SYNCS.PHASECHK.TRANS64 P1, [R4+URZ+0x36410], R11 ;  /* 0x0364100b040095a7 */ /* 0x000ee4000802007f */
[----:B---3--:R-:W-:Y:S05]  /*ac70*/  @!P1 BRA `(.L_x_698) ;  /* 0xfffffffc00f09947 */ /* 0x008fea000383ffff */
[----:B------:R-:W-:Y:S05]  /*ac80*/  BRA `(.L_x_697) ;  /* 0xffffff6c00987947 */ /* 0x000fea000383ffff */
.L_x_702:
[----:B--2---:R-:W-:-:S04]  /*ac90*/  IMAD.U32 R120, RZ, RZ, UR36 ;  /* 0x00000024ff787e24 */ /* 0x004fc8000f8e00ff */
[----:B------:R2:W3:Y:S03]  /*aca0*/  SYNCS.PHASECHK.TRANS64.TRYWAIT P1, [R120+URZ+0x36430], R15 ;  /* 0x0364300f780075a7 */ /* 0x0004e6000802017f */
[----:B---3--:R-:W-:Y:S05]  /*acb0*/  @!P1 NANOSLEEP.SYNCS 0x989680 ;  /* 0x009896800000995d */ /* 0x008fea0003900000 */
[----:B------:R-:W3:Y:S02]  /*acc0*/  @!P1 SYNCS.PHASECHK.TRANS64 P1, [R120+URZ+0x36430], R15 ;  /* 0x0364300f780095a7 */ /* 0x000ee4000802007f */
[----:B---3--:R-:W-:Y:S05]  /*acd0*/  @!P1 BRA `(.L_x_702) ;  /* 0xfffffffc00ec9947 */ /* 0x008fea000383ffff */
[----:B------:R-:W-:Y:S05]  /*ace0*/  BRA `(.L_x_701) ;  /* 0xffffff7400b47947 */ /* 0x000fea000383ffff */
.L_x_762:
[----:B------:R-:W-:Y:S01]  /*acf0*/  BSSY B0, `(.L_x_839) ;  /* 0x0000005000007945 */ /* 0x000fe20003800000 */
[----:B------:R-:W-:-:S07]  /*ad00*/  IMAD.MOV.U32 R15, RZ, RZ, -0x1 ;  /* 0xffffffffff0f7424 */ /* 0x000fce00078e00ff */
[----:B------:R-:W-:Y:S05]  /*ad10*/  WARPSYNC.COLLECTIVE R15, `(.L_x_840) ;  /* 0x000000000f087348 */ /* 0x000fea0003c00000 */
[----:B------:R-:W-:Y:S01]  /*ad20*/  NOP ;  /* 0x0000000000007918 */ /* 0x000fe20000000000 */
[----:B------:R-:W-:Y:S01]  /*ad30*/  ENDCOLLECTIVE ;  /* 0x000000000000791b */ /* 0x000fe20003800000 */
.L_x_840:
[----:B------:R-:W-:Y:S05]  /*ad40*/  BSYNC B0 ;  /* 0x0000000000007941 */ /* 0x000fea0003800000 */
.L_x_839:
[----:B------:R-:W-:Y:S05]  /*ad50*/  BRA `(.L_x_841) ;  /* 0xffffffc4005c7947 */ /* 0x000fea000383ffff */
.L_x_778:
[----:B------:R-:W-:Y:S01]  /*ad60*/  BSSY B0, `(.L_x_842) ;  /* 0x0000005000007945 */ /* 0x000fe20003800000 */
[----:B------:R-:W-:-:S07]  /*ad70*/  IMAD.MOV.U32 R15, RZ, RZ, -0x1 ;  /* 0xffffffffff0f7424 */ /* 0x000fce00078e00ff */
[----:B------:R-:W-:Y:S05]  /*ad80*/  WARPSYNC.COLLECTIVE R15, `(.L_x_843) ;  /* 0x000000000f087348 */ /* 0x000fea0003c00000 */
[----:B------:R-:W-:Y:S01]  /*ad90*/  NOP ;  /* 0x0000000000007918 */ /* 0x000fe20000000000 */
[----:B------:R-:W-:Y:S01]  /*ada0*/  ENDCOLLECTIVE ;  /* 0x000000000000791b */ /* 0x000fe20003800000 */
.L_x_843:
[----:B------:R-:W-:Y:S05]  /*adb0*/  BSYNC B0 ;  /* 0x0000000000007941 */ /* 0x000fea0003800000 */
.L_x_842:
[----:B------:R-:W-:Y:S05]  /*adc0*/  BRA `(.L_x_844) ;  /* 0xffffffc800cc7947 */ /* 0x000fea000383ffff */
.L_x_795:
[----:B------:R-:W-:Y:S01]  /*add0*/  BSSY B0, `(.L_x_845) ;  /* 0x0000005000007945 */ /* 0x000fe20003800000 */
[----:B------:R-:W-:-:S07]  /*ade0*/  IMAD.MOV.U32 R15, RZ, RZ, -0x1 ;  /* 0xffffffffff0f7424 */ /* 0x000fce00078e00ff */
[----:B------:R-:W-:Y:S05]  /*adf0*/  WARPSYNC.COLLECTIVE R15, `(.L_x_846) ;  /* 0x000000000f087348 */ /* 0x000fea0003c00000 */
[----:B------:R-:W-:Y:S01]  /*ae00*/  NOP ;  /* 0x0000000000007918 */ /* 0x000fe20000000000 */
[----:B------:R-:W-:Y:S01]  /*ae10*/  ENDCOLLECTIVE ;  /* 0x000000000000791b */ /* 0x000fe20003800000 */
.L_x_846:
[----:B------:R-:W-:Y:S05]  /*ae20*/  BSYNC B0 ;  /* 0x0000000000007941 */ /* 0x000fea0003800000 */
.L_x_845:
[----:B------:R-:W-:Y:S05]  /*ae30*/  BRA `(.L_x_847) ;  /* 0xffffffd000487947 */ /* 0x000fea000383ffff */
.L_x_812:
[----:B-1----:R1:W2:Y:S02]  /*ae40*/  SYNCS.PHASECHK.TRANS64.TRYWAIT P1, [R12+URZ+0x36420], R11 ;  /* 0x0364200b0c0075a7 */ /* 0x0022a4000802017f */
[----:B--2---:R-:W-:Y:S05]  /*ae50*/  @!P1 NANOSLEEP.SYNCS 0x989680 ;  /* 0x009896800000995d */ /* 0x004fea0003900000 */
[----:B------:R-:W2:Y:S02]  /*ae60*/  @!P1 SYNCS.PHASECHK.TRANS64 P1, [R12+URZ+0x36420], R11 ;  /* 0x0364200b0c0095a7 */ /* 0x000ea4000802007f */
[----:B--2---:R-:W-:Y:S05]  /*ae70*/  @!P1 BRA `(.L_x_812) ;  /* 0xfffffffc00f09947 */ /* 0x004fea000383ffff */
[----:B------:R-:W-:Y:S05]  /*ae80*/  BRA `(.L_x_848) ;  /* 0xffffffdc00bc7947 */ /* 0x000fea000383ffff */
.L_x_816:
[----:B-1----:R1:W2:Y:S02]  /*ae90*/  SYNCS.PHASECHK.TRANS64.TRYWAIT P1, [R12+URZ+0x36438], R11 ;  /* 0x0364380b0c0075a7 */ /* 0x0022a4000802017f */
[----:B--2---:R-:W-:Y:S05]  /*aea0*/  @!P1 NANOSLEEP.SYNCS 0x989680 ;  /* 0x009896800000995d */ /* 0x004fea0003900000 */
[----:B------:R-:W2:Y:S02]  /*aeb0*/  @!P1 SYNCS.PHASECHK.TRANS64 P1, [R12+URZ+0x36438], R11 ;  /* 0x0364380b0c0095a7 */ /* 0x000ea4000802007f */
[----:B--2---:R-:W-:Y:S05]  /*aec0*/  @!P1 BRA `(.L_x_816) ;  /* 0xfffffffc00f09947 */ /* 0x004fea000383ffff */
[----:B------:R-:W-:Y:S05]  /*aed0*/  BRA `(.L_x_849) ;  /* 0xffffffe400647947 */ /* 0x000fea000383ffff */
.L_x_818:
[----:B--2---:R2:W3:Y:S02]  /*aee0*/  SYNCS.PHASECHK.TRANS64.TRYWAIT P1, [R12+URZ+0x36428], R27 ;  /* 0x0364281b0c0075a7 */ /* 0x0044e4000802017f */
[----:B---3--:R-:W-:Y:S05]  /*aef0*/  @!P1 NANOSLEEP.SYNCS 0x989680 ;  /* 0x009896800000995d */ /* 0x008fea0003900000 */
[----:B------:R-:W3:Y:S02]  /*af00*/  @!P1 SYNCS.PHASECHK.TRANS64 P1, [R12+URZ+0x36428], R27 ;  /* 0x0364281b0c0095a7 */ /* 0x000ee4000802007f */
[----:B---3--:R-:W-:Y:S05]  /*af10*/  @!P1 BRA `(.L_x_818) ;  /* 0xfffffffc00f09947 */ /* 0x008fea000383ffff */
[----:B------:R-:W-:Y:S05]  /*af20*/  BRA `(.L_x_850) ;  /* 0xffffffe8002c7947 */ /* 0x000fea000383ffff */
.L_x_820:
[----:B--2---:R2:W3:Y:S02]  /*af30*/  SYNCS.PHASECHK.TRANS64.TRYWAIT P1, [R12+URZ+0x36438], R28 ;  /* 0x0364381c0c0075a7 */ /* 0x0044e4000802017f */
[----:B---3--:R-:W-:Y:S05]  /*af40*/  @!P1 NANOSLEEP.SYNCS 0x989680 ;  /* 0x009896800000995d */ /* 0x008fea0003900000 */
[----:B------:R-:W3:Y:S02]  /*af50*/  @!P1 SYNCS.PHASECHK.TRANS64 P1, [R12+URZ+0x36438], R28 ;  /* 0x0364381c0c0095a7 */ /* 0x000ee4000802007f */
[----:B---3--:R-:W-:Y:S05]  /*af60*/  @!P1 BRA `(.L_x_820) ;  /* 0xfffffffc00f09947 */ /* 0x008fea000383ffff */
[----:B------:R-:W-:Y:S05]  /*af70*/  BRA `(.L_x_851) ;  /* 0xffffffe800c47947 */ /* 0x000fea000383ffff */
.L_x_822:
[----:B------:R-:W-:-:S07]  /*af80*/  SHF.L.U32 R5, R0, 0x1f, RZ ;  /* 0x0000001f00057819 */ /* 0x000fce00000006ff */
.L_x_852:
[----:B---3--:R3:W4:Y:S02]  /*af90*/  SYNCS.PHASECHK.TRANS64.TRYWAIT P1, [R12+URZ+0x36420], R5 ;  /* 0x036420050c0075a7 */ /* 0x008724000802017f */
[----:B----4-:R-:W-:Y:S05]  /*afa0*/  @!P1 NANOSLEEP.SYNCS 0x989680 ;  /* 0x009896800000995d */ /* 0x010fea0003900000 */
[----:B------:R-:W4:Y:S02]  /*afb0*/  @!P1 SYNCS.PHASECHK.TRANS64 P1, [R12+URZ+0x36420], R5 ;  /* 0x036420050c0095a7 */ /* 0x000f24000802007f */
[----:B----4-:R-:W-:Y:S05]  /*afc0*/  @!P1 BRA `(.L_x_852) ;  /* 0xfffffffc00f09947 */ /* 0x010fea000383ffff */
[----:B------:R-:W-:Y:S05]  /*afd0*/  BRA `(.L_x_853) ;  /* 0xffffffec005c7947 */ /* 0x000fea000383ffff */
.L_x_825:
[----:B---3--:R3:W4:Y:S02]  /*afe0*/  SYNCS.PHASECHK.TRANS64.TRYWAIT P1, [R12+URZ+0x36438], R11 ;  /* 0x0364380b0c0075a7 */ /* 0x008724000802017f */
[----:B----4-:R-:W-:Y:S05]  /*aff0*/  @!P1 NANOSLEEP.SYNCS 0x989680 ;  /* 0x009896800000995d */ /* 0x010fea0003900000 */
[----:B------:R-:W4:Y:S02]  /*b000*/  @!P1 SYNCS.PHASECHK.TRANS64 P1, [R12+URZ+0x36438], R11 ;  /* 0x0364380b0c0095a7 */ /* 0x000f24000802007f */
[----:B----4-:R-:W-:Y:S05]  /*b010*/  @!P1 BRA `(.L_x_825) ;  /* 0xfffffffc00f09947 */ /* 0x010fea000383ffff */
[----:B------:R-:W-:Y:S05]  /*b020*/  BRA `(.L_x_854) ;  /* 0xfffffff000087947 */ /* 0x000fea000383ffff */
.L_x_827:
[----:B----4-:R4:W1:Y:S02]  /*b030*/  SYNCS.PHASECHK.TRANS64.TRYWAIT P1, [R12+URZ+0x36428], R5 ;  /* 0x036428050c0075a7 */ /* 0x010864000802017f */
[----:B-1----:R-:W-:Y:S05]  /*b040*/  @!P1 NANOSLEEP.SYNCS 0x989680 ;  /* 0x009896800000995d */ /* 0x002fea0003900000 */
[----:B------:R-:W1:Y:S02]  /*b050*/  @!P1 SYNCS.PHASECHK.TRANS64 P1, [R12+URZ+0x36428], R5 ;  /* 0x036428050c0095a7 */ /* 0x000e64000802007f */
[----:B-1----:R-:W-:Y:S05]  /*b060*/  @!P1 BRA `(.L_x_827) ;  /* 0xfffffffc00f09947 */ /* 0x002fea000383ffff */
[----:B------:R-:W-:Y:S05]  /*b070*/  BRA `(.L_x_855) ;  /* 0xfffffff000b47947 */ /* 0x000fea000383ffff */
.L_x_829:
[----:B----4-:R4:W1:Y:S02]  /*b080*/  SYNCS.PHASECHK.TRANS64.TRYWAIT P1, [R12+URZ+0x36438], R3 ;  /* 0x036438030c0075a7 */ /* 0x010864000802017f */
[----:B-1----:R-:W-:Y:S05]  /*b090*/  @!P1 NANOSLEEP.SYNCS 0x989680 ;  /* 0x009896800000995d */ /* 0x002fea0003900000 */
[----:B------:R-:W1:Y:S02]  /*b0a0*/  @!P1 SYNCS.PHASECHK.TRANS64 P1, [R12+URZ+0x36438], R3 ;  /* 0x036438030c0095a7 */ /* 0x000e64000802007f */
[----:B-1----:R-:W-:Y:S05]  /*b0b0*/  @!P1 BRA `(.L_x_829) ;  /* 0xfffffffc00f09947 */ /* 0x002fea000383ffff */
[----:B------:R-:W-:Y:S05]  /*b0c0*/  BRA `(.L_x_856) ;  /* 0xfffffff400507947 */ /* 0x000fea000383ffff */
.L_x_831:
[----:B------:R-:W-:Y:S01]  /*b0d0*/  BSSY B0, `(.L_x_857) ;  /* 0x0000006000007945 */ /* 0x000fe20003800000 */
[----:B------:R-:W-:-:S07]  /*b0e0*/  IMAD.MOV.U32 R15, RZ, RZ, -0x1 ;  /* 0xffffffffff0f7424 */ /* 0x000fce00078e00ff */
[----:B-1234-:R-:W-:Y:S05]  /*b0f0*/  WARPSYNC.COLLECTIVE R15, `(.L_x_858) ;  /* 0x000000000f0c7348 */ /* 0x01efea0003c00000 */
[----:B------:R-:W-:Y:S02]  /*b100*/  ELECT P6, UR62, PT ;  /* 0x00000000003e782f */ /* 0x000fe400038c0000 */
[----:B------:R-:W-:Y:S01]  /*b110*/  MOV R14, UR62 ;  /* 0x0000003e000e7c02 */ /* 0x000fe20008000f00 */
[----:B-1234-:R-:W-:Y:S10]  /*b120*/  ENDCOLLECTIVE ;  /* 0x000000000000791b */ /* 0x01eff40003800000 */
.L_x_858:
[----:B------:R-:W-:Y:S05]  /*b130*/  BSYNC B0 ;  /* 0x0000000000007941 */ /* 0x000fea0003800000 */
.L_x_857:
[----:B------:R-:W-:Y:S05]  /*b140*/  BRA `(.L_x_859) ;  /* 0xfffffff8000c7947 */ /* 0x000fea000383ffff */
.L_x_833:
[----:B----4-:R4:W1:Y:S02]  /*b150*/  SYNCS.PHASECHK.TRANS64.TRYWAIT P0, [R7+URZ], R6 ;  /* 0x00000006070075a7 */ /* 0x010864000800017f */
[----:B-1----:R-:W-:Y:S05]  /*b160*/  @!P0 NANOSLEEP.SYNCS 0x989680 ;  /* 0x009896800000895d */ /* 0x002fea0003900000 */
[----:B------:R-:W1:Y:S02]  /*b170*/  @!P0 SYNCS.PHASECHK.TRANS64 P0, [R7+URZ], R6 ;  /* 0x00000006070085a7 */ /* 0x000e64000800007f */
[----:B-1----:R-:W-:Y:S05]  /*b180*/  @!P0 BRA `(.L_x_833) ;  /* 0xfffffffc00f08947 */ /* 0x002fea000383ffff */
[----:B------:R-:W-:Y:S05]  /*b190*/  BRA `(.L_x_860) ;  /* 0xfffffff800487947 */ /* 0x000fea000383ffff */
.L_x_834:
[----:B------:R1:W1:Y:S02]  /*b1a0*/  SYNCS.PHASECHK.TRANS64.TRYWAIT P0, [R5+URZ], R0 ;  /* 0x00000000050075a7 */ /* 0x000264000800017f */
[----:B-1----:R-:W-:Y:S05]  /*b1b0*/  @!P0 NANOSLEEP.SYNCS 0x989680 ;  /* 0x009896800000895d */ /* 0x002fea0003900000 */
[----:B------:R-:W1:Y:S02]  /*b1c0*/  @!P0 SYNCS.PHASECHK.TRANS64 P0, [R5+URZ], R0 ;  /* 0x00000000050085a7 */ /* 0x000e64000800007f */
[----:B-1----:R-:W-:Y:S05]  /*b1d0*/  @!P0 BRA `(.L_x_834) ;  /* 0xfffffffc00f08947 */ /* 0x002fea000383ffff */
[----:B------:R-:W-:Y:S05]  /*b1e0*/  BRA `(.L_x_861) ;  /* 0xfffffff8003c7947 */ /* 0x000fea000383ffff */
.L_x_862:
        /* <DEDUP_REMOVED lines=9> */
.L_x_3860:


//--------------------- .text._ZN7cutlass13device_kernelIN5flash11enable_sm90INS1_16FlashAttnBwdSm90INS1_25CollectiveMainloopBwdSm90ILi2ELi1ELi1EN4cute5tupleIJNS5_1CILi1EEES8_S8_EEENS6_IJNS7_ILi64EEENS7_ILi96EEENS7_ILi192EEEEEENS_6half_tEfNS_4arch4Sm90ELb0ELb0ELb1ELb1ELb0ELb0ELb1ELb0ELi3ELi1ELi1ELi1ELb0EEENS1_24CollectiveEpilogueBwdGQAISD_fSG_Li384ELb1ELb0EEENS1_19SingleTileSchedulerILb1ELb0ELb0ELi96EEEEEEEEEvNT_6ParamsE --------------------------
	.section	.text._ZN7cutlass13device_kernelIN5flash11enable_sm90INS1_16FlashAttnBwdSm90INS1_25CollectiveMainloopBwdSm90ILi2ELi1ELi1EN4cute5tupleIJNS5_1CILi1EEES8_S8_EEENS6_IJNS7_ILi64EEENS7_ILi96EEENS7_ILi192EEEEEENS_6half_tEfNS_4arch4Sm90ELb0ELb0ELb1ELb1ELb0ELb0ELb1ELb0ELi3ELi1ELi1ELi1ELb0EEENS1_24CollectiveEpilogueBwdGQAISD_fSG_Li384ELb1ELb0EEENS1_19SingleTileSchedulerILb1ELb0ELb0ELi96EEEEEEEEEvNT_6ParamsE,"ax",@progbits
	.align	128
.text._ZN7cutlass13device_kernelIN5flash11enable_sm90INS1_16FlashAttnBwdSm90INS1_25CollectiveMainloopBwdSm90ILi2ELi1ELi1EN4cute5tupleIJNS5_1CILi1EEES8_S8_EEENS6_IJNS7_ILi64EEENS7_ILi96EEENS7_ILi192EEEEEENS_6half_tEfNS_4arch4Sm90ELb0ELb0ELb1ELb1ELb0ELb0ELb1ELb0ELi3ELi1ELi1ELi1ELb0EEENS1_24CollectiveEpilogueBwdGQAISD_fSG_Li384ELb1ELb0EEENS1_19SingleTileSchedulerILb1ELb0ELb0ELi96EEEEEEEEEvNT_6ParamsE:
        .type           _ZN7cutlass13device_kernelIN5flash11enable_sm90INS1_16FlashAttnBwdSm90INS1_25CollectiveMainloopBwdSm90ILi2ELi1ELi1EN4cute5tupleIJNS5_1CILi1EEES8_S8_EEENS6_IJNS7_ILi64EEENS7_ILi96EEENS7_ILi192EEEEEENS_6half_tEfNS_4arch4Sm90ELb0ELb0ELb1ELb1ELb0ELb0ELb1ELb0ELi3ELi1ELi1ELi1ELb0EEENS1_24CollectiveEpilogueBwdGQAISD_fSG_Li384ELb1ELb0EEENS1_19SingleTileSchedulerILb1ELb0ELb0ELi96EEEEEEEEEvNT_6ParamsE,@function
        .size           _ZN7cutlass13device_kernelIN5flash11enable_sm90INS1_16FlashAttnBwdSm90INS1_25CollectiveMainloopBwdSm90ILi2ELi1ELi1EN4cute5tupleIJNS5_1CILi1EEES8_S8_EEENS6_IJNS7_ILi64EEENS7_ILi96EEENS7_ILi192EEEEEENS_6half_tEfNS_4arch4Sm90ELb0ELb0ELb1ELb1ELb0ELb0ELb1ELb0ELi3ELi1ELi1ELi1ELb0EEENS1_24CollectiveEpilogueBwdGQAISD_fSG_Li384ELb1ELb0EEENS1_19SingleTileSchedulerILb1ELb0ELb0ELi96EEEEEEEEEvNT_6ParamsE,(.L_x_3861 - _ZN7cutlass13device_kernelIN5flash11enable_sm90INS1_16FlashAttnBwdSm90INS1_25CollectiveMainloopBwdSm90ILi2ELi1ELi1EN4cute5tupleIJNS5_1CILi1EEES8_S8_EEENS6_IJNS7_ILi64EEENS7_ILi96EEENS7_ILi192EEEEEENS_6half_tEfNS_4arch4Sm90ELb0ELb0ELb1ELb1ELb0ELb0ELb1ELb0ELi3ELi1ELi1ELi1ELb0EEENS1_24CollectiveEpilogueBwdGQAISD_fSG_Li384ELb1ELb0EEENS1_19SingleTileSchedulerILb1ELb0ELb0ELi96EEEEEEEEEvNT_6ParamsE)
        .other          _ZN7cutlass13device_kernelIN5flash11enable_sm90INS1_16FlashAttnBwdSm90INS1_25CollectiveMainloopBwdSm90ILi2ELi1ELi1EN4cute5tupleIJNS5_1CILi1EEES8_S8_EEENS6_IJNS7_ILi64EEENS7_ILi96EEENS7_ILi192EEEEEENS_6half_tEfNS_4arch4Sm90ELb0ELb0ELb1ELb1ELb0ELb0ELb1ELb0ELi3ELi1ELi1ELi1ELb0EEENS1_24CollectiveEpilogueBwdGQAISD_fSG_Li384ELb1ELb0EEENS1_19SingleTileSchedulerILb1ELb0ELb0ELi96EEEEEEEEEvNT_6ParamsE,@"STO_CUDA_ENTRY STV_DEFAULT"
_ZN7cutlass13device_kernelIN5flash11enable_sm90INS1_16FlashAttnBwdSm90INS1_25CollectiveMainloopBwdSm90ILi2ELi1ELi1EN4cute5tupleIJNS5_1CILi1EEES8_S8_EEENS6_IJNS7_ILi64EEENS7_ILi96EEENS7_ILi192EEEEEENS_6half_tEfNS_4arch4Sm90ELb0ELb0ELb1ELb1ELb0ELb0ELb1ELb0ELi3ELi1ELi1ELi1ELb0EEENS1_24CollectiveEpilogueBwdGQAISD_fSG_Li384ELb1ELb0EEENS1_19SingleTileSchedulerILb1ELb0ELb0ELi96EEEEEEEEEvNT_6ParamsE:
        /* <DEDUP_REMOVED lines=23> */
.L_x_864:
[----:B------:R-:W-:Y:S05]  /*0170*/  BSYNC B0 ;  /* 0x0000000000007941 */ /* 0x000fea0003800000 */
.L_x_863:
        /* <DEDUP_REMOVED lines=34> */
.L_x_865:
        /* <DEDUP_REMOVED lines=20> */
.L_x_866:
        /* <DEDUP_REMOVED lines=8> */
.L_x_869:
        /* <DEDUP_REMOVED lines=21> */
.L_x_870:
        /* <DEDUP_REMOVED lines=10> */
.L_x_872:
[----:B------:R-:W2:Y:S02]  /*0750*/  LDC R0, c[0x0][0x8c4] ;  /* 0x00023100ff007b82 */ /* 0x000ea40000000800 */
.L_x_871:
        /* <DEDUP_REMOVED lines=15> */
.L_x_874:
        /* <DEDUP_REMOVED lines=10> */
.L_x_875:
        /* <DEDUP_REMOVED lines=8> */
.L_x_876:
        /* <DEDUP_REMOVED lines=9> */
.L_x_877:
        /* <DEDUP_REMOVED lines=76> */
.L_x_880:
        /* <DEDUP_REMOVED lines=15> */
.L_x_879:
        /* <DEDUP_REMOVED lines=20> */
.L_x_882:
        /* <DEDUP_REMOVED lines=15> */
.L_x_881:
        /* <DEDUP_REMOVED lines=8> */
.L_x_970:
        /* <DEDUP_REMOVED lines=26> */
.L_x_884:
        /* <DEDUP_REMOVED lines=100> */
.L_x_896:
[----:B------:R-:W-:-:S13]  /*1a40*/  ISETP.NE.AND P0, PT, R9, 0x3, PT ;  /* 0x000000030900780c */ /* 0x000fda0003f05270 */
[----:B------:R-:W-:Y:S05]  /*1a50*/  @!P0 BRA `(.L_x_886) ;  /* 0x0000000000048947 */ /* 0x000fea0003800000 */
[----:B------:R-:W-:Y:S01]  /*1a60*/  BPT.TRAP 0x1 ;  /* 0x000000040000795c */ /* 0x000fe20000300000 */
.L_x_886:
[----:B------:R-:W-:Y:S02]  /*1a70*/  LEA R4, R3, UR36, 0x3 ;  /* 0x0000002403047c11 */ /* 0x000fe4000f8e18ff */
[----:B------:R-:W-:-:S04]  /*1a80*/  SHF.L.U32 R11, R7, 0x1f, RZ ;  /* 0x0000001f070b7819 */ /* 0x000fc800000006ff */
[----:B------:R1:W2:Y:S01]  /*1a90*/  SYNCS.PHASECHK.TRANS64.TRYWAIT P1, [R4+URZ+0x36410], R11 ;  /* 0x0364100b040075a7 */ /* 0x0002a2000802017f */
[----:B------:R-:W-:Y:S05]  /*1aa0*/  @!P0 BRA `(.L_x_887) ;  /* 0x0000000000048947 */ /* 0x000fea0003800000 */
[----:B------:R-:W-:Y:S01]  /*1ab0*/  BPT.TRAP 0x1 ;  /* 0x000000040000795c */ /* 0x000fe20000300000 */
.L_x_887:
[----:B--2---:R-:W-:Y:S05]  /*1ac0*/  @P1 BRA `(.L_x_888) ;  /* 0x0000000000081947 */ /* 0x004fea0003800000 */
[----:B------:R-:W2:Y:S02]  /*1ad0*/  SYNCS.PHASECHK.TRANS64.TRYWAIT P1, [R4+URZ+0x36410], R11 ;  /* 0x0364100b040075a7 */ /* 0x000ea4000802017f */
[----:B--2---:R-:W-:Y:S05]  /*1ae0*/  @!P1 BRA `(.L_x_889) ;  /* 0x0000006800649947 */ /* 0x004fea0003800000 */
.L_x_888:
        /* <DEDUP_REMOVED lines=104> */
.L_x_890:
[----:B------:R-:W-:-:S04]  /*2170*/  SHF.L.U32 R15, R6, 0x1f, RZ ;  /* 0x0000001f060f7819 */ /* 0x000fc800000006ff */
[----:B------:R1:W1:Y:S01]  /*2180*/  SYNCS.PHASECHK.TRANS64.TRYWAIT P1, [UR36+0x36430], R15 ;  /* 0x0364300fff0075a7 */ /* 0x0002620008020164 */
[----:B------:R-:W-:Y:S05]  /*2190*/  @!P0 BRA `(.L_x_891) ;  /* 0x0000000000048947 */ /* 0x000fea0003800000 */
[----:B------:R-:W-:Y:S01]  /*21a0*/  BPT.TRAP 0x1 ;  /* 0x000000040000795c */ /* 0x000fe20000300000 */
.L_x_891:
        /* <DEDUP_REMOVED lines=33> */
.L_x_892:
        /* <DEDUP_REMOVED lines=340> */
.L_x_894:
        /* <DEDUP_REMOVED lines=60> */
.L_x_895:
        /* <DEDUP_REMOVED lines=63> */
.L_x_878:
[----:B------:R-:W-:Y:S05]  /*40b0*/  @P0 BRA `(.L_x_873) ;  /* 0x0000004000b40947 */ /* 0x000fea0003800000 */
[----:B------:R-:W3:Y:S01]  /*40c0*/  LDL.LU R120, [R1+0x8] ;  /* 0x0000080001787983 */ /* 0x000ee20000300800 */
[----:B-12---:R-:W1:Y:S01]  /*40d0*/  LDC.64 R2, c[0x0][0x878] ;  /* 0x00021e00ff027b82 */ /* 0x006e620000000a00 */
[----:B------:R-:W2:Y:S01]  /*40e0*/  S2R R0, SR_TID.X ;  /* 0x0000000000007919 */ /* 0x000ea20000002100 */
[----:B------:R-:W4:Y:S06]  /*40f0*/  S2R R6, SR_CTAID.Y ;  /* 0x0000000000067919 */ /* 0x000f2c0000002600 */
[----:B------:R-:W5:Y:S01]  /*4100*/  S2UR UR5, SR_CgaCtaId ;  /* 0x00000000000579c3 */ /* 0x000f620000008800 */
[----:B------:R-:W4:Y:S07]  /*4110*/  S2R R10, SR_CTAID.X ;  /* 0x00000000000a7919 */ /* 0x000f2e0000002500 */
[----:B------:R-:W4:Y:S01]  /*4120*/  LDC.64 R12, c[0x0][0x818] ;  /* 0x00020600ff0c7b82 */ /* 0x000f220000000a00 */
[----:B-1----:R-:W-:-:S07]  /*4130*/  ISETP.NE.U32.AND P0, PT, R2, RZ, PT ;  /* 0x000000ff0200720c */ /* 0x002fce0003f05070 */
[----:B------:R-:W1:Y:S01]  /*4140*/  LDC.64 R16, c[0x0][0x840] ;  /* 0x00021000ff107b82 */ /* 0x000e620000000a00 */
[----:B------:R-:W-:-:S07]  /*4150*/  ISETP.NE.AND.EX P0, PT, R3, RZ, PT, P0 ;  /* 0x000000ff0300720c */ /* 0x000fce0003f05300 */
[----:B------:R-:W5:Y:S08]  /*4160*/  LDC R2, c[0x0][0x850] ;  /* 0x00021400ff027b82 */ /* 0x000f700000000800 */
[----:B------:R-:W3:Y:S01]  /*4170*/  @P0 LDC.64 R4, c[0x0][0x878] ;  /* 0x00021e00ff040b82 */ /* 0x000ee20000000a00 */
[----:B------:R-:W-:-:S07]  /*4180*/  UMOV UR4, 0x400 ;  /* 0x0000040000047882 */ /* 0x000fce0000000000 */
[----:B------:R-:W1:Y:S08]  /*4190*/  LDC.64 R14, c[0x0][0x820] ;  /* 0x00020800ff0e7b82 */ /* 0x000e700000000a00 */
[----:B------:R-:W1:Y:S08]  /*41a0*/  LDC.64 R18, c[0x0][0x848] ;  /* 0x00021200ff127b82 */ /* 0x000e700000000a00 */
[----:B------:R-:W1:Y:S08]  /*41b0*/  LDC.64 R20, c[0x0][0x800] ;  /* 0x00020000ff147b82 */ /* 0x000e700000000a00 */
[----:B------:R-:W1:Y:S01]  /*41c0*/  LDC.64 R22, c[0x0][0x828] ;  /* 0x00020a00ff167b82 */ /* 0x000e620000000a00 */
[----:B---3--:R-:W-:-:S06]  /*41d0*/  @P0 IMAD.WIDE R4, R120, 0x4, R4 ;  /* 0x0000000478040825 */ /* 0x008fcc00078e0204 */
[----:B------:R-:W3:Y:S01]  /*41e0*/  @P0 LDG.E R4, desc[UR38][R4.64] ;  /* 0x0000002604040981 */ /* 0x000ee2000c1e1900 */
[----:B------:R-:W-:Y:S01]  /*41f0*/  BAR.SYNC.DEFER_BLOCKING 0x1, 0x180 ;  /* 0x0046000000007b1d */ /* 0x000fe20000010000 */
[----:B-----5:R-:W-:Y:S01]  /*4200*/  ISETP.NE.AND P1, PT, R2, 0x1, PT ;  /* 0x000000010200780c */ /* 0x020fe20003f25270 */
[----:B--2---:R-:W-:Y:S01]  /*4210*/  VIADD R2, R0, 0xffffff80 ;  /* 0xffffff8000027836 */ /* 0x004fe20000000000 */
[----:B------:R-:W-:-:S03]  /*4220*/  ULEA UR4, UR5, UR4, 0x18 ;  /* 0x0000000405047291 */ /* 0x000fc6000f8ec03f */
[----:B------:R-:W-:Y:S01]  /*4230*/  BSSY B0, `(.L_x_897) ;  /* 0x0000052000007945 */ /* 0x000fe20003800000 */
[----:B------:R-:W-:-:S04]  /*4240*/  SHF.R.S32.HI R3, RZ, 0x1f, R2 ;  /* 0x0000001fff037819 */ /* 0x000fc80000011402 */
[----:B------:R-:W-:-:S03]  /*4250*/  LEA.HI R7, R3, R2, RZ, 0x7 ;  /* 0x0000000203077211 */ /* 0x000fc600078f38ff */
[----:B------:R-:W2:Y:S01]  /*4260*/  @P1 LDC R9, c[0x0][0x854] ;  /* 0x00021500ff091b82 */ /* 0x000ea20000000800 */
[----:B------:R-:W-:Y:S02]  /*4270*/  LOP3.LUT R3, R7, 0x3fffff80, RZ, 0xc0, !PT ;  /* 0x3fffff8007037812 */ /* 0x000fe400078ec0ff */
[----:B------:R-:W-:-:S03]  /*4280*/  SHF.R.S32.HI R8, RZ, 0x7, R7 ;  /* 0x00000007ff087819 */ /* 0x000fc60000011407 */
[----:B------:R-:W-:Y:S02]  /*4290*/  IMAD.IADD R3, R2, 0x1, -R3 ;  /* 0x0000000102037824 */ /* 0x000fe400078e0a03 */
[----:B------:R-:W5:Y:S02]  /*42a0*/  @P1 LDC R11, c[0x0][0x858] ;  /* 0x00021600ff0b1b82 */ /* 0x000f640000000800 */
[----:B------:R-:W-:Y:S02]  /*42b0*/  IMAD R7, R8, 0x600, R3 ;  /* 0x0000060008077824 */ /* 0x000fe400078e0203 */
[----:B----4-:R-:W-:Y:S02]  /*42c0*/  IMAD.MOV.U32 R3, RZ, RZ, R6 ;  /* 0x000000ffff037224 */ /* 0x010fe400078e0006 */
[----:B------:R-:W-:-:S05]  /*42d0*/  IMAD.SHL.U32 R7, R7, 0x4, RZ ;  /* 0x0000000407077824 */ /* 0x000fca00078e00ff */
[----:B------:R-:W-:Y:S01]  /*42e0*/  LEA R8, R7, UR4, 0x2 ;  /* 0x0000000407087c11 */ /* 0x000fe2000f8e10ff */
[----:B------:R-:W-:-:S04]  /*42f0*/  IMAD R7, R10, 0x4800, RZ ;  /* 0x000048000a077824 */ /* 0x000fc800078e02ff */
        /* <DEDUP_REMOVED lines=17> */
[----:B-1----:R-:W1:Y:S01]  /*4410*/  FENCE.VIEW.ASYNC.S ;  /* 0x00000000000073c6 */ /* 0x002e620000000000 */
[----:B---3--:R-:W-:-:S04]  /*4420*/  @P0 IMAD R4, R120, 0x60, R4 ;  /* 0x0000006078040824 */ /* 0x008fc800078e0204 */
[----:B------:R-:W-:-:S04]  /*4430*/  @P0 IMAD.HI R5, R4, 0x2aaaaaab, RZ ;  /* 0x2aaaaaab04050827 */ /* 0x000fc800078e02ff */
[----:B--2---:R-:W-:Y:S01]  /*4440*/  @P1 IMAD.HI.U32 R4, R6, R9, RZ ;  /* 0x0000000906041227 */ /* 0x004fe200078e00ff */
[----:B------:R-:W-:-:S04]  /*4450*/  @P0 SHF.R.U32.HI R6, RZ, 0x1f, R5 ;  /* 0x0000001fff060819 */ /* 0x000fc80000011605 */
[----:B------:R-:W-:Y:S02]  /*4460*/  @P0 LEA.HI.SX32 R6, R5, R6, 0x1c ;  /* 0x0000000605060211 */ /* 0x000fe400078fe2ff */
[----:B-----5:R-:W-:-:S03]  /*4470*/  @P1 SHF.R.U32.HI R3, RZ, R11, R4 ;  /* 0x0000000bff031219 */ /* 0x020fc60000011604 */
[----:B------:R-:W-:Y:S01]  /*4480*/  @P0 IMAD R4, R6, 0x4800, RZ ;  /* 0x0000480006040824 */ /* 0x000fe200078e02ff */
[----:B------:R-:W-:-:S04]  /*4490*/  SHF.R.S32.HI R9, RZ, 0x1f, R3 ;  /* 0x0000001fff097819 */ /* 0x000fc80000011403 */
[----:B------:R-:W-:Y:S02]  /*44a0*/  @P0 SHF.R.S32.HI R5, RZ, 0x1f, R4 ;  /* 0x0000001fff050819 */ /* 0x000fe40000011404 */
[----:B------:R-:W-:Y:S01]  /*44b0*/  @!P0 CS2R R4, SRZ ;  /* 0x0000000000048805 */ /* 0x000fe2000001ff00 */
[----:B------:R-:W-:Y:S01]  /*44c0*/  IMAD R10, R9, R16, RZ ;  /* 0x00000010090a7224 */ /* 0x000fe200078e02ff */
[----:B-1----:R-:W-:Y:S04]  /*44d0*/  BAR.SYNC.DEFER_BLOCKING 0x1, 0x180 ;  /* 0x0046000000007b1d */ /* 0x002fe80000010000 */
[----:B------:R-:W-:Y:S01]  /*44e0*/  IADD3 R6, P1, R7, R4, RZ ;  /* 0x0000000407067210 */ /* 0x000fe20007f3e0ff */
[----:B------:R-:W-:Y:S01]  /*44f0*/  IMAD R4, R9, R12, RZ ;  /* 0x0000000c09047224 */ /* 0x000fe200078e02ff */
[----:B------:R-:W-:-:S02]  /*4500*/  SEL R9, R120, RZ, !P0 ;  /* 0x000000ff78097207 */ /* 0x000fc40004000000 */
[----:B------:R-:W-:Y:S01]  /*4510*/  LEA.HI.X.SX32 R7, R7, R5, 0x1, P1 ;  /* 0x0000000507077211 */ /* 0x000fe200008f0eff */
[C---:B------:R-:W-:Y:S02]  /*4520*/  IMAD R11, R3.reuse, R13, R4 ;  /* 0x0000000d030b7224 */ /* 0x040fe400078e0204 */
[C---:B------:R-:W-:Y:S02]  /*4530*/  IMAD R13, R3.reuse, R17, R10 ;  /* 0x00000011030d7224 */ /* 0x040fe400078e020a */
[----:B------:R-:W-:-:S04]  /*4540*/  IMAD.WIDE.U32 R4, R3, R12, R6 ;  /* 0x0000000c03047225 */ /* 0x000fc800078e0006 */
[----:B------:R-:W-:Y:S01]  /*4550*/  IMAD.WIDE.U32 R6, R3, R16, R6 ;  /* 0x0000001003067225 */ /* 0x000fe200078e0006 */
[----:B------:R-:W-:-:S03]  /*4560*/  SHF.R.S32.HI R3, RZ, 0x1f, R120 ;  /* 0x0000001fff037819 */ /* 0x000fc60000011478 */
[----:B------:R-:W-:Y:S01]  /*4570*/  IMAD.IADD R5, R5, 0x1, R11 ;  /* 0x0000000105057824 */ /* 0x000fe200078e020b */
[----:B------:R-:W-:Y:S01]  /*4580*/  SEL R3, R3, RZ, !P0 ;  /* 0x000000ff03037207 */ /* 0x000fe20004000000 */
[----:B------:R-:W-:Y:S01]  /*4590*/  IMAD.IADD R7, R7, 0x1, R13 ;  /* 0x0000000107077824 */ /* 0x000fe200078e020d */
[----:B------:R-:W-:Y:S01]  /*45a0*/  ISETP.NE.AND P0, PT, R2, RZ, PT ;  /* 0x000000ff0200720c */ /* 0x000fe20003f05270 */
[----:B------:R-:W-:-:S04]  /*45b0*/  IMAD.WIDE.U32 R4, R9, R14, R4 ;  /* 0x0000000e09047225 */ /* 0x000fc800078e0004 */
[C---:B------:R-:W-:Y:S01]  /*45c0*/  IMAD R10, R3.reuse, R14, RZ ;  /* 0x0000000e030a7224 */ /* 0x040fe200078e02ff */
[----:B------:R-:W-:Y:S01]  /*45d0*/  LEA R20, P1, R4, R20, 0x2 ;  /* 0x0000001404147211 */ /* 0x000fe200078210ff */
[-C--:B------:R-:W-:Y:S02]  /*45e0*/  IMAD R12, R3, R18.reuse, RZ ;  /* 0x00000012030c7224 */ /* 0x080fe400078e02ff */
[----:B------:R-:W-:-:S04]  /*45f0*/  IMAD.WIDE.U32 R6, R9, R18, R6 ;  /* 0x0000001209067225 */ /* 0x000fc800078e0006 */
[C---:B------:R-:W-:Y:S01]  /*4600*/  IMAD R3, R9.reuse, R15, R10 ;  /* 0x0000000f09037224 */ /* 0x040fe200078e020a */
[----:B------:R-:W-:Y:S01]  /*4610*/  LEA R22, P2, R6, R22, 0x2 ;  /* 0x0000001606167211 */ /* 0x000fe200078410ff */
[----:B------:R-:W-:Y:S02]  /*4620*/  IMAD R9, R9, R19, R12 ;  /* 0x0000001309097224 */ /* 0x000fe400078e020c */
[----:B------:R-:W-:Y:S02]  /*4630*/  IMAD.IADD R3, R5, 0x1, R3 ;  /* 0x0000000105037824 */ /* 0x000fe400078e0203 */
[----:B------:R-:W-:-:S03]  /*4640*/  IMAD.IADD R2, R7, 0x1, R9 ;  /* 0x0000000107027824 */ /* 0x000fc600078e0209 */
[----:B------:R-:W-:Y:S02]  /*4650*/  LEA.HI.X R3, R4, R21, R3, 0x2, P1 ;  /* 0x0000001504037211 */ /* 0x000fe400008f1403 */
[----:B------:R-:W-:Y:S01]  /*4660*/  LEA.HI.X R2, R6, R23, R2, 0x2, P2 ;  /* 0x0000001706027211 */ /* 0x000fe200010f1402 */
[----:B----4-:R-:W-:Y:S06]  /*4670*/  @P0 BRA `(.L_x_898) ;  /* 0x0000000000340947 */ /* 0x010fec0003800000 */
[----:B------:R-:W-:Y:S01]  /*4680*/  R2UR UR6, R22 ;  /* 0x00000000160672ca */ /* 0x000fe200000e0000 */
[----:B------:R-:W-:Y:S01]  /*4690*/  UMOV UR5, 0x1200 ;  /* 0x0000120000057882 */ /* 0x000fe20000000000 */
[----:B------:R-:W-:Y:S01]  /*46a0*/  R2UR UR7, R2 ;  /* 0x00000000020772ca */ /* 0x000fe200000e0000 */
[----:B------:R-:W-:Y:S01]  /*46b0*/  UMOV UR8, 0x0 ;  /* 0x0000000000087882 */ /* 0x000fe20000000000 */
[----:B------:R-:W-:Y:S01]  /*46c0*/  PLOP3.LUT P0, PT, PT, PT, PT, 0x80, 0x0 ;  /* 0x000000000000781c */ /* 0x000fe20003f0f070 */
[----:B------:R-:W-:-:S12]  /*46d0*/  UMOV UR9, 0x14f00000 ;  /* 0x14f0000000097882 */ /* 0x000fd80000000000 */
.L_x_899:
[----:B------:R-:W-:Y:S01]  /*46e0*/  @P0 ELECT P1, URZ, PT ;  /* 0x00000000003f082f */ /* 0x000fe20003820000 */
[----:B------:R1:W-:-:S12]  /*46f0*/  UBLKRED.G.S.ADD.F32.RN [UR6], [UR4], UR5, desc[UR8] ;  /* 0x00000806040073bb */ /* 0x0003d800080a1405 */
[----:B------:R-:W-:Y:S02]  /*4700*/  @P1 PLOP3.LUT P0, PT, P1, PT, PT, 0x8, 0x0 ;  /* 0x000000000000181c */ /* 0x000fe40000f0e170 */
[----:B------:R-:W-:-:S11]  /*4710*/  PLOP3.LUT P1, PT, PT, PT, PT, 0x8, 0x0 ;  /* 0x000000000000781c */ /* 0x000fd60003f2e170 */
[----:B-1----:R-:W-:Y:S05]  /*4720*/  @P0 BRA.U.ANY `(.L_x_899) ;  /* 0xfffffffd00ec0947 */ /* 0x002fea000393ffff */
[----:B------:R0:W-:Y:S01]  /*4730*/  UTMACMDFLUSH ;  /* 0x00000000000079b7 */ /* 0x0001e20000000000 */
[----:B------:R-:W-:-:S04]  /*4740*/  DEPBAR.LE SB0, 0x0 ;  /* 0x000080000000791a */ /* 0x000fc80000000000 */
.L_x_898:
[----:B------:R-:W-:Y:S05]  /*4750*/  BSYNC B0 ;  /* 0x0000000000007941 */ /* 0x000fea0003800000 */
.L_x_897:
[----:B------:R-:W-:Y:S01]  /*4760*/  BAR.SYNC.DEFER_BLOCKING 0x1, 0x180 ;  /* 0x0046000000007b1d */ /* 0x000fe20000010000 */
[----:B------:R-:W-:-:S05]  /*4770*/  ISETP.NE.AND P0, PT, R0, 0x80, PT ;  /* 0x000000800000780c */ /* 0x000fca0003f05270 */
        /* <DEDUP_REMOVED lines=26> */
.L_x_900:
        /* <DEDUP_REMOVED lines=8> */
.L_x_868:
        /* <DEDUP_REMOVED lines=20> */
.L_x_902:
        /* <DEDUP_REMOVED lines=13> */
.L_x_904:
[----:B------:R-:W-:-:S05]  /*4bb0*/  ULDC UR5, c[0x0][0x8c4] ;  /* 0x0002310000057ab9 */ /* 0x000fca0000000800 */
.L_x_903:
        /* <DEDUP_REMOVED lines=40> */
.L_x_905:
        /* <DEDUP_REMOVED lines=53> */
.L_x_927:
        /* <DEDUP_REMOVED lines=23> */
.L_x_908:
[----:B------:R-:W-:Y:S05]  /*5300*/  BSYNC B0 ;  /* 0x0000000000007941 */ /* 0x000fea0003800000 */
.L_x_907:
        /* <DEDUP_REMOVED lines=12> */
.L_x_910:
[----:B------:R-:W-:Y:S05]  /*53d0*/  BSYNC B0 ;  /* 0x0000000000007941 */ /* 0x000fea0003800000 */
.L_x_909:
        /* <DEDUP_REMOVED lines=13> */
.L_x_912:
[----:B------:R-:W-:Y:S05]  /*54b0*/  BSYNC B0 ;  /* 0x0000000000007941 */ /* 0x000fea0003800000 */
.L_x_911:
[----:B------:R-:W-:Y:S06]  /*54c0*/  BAR.ARV 0xa, 0xa0 ;  /* 0x0282800000007b1d */ /* 0x000fec0000002000 */
[----:B------:R-:W-:Y:S04]  /*54d0*/  BSSY B0, `(.L_x_913) ;  /* 0x0000003000007945 */ /* 0x000fe80003800000 */
[----:B------:R-:W-:Y:S05]  /*54e0*/  @!P0 BRA `(.L_x_914) ;  /* 0x0000000000048947 */ /* 0x000fea0003800000 */
[----:B------:R-:W-:-:S04]  /*54f0*/  DEPBAR.LE SB0, 0x1 ;  /* 0x000080400000791a */ /* 0x000fc80000000000 */
.L_x_914:
[----:B------:R-:W-:Y:S05]  /*5500*/  BSYNC B0 ;  /* 0x0000000000007941 */ /* 0x000fea0003800000 */
.L_x_913:
[----:B------:R-:W-:Y:S06]  /*5510*/  BAR.ARV 0xb, 0xa0 ;  /* 0x02c2800000007b1d */ /* 0x000fec0000002000 */
[----:B------:R-:W-:Y:S04]  /*5520*/  BSSY B0, `(.L_x_915) ;  /* 0x0000003000007945 */ /* 0x000fe80003800000 */
[----:B------:R-:W-:Y:S05]  /*5530*/  @!P0 BRA `(.L_x_916) ;  /* 0x0000000000048947 */ /* 0x000fea0003800000 */
[----:B------:R-:W-:-:S04]  /*5540*/  DEPBAR.LE SB0, 0x0 ;  /* 0x000080000000791a */ /* 0x000fc80000000000 */
.L_x_916:
[----:B------:R-:W-:Y:S05]  /*5550*/  BSYNC B0 ;  /* 0x0000000000007941 */ /* 0x000fea0003800000 */
.L_x_915:
        /* <DEDUP_REMOVED lines=13> */
.L_x_918:
[----:B------:R-:W-:Y:S05]  /*5630*/  BSYNC B0 ;  /* 0x0000000000007941 */ /* 0x000fea0003800000 */
.L_x_917:
        /* <DEDUP_REMOVED lines=12> */
.L_x_920:
[----:B------:R-:W-:Y:S05]  /*5700*/  BSYNC B0 ;  /* 0x0000000000007941 */ /* 0x000fea0003800000 */
.L_x_919:
        /* <DEDUP_REMOVED lines=13> */
.L_x_922:
[----:B------:R-:W-:Y:S05]  /*57e0*/  BSYNC B0 ;  /* 0x0000000000007941 */ /* 0x000fea0003800000 */
.L_x_921:
[----:B------:R-:W-:Y:S06]  /*57f0*/  BAR.ARV 0xa, 0xa0 ;  /* 0x0282800000007b1d */ /* 0x000fec0000002000 */
[----:B------:R-:W-:Y:S04]  /*5800*/  BSSY B0, `(.L_x_923) ;  /* 0x0000003000007945 */ /* 0x000fe80003800000 */
[----:B------:R-:W-:Y:S05]  /*5810*/  @!P0 BRA `(.L_x_924) ;  /* 0x0000000000048947 */ /* 0x000fea0003800000 */
[----:B------:R-:W-:-:S04]  /*5820*/  DEPBAR.LE SB0, 0x1 ;  /* 0x000080400000791a */ /* 0x000fc80000000000 */
.L_x_924:
[----:B------:R-:W-:Y:S05]  /*5830*/  BSYNC B0 ;  /* 0x0000000000007941 */ /* 0x000fea0003800000 */
.L_x_923:
[----:B------:R-:W-:Y:S01]  /*5840*/  VIADD R0, R0, 0xfffffffe ;  /* 0xfffffffe00007836 */ /* 0x000fe20000000000 */
[----:B------:R-:W-:Y:S06]  /*5850*/  BAR.ARV 0xb, 0xa0 ;  /* 0x02c2800000007b1d */ /* 0x000fec0000002000 */
[----:B------:R-:W-:Y:S01]  /*5860*/  BSSY B0, `(.L_x_925) ;  /* 0x0000004000007945 */ /* 0x000fe20003800000 */
[----:B------:R-:W-:-:S03]  /*5870*/  ISETP.NE.AND P1, PT, R0, RZ, PT ;  /* 0x000000ff0000720c */ /* 0x000fc60003f25270 */
[----:B------:R-:W-:Y:S10]  /*5880*/  @!P0 BRA `(.L_x_926) ;  /* 0x0000000000048947 */ /* 0x000ff40003800000 */
[----:B------:R-:W-:-:S04]  /*5890*/  DEPBAR.LE SB0, 0x0 ;  /* 0x000080000000791a */ /* 0x000fc80000000000 */
.L_x_926:
[----:B------:R-:W-:Y:S05]  /*58a0*/  BSYNC B0 ;  /* 0x0000000000007941 */ /* 0x000fea0003800000 */
.L_x_925:
[----:B------:R-:W-:Y:S06]  /*58b0*/  BAR.ARV 0xc, 0xa0 ;  /* 0x0302800000007b1d */ /* 0x000fec0000002000 */
[----:B------:R-:W-:Y:S02]  /*58c0*/  UIADD3 UR5, UR5, 0x2, URZ ;  /* 0x0000000205057890 */ /* 0x000fe4000fffe03f */
[----:B------:R-:W-:Y:S01]  /*58d0*/  UIADD3 UR4, UR4, 0x1, URZ ;  /* 0x0000000104047890 */ /* 0x000fe2000fffe03f */
[----:B------:R-:W-:Y:S11]  /*58e0*/  @P1 BRA `(.L_x_927) ;  /* 0xfffffff800281947 */ /* 0x000ff6000383ffff */
[----:B------:R-:W-:-:S12]  /*58f0*/  UIADD3 UR6, UR20, 0x6000, URZ ;  /* 0x0000600014067890 */ /* 0x000fd8000fffe03f */
.L_x_906:
        /* <DEDUP_REMOVED lines=19> */
.L_x_929:
[----:B------:R-:W-:Y:S05]  /*5a30*/  BSYNC B0 ;  /* 0x0000000000007941 */ /* 0x000fea0003800000 */
.L_x_928:
        /* <DEDUP_REMOVED lines=18> */
.L_x_931:
[----:B------:R-:W-:Y:S05]  /*5b60*/  BSYNC B0 ;  /* 0x0000000000007941 */ /* 0x000fea0003800000 */
.L_x_930:
        /* <DEDUP_REMOVED lines=19> */
.L_x_933:
[----:B------:R-:W-:Y:S05]  /*5ca0*/  BSYNC B0 ;  /* 0x0000000000007941 */ /* 0x000fea0003800000 */
.L_x_932:
[----:B------:R-:W-:Y:S06]  /*5cb0*/  BAR.ARV 0xa, 0xa0 ;  /* 0x0282800000007b1d */ /* 0x000fec0000002000 */
[----:B------:R-:W-:Y:S04]  /*5cc0*/  BSSY B0, `(.L_x_934) ;  /* 0x0000003000007945 */ /* 0x000fe80003800000 */
[----:B------:R-:W-:Y:S05]  /*5cd0*/  @!P0 BRA `(.L_x_935) ;  /* 0x0000000000048947 */ /* 0x000fea0003800000 */
[----:B------:R-:W-:-:S04]  /*5ce0*/  DEPBAR.LE SB0, 0x1 ;  /* 0x000080400000791a */ /* 0x000fc80000000000 */
.L_x_935:
[----:B------:R-:W-:Y:S05]  /*5cf0*/  BSYNC B0 ;  /* 0x0000000000007941 */ /* 0x000fea0003800000 */
.L_x_934:
[----:B------:R-:W-:Y:S06]  /*5d00*/  BAR.ARV 0xb, 0xa0 ;  /* 0x02c2800000007b1d */ /* 0x000fec0000002000 */
[----:B------:R-:W-:Y:S04]  /*5d10*/  BSSY B0, `(.L_x_936) ;  /* 0x0000003000007945 */ /* 0x000fe80003800000 */
[----:B------:R-:W-:Y:S05]  /*5d20*/  @!P0 BRA `(.L_x_937) ;  /* 0x0000000000048947 */ /* 0x000fea0003800000 */
[----:B------:R-:W-:-:S04]  /*5d30*/  DEPBAR.LE SB0, 0x0 ;  /* 0x000080000000791a */ /* 0x000fc80000000000 */
.L_x_937:
[----:B------:R-:W-:Y:S05]  /*5d40*/  BSYNC B0 ;  /* 0x0000000000007941 */ /* 0x000fea0003800000 */
.L_x_936:
[----:B------:R-:W-:Y:S06]  /*5d50*/  BAR.ARV 0xc, 0xa0 ;  /* 0x0302800000007b1d */ /* 0x000fec0000002000 */
[----:B------:R-:W-:Y:S05]  /*5d60*/  BRA `(.L_x_873) ;  /* 0x0000002400887947 */ /* 0x000fea0003800000 */
.L_x_901:
        /* <DEDUP_REMOVED lines=10> */
.L_x_938:
        /* <DEDUP_REMOVED lines=10> */
.L_x_940:
[----:B------:R-:W3:Y:S02]  /*5eb0*/  LDC R0, c[0x0][0x8c4] ;  /* 0x00023100ff007b82 */ /* 0x000ee40000000800 */
.L_x_939:
        /* <DEDUP_REMOVED lines=42> */
.L_x_942:
        /* <DEDUP_REMOVED lines=70> */
.L_x_971:
        /* <DEDUP_REMOVED lines=9> */
.L_x_945:
        /* <DEDUP_REMOVED lines=98> */
.L_x_956:
[----:B-1----:R-:W-:-:S05]  /*6c70*/  IMAD.MOV.U32 R11, RZ, RZ, 0x1 ;  /* 0x00000001ff0b7424 */ /* 0x002fca00078e00ff */
[----:B------:R-:W-:-:S04]  /*6c80*/  SHF.L.U32 R11, R11, 0x1f, RZ ;  /* 0x0000001f0b0b7819 */ /* 0x000fc800000006ff */
[----:B------:R-:W1:Y:S02]  /*6c90*/  SYNCS.PHASECHK.TRANS64.TRYWAIT P1, [R12+URZ+0x36438], R11 ;  /* 0x0364380b0c0075a7 */ /* 0x000e64000802017f */
[----:B-1234-:R-:W-:Y:S05]  /*6ca0*/  @!P1 BRA `(.L_x_948) ;  /* 0x0000001800349947 */ /* 0x01efea0003800000 */
.L_x_972:
[----:B------:R-:W-:Y:S05]  /*6cb0*/  @P0 BRA `(.L_x_949) ;  /* 0x0000000000140947 */ /* 0x000fea0003800000 */
[----:B------:R-:W-:Y:S01]  /*6cc0*/  ISETP.NE.AND P1, PT, R8, RZ, PT ;  /* 0x000000ff0800720c */ /* 0x000fe20003f25270 */
[----:B------:R-:W-:-:S04]  /*6cd0*/  IMAD.MOV.U32 R3, RZ, RZ, 0x6100 ;  /* 0x00006100ff037424 */ /* 0x000fc800078e00ff */
[----:B------:R2:W-:Y:S08]  /*6ce0*/  SYNCS.ARRIVE.TRANS64 RZ, [R12+URZ+0x36430], R3 ;  /* 0x036430030cff79a7 */ /* 0x0005f0000800003f */
[----:B------:R-:W-:Y:S05]  /*6cf0*/  @!P1 BRA `(.L_x_949) ;  /* 0x0000000000049947 */ /* 0x000fea0003800000 */
[----:B------:R-:W-:Y:S01]  /*6d00*/  BPT.TRAP 0x1 ;  /* 0x000000040000795c */ /* 0x000fe20000300000 */
.L_x_949:
        /* <DEDUP_REMOVED lines=49> */
.L_x_973:
[----:B------:R-:W-:Y:S05]  /*7020*/  @P0 BRA `(.L_x_951) ;  /* 0x0000000000140947 */ /* 0x000fea0003800000 */
[----:B------:R-:W-:Y:S01]  /*7030*/  ISETP.NE.AND P1, PT, R8, RZ, PT ;  /* 0x000000ff0800720c */ /* 0x000fe20003f25270 */
[----:B--2---:R-:W-:-:S04]  /*7040*/  IMAD.MOV.U32 R27, RZ, RZ, 0x6100 ;  /* 0x00006100ff1b7424 */ /* 0x004fc800078e00ff */
[----:B------:R3:W-:Y:S08]  /*7050*/  SYNCS.ARRIVE.TRANS64 RZ, [R12+URZ+0x36418], R27 ;  /* 0x0364181b0cff79a7 */ /* 0x0007f0000800003f */
[----:B------:R-:W-:Y:S05]  /*7060*/  @!P1 BRA `(.L_x_951) ;  /* 0x0000000000049947 */ /* 0x000fea0003800000 */
[----:B------:R-:W-:Y:S01]  /*7070*/  BPT.TRAP 0x1 ;  /* 0x000000040000795c */ /* 0x000fe20000300000 */
.L_x_951:
        /* <DEDUP_REMOVED lines=37> */
.L_x_974:
[----:B--2---:R-:W-:Y:S01]  /*72d0*/  SHF.R.S32.HI R28, RZ, 0x1f, R26 ;  /* 0x0000001fff1c7819 */ /* 0x004fe2000001141a */
[----:B------:R-:W-:Y:S06]  /*72e0*/  @P0 BRA `(.L_x_953) ;  /* 0x0000000000140947 */ /* 0x000fec0003800000 */
[----:B------:R-:W-:Y:S01]  /*72f0*/  ISETP.NE.AND P1, PT, R8, RZ, PT ;  /* 0x000000ff0800720c */ /* 0x000fe20003f25270 */
[----:B------:R-:W-:-:S04]  /*7300*/  IMAD.MOV.U32 R29, RZ, RZ, 0x6100 ;  /* 0x00006100ff1d7424 */ /* 0x000fc800078e00ff */
[----:B------:R2:W-:Y:S08]  /*7310*/  SYNCS.ARRIVE.TRANS64 RZ, [R12+URZ+0x36430], R29 ;  /* 0x0364301d0cff79a7 */ /* 0x0005f0000800003f */
[----:B------:R-:W-:Y:S05]  /*7320*/  @!P1 BRA `(.L_x_953) ;  /* 0x0000000000049947 */ /* 0x000fea0003800000 */
[----:B------:R-:W-:Y:S01]  /*7330*/  BPT.TRAP 0x1 ;  /* 0x000000040000795c */ /* 0x000fe20000300000 */
.L_x_953:
        /* <DEDUP_REMOVED lines=37> */
.L_x_976:
[----:B------:R-:W-:Y:S05]  /*7590*/  @P0 BRA `(.L_x_955) ;  /* 0x0000000000140947 */ /* 0x000fea0003800000 */
[----:B------:R-:W-:Y:S01]  /*75a0*/  ISETP.NE.AND P1, PT, R8, RZ, PT ;  /* 0x000000ff0800720c */ /* 0x000fe20003f25270 */
[----:B---3--:R-:W-:-:S04]  /*75b0*/  IMAD.MOV.U32 R5, RZ, RZ, 0x6100 ;  /* 0x00006100ff057424 */ /* 0x008fc800078e00ff */
[----:B------:R4:W-:Y:S08]  /*75c0*/  SYNCS.ARRIVE.TRANS64 RZ, [R12+URZ+0x36410], R5 ;  /* 0x036410050cff79a7 */ /* 0x0009f0000800003f */
[----:B------:R-:W-:Y:S05]  /*75d0*/  @!P1 BRA `(.L_x_955) ;  /* 0x0000000000049947 */ /* 0x000fea0003800000 */
[----:B------:R-:W-:Y:S01]  /*75e0*/  BPT.TRAP 0x1 ;  /* 0x000000040000795c */ /* 0x000fe20000300000 */
.L_x_955:
        /* <DEDUP_REMOVED lines=37> */
.L_x_947:
[----:B------:R-:W-:Y:S01]  /*7840*/  ISETP.NE.AND P1, PT, R17, RZ, PT ;  /* 0x000000ff1100720c */ /* 0x000fe20003f25270 */
[----:B------:R-:W-:-:S12]  /*7850*/  IMAD.MOV.U32 R4, RZ, RZ, 0x1 ;  /* 0x00000001ff047424 */ /* 0x000fd800078e00ff */
[----:B------:R-:W-:Y:S05]  /*7860*/  @!P1 BRA `(.L_x_946) ;  /* 0x00000004006c9947 */ /* 0x000fea0003800000 */
[----:B------:R-:W3:Y:S02]  /*7870*/  SYNCS.PHASECHK.TRANS64.TRYWAIT P1, [R12+URZ+0x36438], R11 ;  /* 0x0364380b0c0075a7 */ /* 0x000ee4000802017f */
[----:B---3--:R-:W-:Y:S05]  /*7880*/  @!P1 BRA `(.L_x_957) ;  /* 0x0000000c00909947 */ /* 0x008fea0003800000 */
.L_x_977:
[----:B------:R-:W-:Y:S05]  /*7890*/  @P0 BRA `(.L_x_958) ;  /* 0x0000000000140947 */ /* 0x000fea0003800000 */
[----:B------:R-:W-:Y:S01]  /*78a0*/  ISETP.NE.AND P1, PT, R8, RZ, PT ;  /* 0x000000ff0800720c */ /* 0x000fe20003f25270 */
[----:B------:R-:W-:-:S04]  /*78b0*/  IMAD.MOV.U32 R5, RZ, RZ, 0x6100 ;  /* 0x00006100ff057424 */ /* 0x000fc800078e00ff */
[----:B------:R4:W-:Y:S08]  /*78c0*/  SYNCS.ARRIVE.TRANS64 RZ, [R12+URZ+0x36430], R5 ;  /* 0x036430050cff79a7 */ /* 0x0009f0000800003f */
[----:B------:R-:W-:Y:S05]  /*78d0*/  @!P1 BRA `(.L_x_958) ;  /* 0x0000000000049947 */ /* 0x000fea0003800000 */
[----:B------:R-:W-:Y:S01]  /*78e0*/  BPT.TRAP 0x1 ;  /* 0x000000040000795c */ /* 0x000fe20000300000 */
.L_x_958:
        /* <DEDUP_REMOVED lines=42> */
.L_x_978:
[----:B------:R-:W-:Y:S01]  /*7b90*/  IMAD.MOV.U32 R4, RZ, RZ, RZ ;  /* 0x000000ffff047224 */ /* 0x000fe200078e00ff */
[----:B------:R-:W-:Y:S06]  /*7ba0*/  @P0 BRA `(.L_x_960) ;  /* 0x0000000000140947 */ /* 0x000fec0003800000 */
[----:B------:R-:W-:Y:S01]  /*7bb0*/  ISETP.NE.AND P1, PT, R8, RZ, PT ;  /* 0x000000ff0800720c */ /* 0x000fe20003f25270 */
[----:B----4-:R-:W-:-:S04]  /*7bc0*/  IMAD.MOV.U32 R5, RZ, RZ, 0x6100 ;  /* 0x00006100ff057424 */ /* 0x010fc800078e00ff */
[----:B------:R4:W-:Y:S08]  /*7bd0*/  SYNCS.ARRIVE.TRANS64 RZ, [R12+URZ+0x36418], R5 ;  /* 0x036418050cff79a7 */ /* 0x0009f0000800003f */
[----:B------:R-:W-:Y:S05]  /*7be0*/  @!P1 BRA `(.L_x_960) ;  /* 0x0000000000049947 */ /* 0x000fea0003800000 */
[----:B------:R-:W-:Y:S01]  /*7bf0*/  BPT.TRAP 0x1 ;  /* 0x000000040000795c */ /* 0x000fe20000300000 */
.L_x_960:
        /* <DEDUP_REMOVED lines=34> */
.L_x_946:
[----:B------:R-:W-:-:S04]  /*7e20*/  SHF.L.U32 R3, R4, 0x1f, RZ ;  /* 0x0000001f04037819 */ /* 0x000fc800000006ff */
[----:B------:R-:W4:Y:S02]  /*7e30*/  SYNCS.PHASECHK.TRANS64.TRYWAIT P1, [R12+URZ+0x36438], R3 ;  /* 0x036438030c0075a7 */ /* 0x000f24000802017f */
[----:B----4-:R-:W-:Y:S05]  /*7e40*/  @!P1 BRA `(.L_x_961) ;  /* 0x0000000800489947 */ /* 0x010fea0003800000 */
.L_x_979:
[----:B------:R-:W-:Y:S05]  /*7e50*/  @P0 BRA `(.L_x_962) ;  /* 0x0000000000180947 */ /* 0x000fea0003800000 */
[----:B------:R-:W5:Y:S01]  /*7e60*/  S2R R2, SR_TID.X ;  /* 0x0000000000027919 */ /* 0x000f620000002100 */
[----:B----4-:R-:W-:-:S04]  /*7e70*/  IMAD.MOV.U32 R3, RZ, RZ, 0x6100 ;  /* 0x00006100ff037424 */ /* 0x010fc800078e00ff */
[----:B------:R4:W-:Y:S01]  /*7e80*/  SYNCS.ARRIVE.TRANS64 RZ, [R12+URZ+0x36430], R3 ;  /* 0x036430030cff79a7 */ /* 0x0009e2000800003f */
[----:B-----5:R-:W-:-:S13]  /*7e90*/  LOP3.LUT P0, RZ, R2, 0x1f, RZ, 0xc0, !PT ;  /* 0x0000001f02ff7812 */ /* 0x020fda000780c0ff */
[----:B----4-:R-:W-:Y:S05]  /*7ea0*/  @!P0 BRA `(.L_x_962) ;  /* 0x0000000000048947 */ /* 0x010fea0003800000 */
[----:B------:R-:W-:Y:S01]  /*7eb0*/  BPT.TRAP 0x1 ;  /* 0x000000040000795c */ /* 0x000fe20000300000 */
.L_x_962:
        /* <DEDUP_REMOVED lines=44> */
.L_x_943:
[----:B------:R-:W-:Y:S05]  /*8180*/  BSYNC B0 ;  /* 0x0000000000007941 */ /* 0x000fea0003800000 */
.L_x_941:
[----:B------:R-:W-:-:S03]  /*8190*/  UMOV UR6, 0xffffffff ;  /* 0xffffffff00067882 */ /* 0x000fc60000000000 */
[----:B------:R-:W-:Y:S05]  /*81a0*/  BRA.DIV UR6, `(.L_x_963) ;  /* 0x0000000606847947 */ /* 0x000fea000b800000 */
[----:B------:R-:W-:-:S13]  /*81b0*/  ELECT P6, URZ, PT ;  /* 0x00000000003f782f */ /* 0x000fda00038c0000 */
.L_x_982:
[----:B------:R-:W-:Y:S05]  /*81c0*/  @!P6 BRA `(.L_x_873) ;  /* 0x000000000070e947 */ /* 0x000fea0003800000 */
[----:B------:R-:W-:-:S04]  /*81d0*/  LOP3.LUT R16, R16, 0x2, RZ, 0xfc, !PT ;  /* 0x0000000210107812 */ /* 0x000fc800078efcff */
[----:B------:R-:W-:-:S13]  /*81e0*/  ISETP.NE.AND P2, PT, R16, 0x3, PT ;  /* 0x000000031000780c */ /* 0x000fda0003f45270 */
[----:B------:R-:W-:Y:S05]  /*81f0*/  @!P2 BRA `(.L_x_964) ;  /* 0x000000000004a947 */ /* 0x000fea0003800000 */
[----:B--2---:R-:W-:Y:S01]  /*8200*/  BPT.TRAP 0x1 ;  /* 0x000000040000795c */ /* 0x004fe20000300000 */
.L_x_964:
        /* <DEDUP_REMOVED lines=15> */
.L_x_983:
[----:B------:R-:W5:Y:S02]  /*8300*/  SYNCS.PHASECHK.TRANS64.TRYWAIT P0, [R5+URZ], R0 ;  /* 0x00000000050075a7 */ /* 0x000f64000800017f */
[----:B-----5:R-:W-:Y:S05]  /*8310*/  @!P0 BRA `(.L_x_966) ;  /* 0x00000004005c8947 */ /* 0x020fea0003800000 */
.L_x_984:
[----:B------:R-:W-:Y:S05]  /*8320*/  @!P2 BRA `(.L_x_967) ;  /* 0x000000000004a947 */ /* 0x000fea0003800000 */
[----:B--2---:R-:W-:Y:S01]  /*8330*/  BPT.TRAP 0x1 ;  /* 0x000000040000795c */ /* 0x004fe20000300000 */
.L_x_967:
[----:B------:R-:W-:-:S07]  /*8340*/  SHF.L.U32 R4, R4, 0x1f, RZ ;  /* 0x0000001f04047819 */ /* 0x000fce00000006ff */
.L_x_968:
[----:B------:R1:W1:Y:S02]  /*8350*/  SYNCS.PHASECHK.TRANS64.TRYWAIT P0, [R9+URZ+0x36438], R4 ;  /* 0x03643804090075a7 */ /* 0x000264000800017f */
[----:B-1----:R-:W-:Y:S05]  /*8360*/  @!P0 NANOSLEEP.SYNCS 0x989680 ;  /* 0x009896800000895d */ /* 0x002fea0003900000 */
[----:B------:R-:W1:Y:S02]  /*8370*/  @!P0 SYNCS.PHASECHK.TRANS64 P0, [R9+URZ+0x36438], R4 ;  /* 0x03643804090085a7 */ /* 0x000e64000800007f */
[----:B-1----:R-:W-:Y:S05]  /*8380*/  @!P0 BRA `(.L_x_968) ;  /* 0xfffffffc00f08947 */ /* 0x002fea000383ffff */
.L_x_873:
[----:B--2---:R-:W-:Y:S05]  /*8390*/  BSYNC B6 ;  /* 0x0000000000067941 */ /* 0x004fea0003800000 */
.L_x_867:
[----:B------:R-:W-:Y:S05]  /*83a0*/  EXIT ;  /* 0x000000000000794d */ /* 0x000fea0003800000 */
.L_x_883:
[----:B------:R-:W-:Y:S02]  /*83b0*/  IMAD.MOV.U32 R12, RZ, RZ, RZ ;  /* 0x000000ffff0c7224 */ /* 0x000fe400078e00ff */
[----:B------:R-:W-:Y:S02]  /*83c0*/  IMAD.MOV.U32 R11, RZ, RZ, 0x1f ;  /* 0x0000001fff0b7424 */ /* 0x000fe400078e00ff */
[----:B------:R-:W-:-:S07]  /*83d0*/  IMAD.MOV.U32 R15, RZ, RZ, -0x1 ;  /* 0xffffffffff0f7424 */ /* 0x000fce00078e00ff */
[----:B------:R-:W-:Y:S05]  /*83e0*/  WARPSYNC.COLLECTIVE R15, `(.L_x_969) ;  /* 0x000000000f087348 */ /* 0x000fea0003c00000 */
[----:B------:R1:W2:Y:S02]  /*83f0*/  SHFL.IDX P6, R14, R13, R12, R11 ;  /* 0x0000000c0d0e7389 */ /* 0x0002a400000c000b */
[----:B-12---:R-:W-:Y:S01]  /*8400*/  ENDCOLLECTIVE ;  /* 0x000000000000791b */ /* 0x006fe20003800000 */
.L_x_969:
[----:B------:R-:W-:Y:S05]  /*8410*/  BRA `(.L_x_970) ;  /* 0xffffff8c00907947 */ /* 0x000fea000383ffff */
.L_x_885:
[----:B--2---:R-:W-:-:S04]  /*8420*/  IMAD.U32 R7, RZ, RZ, UR36 ;  /* 0x00000024ff077e24 */ /* 0x004fc8000f8e00ff */
[----:B------:R2:W3:Y:S03]  /*8430*/  SYNCS.PHASECHK.TRANS64.TRYWAIT P0, [R7+URZ+0x36400], R11 ;  /* 0x0364000b070075a7 */ /* 0x0004e6000800017f */
[----:B---3--:R-:W-:Y:S05]  /*8440*/  @!P0 NANOSLEEP.SYNCS 0x989680 ;  /* 0x009896800000895d */ /* 0x008fea0003900000 */
[----:B------:R-:W3:Y:S02]  /*8450*/  @!P0 SYNCS.PHASECHK.TRANS64 P0, [R7+URZ+0x36400], R11 ;  /* 0x0364000b070085a7 */ /* 0x000ee4000800007f */
[----:B---3--:R-:W-:Y:S05]  /*8460*/  @!P0 BRA `(.L_x_885) ;  /* 0xfffffffc00ec8947 */ /* 0x008fea000383ffff */
[----:B------:R-:W-:Y:S05]  /*8470*/  BRA `(.L_x_884) ;  /* 0xffffff8c00e07947 */ /* 0x000fea000383ffff */
.L_x_889:
[----:B--2---:R2:W3:Y:S02]  /*8480*/  SYNCS.PHASECHK.TRANS64.TRYWAIT P1, [R4+URZ+0x36410], R11 ;  /* 0x0364100b040075a7 */ /* 0x0044e4000802017f */
[----:B---3--:R-:W-:Y:S05]  /*8490*/  @!P1 NANOSLEEP.SYNCS 0x989680 ;  /* 0x009896800000995d */ /* 0x008fea0003900000 */
[----:B------:R-:W3:Y:S02]  /*84a0*/  @!P1 SYNCS.PHASECHK.TRANS64 P1, [R4+URZ+0x36410], R11 ;  /* 0x0364100b040095a7 */ /* 0x000ee4000802007f */
[----:B---3--:R-:W-:Y:S05]  /*84b0*/  @!P1 BRA `(.L_x_889) ;  /* 0xfffffffc00f09947 */ /* 0x008fea000383ffff */
[----:B------:R-:W-:Y:S05]  /*84c0*/  BRA `(.L_x_888) ;  /* 0xffffff9400887947 */ /* 0x000fea000383ffff */
.L_x_893:
[----:B--2---:R-:W-:-:S04]  /*84d0*/  IMAD.U32 R120, RZ, RZ, UR36 ;  /* 0x00000024ff787e24 */ /* 0x004fc8000f8e00ff */
[----:B------:R2:W3:Y:S03]  /*84e0*/  SYNCS.PHASECHK.TRANS64.TRYWAIT P1, [R120+URZ+0x36430], R15 ;  /* 0x0364300f780075a7 */ /* 0x0004e6000802017f */
[----:B---3--:R-:W-:Y:S05]  /*84f0*/  @!P1 NANOSLEEP.SYNCS 0x989680 ;  /* 0x009896800000995d */ /* 0x008fea0003900000 */
[----:B------:R-:W3:Y:S02]  /*8500*/  @!P1 SYNCS.PHASECHK.TRANS64 P1, [R120+URZ+0x36430], R15 ;  /* 0x0364300f780095a7 */ /* 0x000ee4000802007f */
[----:B---3--:R-:W-:Y:S05]  /*8510*/  @!P1 BRA `(.L_x_893) ;  /* 0xfffffffc00ec9947 */ /* 0x008fea000383ffff */
[----:B------:R-:W-:Y:S05]  /*8520*/  BRA `(.L_x_892) ;  /* 0xffffff9c00a47947 */ /* 0x000fea000383ffff */
.L_x_944:
[----:B-1----:R1:W2:Y:S02]  /*8530*/  SYNCS.PHASECHK.TRANS64.TRYWAIT P1, [R12+URZ+0x36420], R11 ;  /* 0x0364200b0c0075a7 */ /* 0x0022a4000802017f */
[----:B--2---:R-:W-:Y:S05]  /*8540*/  @!P1 NANOSLEEP.SYNCS 0x989680 ;  /* 0x009896800000995d */ /* 0x004fea0003900000 */
[----:B------:R-:W2:Y:S02]  /*8550*/  @!P1 SYNCS.PHASECHK.TRANS64 P1, [R12+URZ+0x36420], R11 ;  /* 0x0364200b0c0095a7 */ /* 0x000ea4000802007f */
[----:B--2---:R-:W-:Y:S05]  /*8560*/  @!P1 BRA `(.L_x_944) ;  /* 0xfffffffc00f09947 */ /* 0x004fea000383ffff */
[----:B------:R-:W-:Y:S05]  /*8570*/  BRA `(.L_x_971) ;  /* 0xffffffe000107947 */ /* 0x000fea000383ffff */
.L_x_948:
[----:B-1----:R1:W2:Y:S02]  /*8580*/  SYNCS.PHASECHK.TRANS64.TRYWAIT P1, [R12+URZ+0x36438], R11 ;  /* 0x0364380b0c0075a7 */ /* 0x0022a4000802017f */
[----:B--2---:R-:W-:Y:S05]  /*8590*/  @!P1 NANOSLEEP.SYNCS 0x989680 ;  /* 0x009896800000995d */ /* 0x004fea0003900000 */
[----:B------:R-:W2:Y:S02]  /*85a0*/  @!P1 SYNCS.PHASECHK.TRANS64 P1, [R12+URZ+0x36438], R11 ;  /* 0x0364380b0c0095a7 */ /* 0x000ea4000802007f */
[----:B--2---:R-:W-:Y:S05]  /*85b0*/  @!P1 BRA `(.L_x_948) ;  /* 0xfffffffc00f09947 */ /* 0x004fea000383ffff */
[----:B------:R-:W-:Y:S05]  /*85c0*/  BRA `(.L_x_972) ;  /* 0xffffffe400b87947 */ /* 0x000fea000383ffff */
.L_x_950:
[----:B--2---:R2:W3:Y:S02]  /*85d0*/  SYNCS.PHASECHK.TRANS64.TRYWAIT P1, [R12+URZ+0x36428], R27 ;  /* 0x0364281b0c0075a7 */ /* 0x0044e4000802017f */
[----:B---3--:R-:W-:Y:S05]  /*85e0*/  @!P1 NANOSLEEP.SYNCS 0x989680 ;  /* 0x009896800000995d */ /* 0x008fea0003900000 */
[----:B------:R-:W3:Y:S02]  /*85f0*/  @!P1 SYNCS.PHASECHK.TRANS64 P1, [R12+URZ+0x36428], R27 ;  /* 0x0364281b0c0095a7 */ /* 0x000ee4000802007f */
[----:B---3--:R-:W-:Y:S05]  /*8600*/  @!P1 BRA `(.L_x_950) ;  /* 0xfffffffc00f09947 */ /* 0x008fea000383ffff */
[----:B------:R-:W-:Y:S05]  /*8610*/  BRA `(.L_x_973) ;  /* 0xffffffe800807947 */ /* 0x000fea000383ffff */
.L_x_952:
[----:B--2---:R2:W3:Y:S02]  /*8620*/  SYNCS.PHASECHK.TRANS64.TRYWAIT P1, [R12+URZ+0x36438], R28 ;  /* 0x0364381c0c0075a7 */ /* 0x0044e4000802017f */
[----:B---3--:R-:W-:Y:S05]  /*8630*/  @!P1 NANOSLEEP.SYNCS 0x989680 ;  /* 0x009896800000995d */ /* 0x008fea0003900000 */
[----:B------:R-:W3:Y:S02]  /*8640*/  @!P1 SYNCS.PHASECHK.TRANS64 P1, [R12+URZ+0x36438], R28 ;  /* 0x0364381c0c0095a7 */ /* 0x000ee4000802007f */
[----:B---3--:R-:W-:Y:S05]  /*8650*/  @!P1 BRA `(.L_x_952) ;  /* 0xfffffffc00f09947 */ /* 0x008fea000383ffff */
[----:B------:R-:W-:Y:S05]  /*8660*/  BRA `(.L_x_974) ;  /* 0xffffffec00187947 */ /* 0x000fea000383ffff */
.L_x_954:
[----:B------:R-:W-:-:S07]  /*8670*/  SHF.L.U32 R5, R0, 0x1f, RZ ;  /* 0x0000001f00057819 */ /* 0x000fce00000006ff */
.L_x_975:
[----:B---3--:R3:W4:Y:S02]  /*8680*/  SYNCS.PHASECHK.TRANS64.TRYWAIT P1, [R12+URZ+0x36420], R5 ;  /* 0x036420050c0075a7 */ /* 0x008724000802017f */
[----:B----4-:R-:W-:Y:S05]  /*8690*/  @!P1 NANOSLEEP.SYNCS 0x989680 ;  /* 0x009896800000995d */ /* 0x010fea0003900000 */
[----:B------:R-:W4:Y:S02]  /*86a0*/  @!P1 SYNCS.PHASECHK.TRANS64 P1, [R12+URZ+0x36420], R5 ;  /* 0x036420050c0095a7 */ /* 0x000f24000802007f */
[----:B----4-:R-:W-:Y:S05]  /*86b0*/  @!P1 BRA `(.L_x_975) ;  /* 0xfffffffc00f09947 */ /* 0x010fea000383ffff */
[----:B------:R-:W-:Y:S05]  /*86c0*/  BRA `(.L_x_976) ;  /* 0xffffffec00b07947 */ /* 0x000fea000383ffff */
.L_x_957:
[----:B---3--:R3:W4:Y:S02]  /*86d0*/  SYNCS.PHASECHK.TRANS64.TRYWAIT P1, [R12+URZ+0x36438], R11 ;  /* 0x0364380b0c0075a7 */ /* 0x008724000802017f */
[----:B----4-:R-:W-:Y:S05]  /*86e0*/  @!P1 NANOSLEEP.SYNCS 0x989680 ;  /* 0x009896800000995d */ /* 0x010fea0003900000 */
[----:B------:R-:W4:Y:S02]  /*86f0*/  @!P1 SYNCS.PHASECHK.TRANS64 P1, [R12+URZ+0x36438], R11 ;  /* 0x0364380b0c0095a7 */ /* 0x000f24000802007f */
[----:B----4-:R-:W-:Y:S05]  /*8700*/  @!P1 BRA `(.L_x_957) ;  /* 0xfffffffc00f09947 */ /* 0x010fea000383ffff */
[----:B------:R-:W-:Y:S05]  /*8710*/  BRA `(.L_x_977) ;  /* 0xfffffff0005c7947 */ /* 0x000fea000383ffff */
.L_x_959:
[----:B----4-:R4:W1:Y:S02]  /*8720*/  SYNCS.PHASECHK.TRANS64.TRYWAIT P1, [R12+URZ+0x36428], R5 ;  /* 0x036428050c0075a7 */ /* 0x010864000802017f */
[----:B-1----:R-:W-:Y:S05]  /*8730*/  @!P1 NANOSLEEP.SYNCS 0x989680 ;  /* 0x009896800000995d */ /* 0x002fea0003900000 */
[----:B------:R-:W1:Y:S02]  /*8740*/  @!P1 SYNCS.PHASECHK.TRANS64 P1, [R12+URZ+0x36428], R5 ;  /* 0x036428050c0095a7 */ /* 0x000e64000802007f */
[----:B-1----:R-:W-:Y:S05]  /*8750*/  @!P1 BRA `(.L_x_959) ;  /* 0xfffffffc00f09947 */ /* 0x002fea000383ffff */
[----:B------:R-:W-:Y:S05]  /*8760*/  BRA `(.L_x_978) ;  /* 0xfffffff400087947 */ /* 0x000fea000383ffff */
.L_x_961:
[----:B----4-:R4:W1:Y:S02]  /*8770*/  SYNCS.PHASECHK.TRANS64.TRYWAIT P1, [R12+URZ+0x36438], R3 ;  /* 0x036438030c0075a7 */ /* 0x010864000802017f */
[----:B-1----:R-:W-:Y:S05]  /*8780*/  @!P1 NANOSLEEP.SYNCS 0x989680 ;  /* 0x009896800000995d */ /* 0x002fea0003900000 */
[----:B------:R-:W1:Y:S02]  /*8790*/  @!P1 SYNCS.PHASECHK.TRANS64 P1, [R12+URZ+0x36438], R3 ;  /* 0x036438030c0095a7 */ /* 0x000e64000802007f */
[----:B-1----:R-:W-:Y:S05]  /*87a0*/  @!P1 BRA `(.L_x_961) ;  /* 0xfffffffc00f09947 */ /* 0x002fea000383ffff */
[----:B------:R-:W-:Y:S05]  /*87b0*/  BRA `(.L_x_979) ;  /* 0xfffffff400a47947 */ /* 0x000fea000383ffff */
.L_x_963:
[----:B------:R-:W-:Y:S01]  /*87c0*/  BSSY B0, `(.L_x_980) ;  /* 0x0000006000007945 */ /* 0x000fe20003800000 */
[----:B------:R-:W-:-:S07]  /*87d0*/  IMAD.MOV.U32 R15, RZ, RZ, -0x1 ;  /* 0xffffffffff0f7424 */ /* 0x000fce00078e00ff */
[----:B-1234-:R-:W-:Y:S05]  /*87e0*/  WARPSYNC.COLLECTIVE R15, `(.L_x_981) ;  /* 0x000000000f0c7348 */ /* 0x01efea0003c00000 */
[----:B------:R-:W-:Y:S02]  /*87f0*/  ELECT P6, UR62, PT ;  /* 0x00000000003e782f */ /* 0x000fe400038c0000 */
[----:B------:R-:W-:Y:S01]  /*8800*/  MOV R14, UR62 ;  /* 0x0000003e000e7c02 */ /* 0x000fe20008000f00 */
[----:B-1234-:R-:W-:Y:S10]  /*8810*/  ENDCOLLECTIVE ;  /* 0x000000000000791b */ /* 0x01eff40003800000 */
.L_x_981:
[----:B------:R-:W-:Y:S05]  /*8820*/  BSYNC B0 ;  /* 0x0000000000007941 */ /* 0x000fea0003800000 */
.L_x_980:
[----:B------:R-:W-:Y:S05]  /*8830*/  BRA `(.L_x_982) ;  /* 0xfffffff800607947 */ /* 0x000fea000383ffff */
.L_x_965:
[----:B----4-:R4:W1:Y:S02]  /*8840*/  SYNCS.PHASECHK.TRANS64.TRYWAIT P0, [R7+URZ], R6 ;  /* 0x00000006070075a7 */ /* 0x010864000800017f */
[----:B-1----:R-:W-:Y:S05]  /*8850*/  @!P0 NANOSLEEP.SYNCS 0x989680 ;  /* 0x009896800000895d */ /* 0x002fea0003900000 */
[----:B------:R-:W1:Y:S02]  /*8860*/  @!P0 SYNCS.PHASECHK.TRANS64 P0, [R7+URZ], R6 ;  /* 0x00000006070085a7 */ /* 0x000e64000800007f */
[----:B-1----:R-:W-:Y:S05]  /*8870*/  @!P0 BRA `(.L_x_965) ;  /* 0xfffffffc00f08947 */ /* 0x002fea000383ffff */
[----:B------:R-:W-:Y:S05]  /*8880*/  BRA `(.L_x_983) ;  /* 0xfffffff8009c7947 */ /* 0x000fea000383ffff */
.L_x_966:
[----:B------:R1:W1:Y:S02]  /*8890*/  SYNCS.PHASECHK.TRANS64.TRYWAIT P0, [R5+URZ], R0 ;  /* 0x00000000050075a7 */ /* 0x000264000800017f */
[----:B-1----:R-:W-:Y:S05]  /*88a0*/  @!P0 NANOSLEEP.SYNCS 0x989680 ;  /* 0x009896800000895d */ /* 0x002fea0003900000 */
[----:B------:R-:W1:Y:S02]  /*88b0*/  @!P0 SYNCS.PHASECHK.TRANS64 P0, [R5+URZ], R0 ;  /* 0x00000000050085a7 */ /* 0x000e64000800007f */
[----:B-1----:R-:W-:Y:S05]  /*88c0*/  @!P0 BRA `(.L_x_966) ;  /* 0xfffffffc00f08947 */ /* 0x002fea000383ffff */
[----:B------:R-:W-:Y:S05]  /*88d0*/  BRA `(.L_x_984) ;  /* 0xfffffff800907947 */ /* 0x000fea000383ffff */
.L_x_985:
        /* <DEDUP_REMOVED lines=10> */
.L_x_3861:


//--------------------- .text._ZN7cutlass13device_kernelIN5flash11enable_sm90INS1_16FlashAttnBwdSm90INS1_25CollectiveMainloopBwdSm90ILi2ELi1ELi1EN4cute5tupleIJNS5_1CILi1EEES8_S8_EEENS6_IJNS7_ILi64EEENS7_ILi96EEENS7_ILi192EEEEEENS_6half_tEfNS_4arch4Sm90ELb0ELb0ELb1ELb1ELb1ELb0ELb1ELb0ELi3ELi1ELi1ELi1ELb0EEENS1_24CollectiveEpilogueBwdGQAISD_fSG_Li384ELb1ELb1EEENS1_19SingleTileSchedulerILb1ELb0ELb0ELi96EEEEEEEEEvNT_6ParamsE --------------------------
	.section	.text._ZN7cutlass13device_kernelIN5flash11enable_sm90INS1_16FlashAttnBwdSm90INS1_25CollectiveMainloopBwdSm90ILi2ELi1ELi1EN4cute5tupleIJNS5_1CILi1EEES8_S8_EEENS6_IJNS7_ILi64EEENS7_ILi96EEENS7_ILi192EEEEEENS_6half_tEfNS_4arch4Sm90ELb0ELb0ELb1ELb1ELb1ELb0ELb1ELb0ELi3ELi1ELi1ELi1ELb0EEENS1_24CollectiveEpilogueBwdGQAISD_fSG_Li384ELb1ELb1EEENS1_19SingleTileSchedulerILb1ELb0ELb0ELi96EEEEEEEEEvNT_6ParamsE,"ax",@progbits
	.align	128
.text._ZN7cutlass13device_kernelIN5flash11enable_sm90INS1_16FlashAttnBwdSm90INS1_25CollectiveMainloopBwdSm90ILi2ELi1ELi1EN4cute5tupleIJNS5_1CILi1EEES8_S8_EEENS6_IJNS7_ILi64EEENS7_ILi96EEENS7_ILi192EEEEEENS_6half_tEfNS_4arch4Sm90ELb0ELb0ELb1ELb1ELb1ELb0ELb1ELb0ELi3ELi1ELi1ELi1ELb0EEENS1_24CollectiveEpilogueBwdGQAISD_fSG_Li384ELb1ELb1EEENS1_19SingleTileSchedulerILb1ELb0ELb0ELi96EEEEEEEEEvNT_6ParamsE:
        .type           _ZN7cutlass13device_kernelIN5flash11enable_sm90INS1_16FlashAttnBwdSm90INS1_25CollectiveMainloopBwdSm90ILi2ELi1ELi1EN4cute5tupleIJNS5_1CILi1EEES8_S8_EEENS6_IJNS7_ILi64EEENS7_ILi96EEENS7_ILi192EEEEEENS_6half_tEfNS_4arch4Sm90ELb0ELb0ELb1ELb1ELb1ELb0ELb1ELb0ELi3ELi1ELi1ELi1ELb0EEENS1_24CollectiveEpilogueBwdGQAISD_fSG_Li384ELb1ELb1EEENS1_19SingleTileSchedulerILb1ELb0ELb0ELi96EEEEEEEEEvNT_6ParamsE,@function
        .size           _ZN7cutlass13device_kernelIN5flash11enable_sm90INS1_16FlashAttnBwdSm90INS1_25CollectiveMainloopBwdSm90ILi2ELi1ELi1EN4cute5tupleIJNS5_1CILi1EEES8_S8_EEENS6_IJNS7_ILi64EEENS7_ILi96EEENS7_ILi192EEEEEENS_6half_tEfNS_4arch4Sm90ELb0ELb0ELb1ELb1ELb1ELb0ELb1ELb0ELi3ELi1ELi1ELi1ELb0EEENS1_24CollectiveEpilogueBwdGQAISD_fSG_Li384ELb1ELb1EEENS1_19SingleTileSchedulerILb1ELb0ELb0ELi96EEEEEEEEEvNT_6ParamsE,(.L_x_3862 - _ZN7cutlass13device_kernelIN5flash11enable_sm90INS1_16FlashAttnBwdSm90INS1_25CollectiveMainloopBwdSm90ILi2ELi1ELi1EN4cute5tupleIJNS5_1CILi1EEES8_S8_EEENS6_IJNS7_ILi64EEENS7_ILi96EEENS7_ILi192EEEEEENS_6half_tEfNS_4arch4Sm90ELb0ELb0ELb1ELb1ELb1ELb0ELb1ELb0ELi3ELi1ELi1ELi1ELb0EEENS1_24CollectiveEpilogueBwdGQAISD_fSG_Li384ELb1ELb1EEENS1_19SingleTileSchedulerILb1ELb0ELb0ELi96EEEEEEEEEvNT_6ParamsE)
        .other          _ZN7cutlass13device_kernelIN5flash11enable_sm90INS1_16FlashAttnBwdSm90INS1_25CollectiveMainloopBwdSm90ILi2ELi1ELi1EN4cute5tupleIJNS5_1CILi1EEES8_S8_EEENS6_IJNS7_ILi64EEENS7_ILi96EEENS7_ILi192EEEEEENS_6half_tEfNS_4arch4Sm90ELb0ELb0ELb1ELb1ELb1ELb0ELb1ELb0ELi3ELi1ELi1ELi1ELb0EEENS1_24CollectiveEpilogueBwdGQAISD_fSG_Li384ELb1ELb1EEENS1_19SingleTileSchedulerILb1ELb0ELb0ELi96EEEEEEEEEvNT_6ParamsE,@"STO_CUDA_ENTRY STV_DEFAULT"
_ZN7cutlass13device_kernelIN5flash11enable_sm90INS1_16FlashAttnBwdSm90INS1_25CollectiveMainloopBwdSm90ILi2ELi1ELi1EN4cute5tupleIJNS5_1CILi1EEES8_S8_EEENS6_IJNS7_ILi64EEENS7_ILi96EEENS7_ILi192EEEEEENS_6half_tEfNS_4arch4Sm90ELb0ELb0ELb1ELb1ELb1ELb0ELb1ELb0ELi3ELi1ELi1ELi1ELb0EEENS1_24CollectiveEpilogueBwdGQAISD_fSG_Li384ELb1ELb1EEENS1_19SingleTileSchedulerILb1ELb0ELb0ELi96EEEEEEEEEvNT_6ParamsE:
        /* <DEDUP_REMOVED lines=23> */
.L_x_987:
[----:B------:R-:W-:Y:S05]  /*0170*/  BSYNC B0 ;  /* 0x0000000000007941 */ /* 0x000fea0003800000 */
.L_x_986:
        /* <DEDUP_REMOVED lines=34> */
.L_x_988:
        /* <DEDUP_REMOVED lines=20> */
.L_x_989:
        /* <DEDUP_REMOVED lines=8> */
.L_x_992:
        /* <DEDUP_REMOVED lines=21> */
.L_x_993:
        /* <DEDUP_REMOVED lines=10> */
.L_x_995:
[----:B------:R-:W2:Y:S02]  /*0750*/  LDC R0, c[0x0][0x8c4] ;  /* 0x00023100ff007b82 */ /* 0x000ea40000000800 */
.L_x_994:
        /* <DEDUP_REMOVED lines=15> */
.L_x_997:
        /* <DEDUP_REMOVED lines=10> */
.L_x_998:
        /* <DEDUP_REMOVED lines=8> */
.L_x_999:
        /* <DEDUP_REMOVED lines=9> */
.L_x_1000:
        /* <DEDUP_REMOVED lines=76> */
.L_x_1003:
        /* <DEDUP_REMOVED lines=15> */
.L_x_1002:
        /* <DEDUP_REMOVED lines=20> */
.L_x_1005:
        /* <DEDUP_REMOVED lines=15> */
.L_x_1004:
        /* <DEDUP_REMOVED lines=8> */
.L_x_1121:
        /* <DEDUP_REMOVED lines=26> */
.L_x_1007:
        /* <DEDUP_REMOVED lines=100> */
.L_x_1019:
[----:B------:R-:W-:-:S13]  /*1a40*/  ISETP.NE.AND P0, PT, R9, 0x3, PT ;  /* 0x000000030900780c */ /* 0x000fda0003f05270 */
[----:B------:R-:W-:Y:S05]  /*1a50*/  @!P0 BRA `(.L_x_1009) ;  /* 0x0000000000048947 */ /* 0x000fea0003800000 */
[----:B------:R-:W-:Y:S01]  /*1a60*/  BPT.TRAP 0x1 ;  /* 0x000000040000795c */ /* 0x000fe20000300000 */
.L_x_1009:
[----:B------:R-:W-:Y:S02]  /*1a70*/  LEA R4, R3, UR36, 0x3 ;  /* 0x0000002403047c11 */ /* 0x000fe4000f8e18ff */
[----:B------:R-:W-:-:S04]  /*1a80*/  SHF.L.U32 R11, R7, 0x1f, RZ ;  /* 0x0000001f070b7819 */ /* 0x000fc800000006ff */
[----:B------:R1:W2:Y:S01]  /*1a90*/  SYNCS.PHASECHK.TRANS64.TRYWAIT P1, [R4+URZ+0x36410], R11 ;  /* 0x0364100b040075a7 */ /* 0x0002a2000802017f */
[----:B------:R-:W-:Y:S05]  /*1aa0*/  @!P0 BRA `(.L_x_1010) ;  /* 0x0000000000048947 */ /* 0x000fea0003800000 */
[----:B------:R-:W-:Y:S01]  /*1ab0*/  BPT.TRAP 0x1 ;  /* 0x000000040000795c */ /* 0x000fe20000300000 */
.L_x_1010:
[----:B--2---:R-:W-:Y:S05]  /*1ac0*/  @P1 BRA `(.L_x_1011) ;  /* 0x0000000000081947 */ /* 0x004fea0003800000 */
[----:B------:R-:W2:Y:S02]  /*1ad0*/  SYNCS.PHASECHK.TRANS64.TRYWAIT P1, [R4+URZ+0x36410], R11 ;  /* 0x0364100b040075a7 */ /* 0x000ea4000802017f */
[----:B--2---:R-:W-:Y:S05]  /*1ae0*/  @!P1 BRA `(.L_x_1012) ;  /* 0x00000074007c9947 */ /* 0x004fea0003800000 */
.L_x_1011:
        /* <DEDUP_REMOVED lines=104> */
.L_x_1013:
[----:B------:R-:W-:-:S04]  /*2170*/  SHF.L.U32 R15, R6, 0x1f, RZ ;  /* 0x0000001f060f7819 */ /* 0x000fc800000006ff */
[----:B------:R1:W1:Y:S01]  /*2180*/  SYNCS.PHASECHK.TRANS64.TRYWAIT P1, [UR36+0x36430], R15 ;  /* 0x0364300fff0075a7 */ /* 0x0002620008020164 */
[----:B------:R-:W-:Y:S05]  /*2190*/  @!P0 BRA `(.L_x_1014) ;  /* 0x0000000000048947 */ /* 0x000fea0003800000 */
[----:B------:R-:W-:Y:S01]  /*21a0*/  BPT.TRAP 0x1 ;  /* 0x000000040000795c */ /* 0x000fe20000300000 */
.L_x_1014:
        /* <DEDUP_REMOVED lines=33> */
.L_x_1015:
        /* <DEDUP_REMOVED lines=340> */
.L_x_1017:
        /* <DEDUP_REMOVED lines=60> */
.L_x_1018:
        /* <DEDUP_REMOVED lines=63> */
.L_x_1001:
[----:B------:R-:W-:Y:S05]  /*40b0*/  @P0 BRA `(.L_x_996) ;  /* 0x0000004c00cc0947 */ /* 0x000fea0003800000 */
[----:B------:R-:W3:Y:S01]  /*40c0*/  LDL.LU R120, [R1+0x8] ;  /* 0x0000080001787983 */ /* 0x000ee20000300800 */
[----:B-12---:R-:W1:Y:S01]  /*40d0*/  LDC.64 R2, c[0x0][0x878] ;  /* 0x00021e00ff027b82 */ /* 0x006e620000000a00 */
[----:B------:R-:W-:Y:S01]  /*40e0*/  ULDC UR7, c[0x0][0x870] ;  /* 0x00021c0000077ab9 */ /* 0x000fe20000000800 */
[----:B------:R-:W-:Y:S01]  /*40f0*/  ULDC UR6, c[0x0][0x80c] ;  /* 0x0002030000067ab9 */ /* 0x000fe20000000800 */
[----:B------:R-:W2:Y:S01]  /*4100*/  S2R R8, SR_TID.X ;  /* 0x0000000000087919 */ /* 0x000ea20000002100 */
[----:B------:R-:W4:Y:S01]  /*4110*/  S2R R0, SR_CTAID.Y ;  /* 0x0000000000007919 */ /* 0x000f220000002600 */
[----:B------:R-:W5:Y:S03]  /*4120*/  S2R R16, SR_CTAID.X ;  /* 0x0000000000107919 */ /* 0x000f660000002500 */
[----:B------:R-:W2:Y:S01]  /*4130*/  S2UR UR5, SR_CgaCtaId ;  /* 0x00000000000579c3 */ /* 0x000ea20000008800 */
[----:B------:R-:W-:-:S07]  /*4140*/  UMOV UR4, 0x400 ;  /* 0x0000040000047882 */ /* 0x000fce0000000000 */
[----:B------:R-:W5:Y:S01]  /*4150*/  LDC.64 R18, c[0x0][0x820] ;  /* 0x00020800ff127b82 */ /* 0x000f620000000a00 */
[----:B-1----:R-:W-:-:S04]  /*4160*/  ISETP.NE.U32.AND P0, PT, R2, RZ, PT ;  /* 0x000000ff0200720c */ /* 0x002fc80003f05070 */
[----:B------:R-:W-:-:S03]  /*4170*/  ISETP.NE.AND.EX P0, PT, R3, RZ, PT, P0 ;  /* 0x000000ff0300720c */ /* 0x000fc60003f05300 */
[----:B------:R-:W1:Y:S08]  /*4180*/  LDC.64 R20, c[0x0][0x848] ;  /* 0x00021200ff147b82 */ /* 0x000e700000000a00 */
[----:B------:R-:W2:Y:S08]  /*4190*/  LDC R3, c[0x0][0x850] ;  /* 0x00021400ff037b82 */ /* 0x000eb00000000800 */
[----:B------:R-:W3:Y:S08]  /*41a0*/  @P0 LDC.64 R4, c[0x0][0x878] ;  /* 0x00021e00ff040b82 */ /* 0x000ef00000000a00 */
[----:B------:R-:W1:Y:S01]  /*41b0*/  LDC.64 R22, c[0x0][0x800] ;  /* 0x00020000ff167b82 */ /* 0x000e620000000a00 */
[----:B---3--:R-:W-:-:S06]  /*41c0*/  @P0 IMAD.WIDE R4, R120, 0x4, R4 ;  /* 0x0000000478040825 */ /* 0x008fcc00078e0204 */
[----:B------:R3:W5:Y:S01]  /*41d0*/  @P0 LDG.E R5, desc[UR38][R4.64] ;  /* 0x0000002604050981 */ /* 0x000762000c1e1900 */
[----:B------:R-:W-:Y:S01]  /*41e0*/  BAR.SYNC.DEFER_BLOCKING 0x1, 0x180 ;  /* 0x0046000000007b1d */ /* 0x000fe20000010000 */
[----:B--2---:R-:W-:Y:S01]  /*41f0*/  ISETP.NE.AND P2, PT, R3, 0x1, PT ;  /* 0x000000010300780c */ /* 0x004fe20003f45270 */
[C---:B------:R-:W-:Y:S01]  /*4200*/  VIADD R15, R8.reuse, 0xffffff80 ;  /* 0xffffff80080f7836 */ /* 0x040fe20000000000 */
[----:B------:R-:W-:Y:S01]  /*4210*/  ISETP.NE.AND P1, PT, R8, 0x80, PT ;  /* 0x000000800800780c */ /* 0x000fe20003f25270 */
[----:B------:R-:W-:Y:S02]  /*4220*/  ULEA UR4, UR5, UR4, 0x18 ;  /* 0x0000000405047291 */ /* 0x000fe4000f8ec03f */
[----:B------:R-:W-:Y:S01]  /*4230*/  BSSY B0, `(.L_x_1020) ;  /* 0x0000052000007945 */ /* 0x000fe20003800000 */
[----:B------:R-:W-:-:S04]  /*4240*/  SHF.R.S32.HI R2, RZ, 0x1f, R15 ;  /* 0x0000001fff027819 */ /* 0x000fc8000001140f */
[----:B------:R-:W-:-:S03]  /*4250*/  LEA.HI R6, R2, R15, RZ, 0x7 ;  /* 0x0000000f02067211 */ /* 0x000fc600078f38ff */
[----:B------:R-:W3:Y:S01]  /*4260*/  @P2 LDC R7, c[0x0][0x854] ;  /* 0x00021500ff072b82 */ /* 0x000ee20000000800 */
[----:B------:R-:W-:Y:S02]  /*4270*/  LOP3.LUT R2, R6, 0x3fffff80, RZ, 0xc0, !PT ;  /* 0x3fffff8006027812 */ /* 0x000fe400078ec0ff */
[----:B------:R-:W-:-:S03]  /*4280*/  SHF.R.S32.HI R11, RZ, 0x7, R6 ;  /* 0x00000007ff0b7819 */ /* 0x000fc60000011406 */
[----:B------:R-:W-:Y:S02]  /*4290*/  IMAD.IADD R6, R15, 0x1, -R2 ;  /* 0x000000010f067824 */ /* 0x000fe400078e0a02 */
[----:B------:R-:W2:Y:S01]  /*42a0*/  @P2 LDC R9, c[0x0][0x858] ;  /* 0x00021600ff092b82 */ /* 0x000ea20000000800 */
[----:B----4-:R-:W-:Y:S02]  /*42b0*/  IMAD.MOV.U32 R2, RZ, RZ, R0 ;  /* 0x000000ffff027224 */ /* 0x010fe400078e0000 */
[----:B------:R-:W-:-:S04]  /*42c0*/  IMAD R10, R11, 0x600, R6 ;  /* 0x000006000b0a7824 */ /* 0x000fc800078e0206 */
[----:B------:R-:W-:Y:S02]  /*42d0*/  IMAD.SHL.U32 R10, R10, 0x4, RZ ;  /* 0x000000040a0a7824 */ /* 0x000fe400078e00ff */
[----:B---3--:R-:W-:-:S04]  /*42e0*/  @P2 IMAD.HI.U32 R4, R0, R7, RZ ;  /* 0x0000000700042227 */ /* 0x008fc800078e00ff */
[----:B-----5:R-:W-:Y:S01]  /*42f0*/  IMAD R7, R16, UR7, RZ ;  /* 0x0000000710077c24 */ /* 0x020fe2000f8e02ff */
[----:B--2---:R-:W-:Y:S01]  /*4300*/  @P2 SHF.R.U32.HI R2, RZ, R9, R4 ;  /* 0x00000009ff022219 */ /* 0x004fe20000011604 */
[----:B------:R-:W-:Y:S01]  /*4310*/  IMAD R9, R120, UR6, RZ ;  /* 0x0000000678097c24 */ /* 0x000fe2000f8e02ff */
[----:B------:R-:W-:Y:S01]  /*4320*/  ISETP.NE.AND P2, PT, R15, RZ, PT ;  /* 0x000000ff0f00720c */ /* 0x000fe20003f45270 */
[----:B------:R-:W-:Y:S01]  /*4330*/  IMAD R11, R7, UR6, RZ ;  /* 0x00000006070b7c24 */ /* 0x000fe2000f8e02ff */
[--C-:B------:R-:W-:Y:S01]  /*4340*/  SHF.R.S32.HI R13, RZ, 0x1f, R2.reuse ;  /* 0x0000001fff0d7819 */ /* 0x100fe20000011402 */
[----:B------:R-:W-:Y:S01]  /*4350*/  ULDC.64 UR6, c[0x0][0x868] ;  /* 0x00021a0000067ab9 */ /* 0x000fe20000000a00 */
[----:B------:R-:W-:Y:S02]  /*4360*/  SHF.R.S32.HI R12, RZ, 0x1f, R9 ;  /* 0x0000001fff0c7819 */ /* 0x000fe40000011409 */
[----:B------:R-:W-:Y:S02]  /*4370*/  IADD3 R14, P3, P4, R11, R9, R2 ;  /* 0x000000090b0e7210 */ /* 0x000fe40007c7e002 */
[----:B------:R-:W-:-:S04]  /*4380*/  SHF.R.S32.HI R11, RZ, 0x1f, R11 ;  /* 0x0000001fff0b7819 */ /* 0x000fc8000001140b */
[----:B------:R-:W-:Y:S01]  /*4390*/  IADD3.X R15, R11, R12, R13, P3, P4 ;  /* 0x0000000c0b0f7210 */ /* 0x000fe20001fe840d */
[----:B------:R-:W-:Y:S02]  /*43a0*/  @P0 IMAD R6, R120, 0x60, R5 ;  /* 0x0000006078060824 */ /* 0x000fe400078e0205 */
[----:B------:R-:W2:Y:S02]  /*43b0*/  LDC.64 R4, c[0x0][0x818] ;  /* 0x00020600ff047b82 */ /* 0x000ea40000000a00 */
[----:B------:R-:W-:-:S05]  /*43c0*/  @P0 IMAD.HI R8, R6, 0x2aaaaaab, RZ ;  /* 0x2aaaaaab06080827 */ /* 0x000fca00078e02ff */
[----:B------:R-:W-:Y:S01]  /*43d0*/  @P0 SHF.R.U32.HI R9, RZ, 0x1f, R8 ;  /* 0x0000001fff090819 */ /* 0x000fe20000011608 */
[----:B------:R-:W3:Y:S03]  /*43e0*/  LDC.64 R6, c[0x0][0x840] ;  /* 0x00021000ff067b82 */ /* 0x000ee60000000a00 */
[----:B------:R-:W-:Y:S02]  /*43f0*/  @P0 LEA.HI.SX32 R9, R8, R9, 0x1c ;  /* 0x0000000908090211 */ /* 0x000fe400078fe2ff */
[----:B------:R-:W-:-:S03]  /*4400*/  LEA R8, R10, UR4, 0x2 ;  /* 0x000000040a087c11 */ /* 0x000fc6000f8e10ff */
[----:B------:R-:W-:Y:S02]  /*4410*/  @P0 IMAD R10, R9, 0x4800, RZ ;  /* 0x00004800090a0824 */ /* 0x000fe400078e02ff */
[----:B------:R-:W-:Y:S01]  /*4420*/  IMAD R9, R16, 0x4800, RZ ;  /* 0x0000480010097824 */ /* 0x000fe200078e02ff */
[----:B------:R4:W-:Y:S02]  /*4430*/  STS.128 [R8], R24 ;  /* 0x0000001808007388 */ /* 0x0009e40000000c00 */
[----:B------:R-:W-:Y:S02]  /*4440*/  @P0 SHF.R.S32.HI R11, RZ, 0x1f, R10 ;  /* 0x0000001fff0b0819 */ /* 0x000fe4000001140a */
[----:B------:R-:W-:Y:S01]  /*4450*/  @!P0 CS2R R10, SRZ ;  /* 0x00000000000a8805 */ /* 0x000fe2000001ff00 */
[----:B------:R1:W-:Y:S01]  /*4460*/  STS.128 [R8+0x800], R28 ;  /* 0x0008001c08007388 */ /* 0x0003e20000000c00 */
[----:B--2---:R-:W-:-:S03]  /*4470*/  IMAD R12, R13, R4, RZ ;  /* 0x000000040d0c7224 */ /* 0x004fc600078e02ff */
[----:B------:R2:W-:Y:S01]  /*4480*/  STS.128 [R8+0x1000], R32 ;  /* 0x0010002008007388 */ /* 0x0005e20000000c00 */
[----:B------:R-:W-:-:S03]  /*4490*/  IADD3 R10, P3, R9, R10, RZ ;  /* 0x0000000a090a7210 */ /* 0x000fc60007f7e0ff */
[----:B------:R2:W-:Y:S01]  /*44a0*/  STS.128 [R8+0x1800], R36 ;  /* 0x0018002408007388 */ /* 0x0005e20000000c00 */
[----:B---3--:R-:W-:Y:S01]  /*44b0*/  IMAD R16, R13, R6, RZ ;  /* 0x000000060d107224 */ /* 0x008fe200078e02ff */
[----:B------:R-:W-:Y:S01]  /*44c0*/  LEA.HI.X.SX32 R11, R9, R11, 0x1, P3 ;  /* 0x0000000b090b7211 */ /* 0x000fe200018f0eff */
[C---:B------:R-:W-:Y:S01]  /*44d0*/  IMAD R13, R2.reuse, R5, R12 ;  /* 0x00000005020d7224 */ /* 0x040fe200078e020c */
[----:B----4-:R-:W3:Y:S01]  /*44e0*/  LDC.64 R24, c[0x0][0x828] ;  /* 0x00020a00ff187b82 */ /* 0x010ee20000000a00 */
[----:B------:R-:W-:Y:S01]  /*44f0*/  SHF.R.S32.HI R9, RZ, 0x1f, R120 ;  /* 0x0000001fff097819 */ /* 0x000fe20000011478 */
[----:B------:R2:W-:Y:S01]  /*4500*/  STS.128 [R8+0x2000], R40 ;  /* 0x0020002808007388 */ /* 0x0005e20000000c00 */
[----:B------:R-:W-:Y:S01]  /*4510*/  IMAD R17, R2, R7, R16 ;  /* 0x0000000702117224 */ /* 0x000fe200078e0210 */
[----:B------:R-:W-:Y:S01]  /*4520*/  SHF.L.U64.HI R16, R14, 0x2, R15 ;  /* 0x000000020e107819 */ /* 0x000fe2000001020f */
[C-C-:B------:R-:W-:Y:S01]  /*4530*/  IMAD.WIDE.U32 R4, R2.reuse, R4, R10.reuse ;  /* 0x0000000402047225 */ /* 0x140fe200078e000a */
[----:B------:R2:W-:Y:S03]  /*4540*/  STS.128 [R8+0x2800], R44 ;  /* 0x0028002c08007388 */ /* 0x0005e60000000c00 */
[----:B------:R-:W-:Y:S01]  /*4550*/  IMAD.WIDE.U32 R6, R2, R6, R10 ;  /* 0x0000000602067225 */ /* 0x000fe200078e000a */
[----:B------:R2:W-:Y:S01]  /*4560*/  STS.128 [R8+0x3000], R48 ;  /* 0x0030003008007388 */ /* 0x0005e20000000c00 */
[----:B------:R-:W-:-:S02]  /*4570*/  SEL R11, R9, RZ, !P0 ;  /* 0x000000ff090b7207 */ /* 0x000fc40004000000 */
[----:B------:R-:W-:Y:S01]  /*4580*/  SEL R9, R120, RZ, !P0 ;  /* 0x000000ff78097207 */ /* 0x000fe20004000000 */
[----:B------:R2:W-:Y:S01]  /*4590*/  STS.128 [R8+0x3800], R52 ;  /* 0x0038003408007388 */ /* 0x0005e20000000c00 */
[----:B------:R-:W-:Y:S02]  /*45a0*/  IMAD.SHL.U32 R14, R14, 0x4, RZ ;  /* 0x000000040e0e7824 */ /* 0x000fe400078e00ff */
[----:B------:R-:W-:Y:S01]  /*45b0*/  IMAD R10, R11, R18, RZ ;  /* 0x000000120b0a7224 */ /* 0x000fe200078e02ff */
[----:B------:R2:W-:Y:S01]  /*45c0*/  STS.128 [R8+0x4000], R56 ;  /* 0x0040003808007388 */ /* 0x0005e20000000c00 */
[----:B------:R-:W-:Y:S02]  /*45d0*/  IMAD.IADD R5, R5, 0x1, R13 ;  /* 0x0000000105057824 */ /* 0x000fe400078e020d */
[----:B------:R-:W-:Y:S01]  /*45e0*/  IMAD.IADD R7, R7, 0x1, R17 ;  /* 0x0000000107077824 */ /* 0x000fe200078e0211 */
[----:B------:R2:W-:Y:S01]  /*45f0*/  STS.128 [R8+0x4800], R60 ;  /* 0x0048003c08007388 */ /* 0x0005e20000000c00 */
[----:B------:R-:W-:Y:S01]  /*4600*/  IMAD R13, R9, R19, R10 ;  /* 0x00000013090d7224 */ /* 0x000fe200078e020a */
[----:B------:R-:W-:Y:S01]  /*4610*/  IADD3 R10, P0, R14, UR6, RZ ;  /* 0x000000060e0a7c10 */ /* 0x000fe2000ff1e0ff */
[----:B-1----:R-:W-:Y:S01]  /*4620*/  IMAD R12, R11, R20, RZ ;  /* 0x000000140b0c7224 */ /* 0x002fe200078e02ff */
[----:B------:R2:W-:Y:S01]  /*4630*/  STS.128 [R8+0x5000], R64 ;  /* 0x0050004008007388 */ /* 0x0005e20000000c00 */
[----:B------:R-:W-:Y:S01]  /*4640*/  IMAD.WIDE.U32 R4, R9, R18, R4 ;  /* 0x0000001209047225 */ /* 0x000fe200078e0004 */
[----:B------:R-:W-:-:S02]  /*4650*/  IADD3.X R11, R16, UR7, RZ, P0, !PT ;  /* 0x00000007100b7c10 */ /* 0x000fc400087fe4ff */
[----:B------:R2:W-:Y:S01]  /*4660*/  STS.128 [R8+0x5800], R68 ;  /* 0x0058004408007388 */ /* 0x0005e20000000c00 */
[----:B------:R-:W-:Y:S01]  /*4670*/  IMAD.WIDE.U32 R6, R9, R20, R6 ;  /* 0x0000001409067225 */ /* 0x000fe200078e0006 */
[----:B------:R-:W-:-:S03]  /*4680*/  LEA R22, P3, R4, R22, 0x2 ;  /* 0x0000001604167211 */ /* 0x000fc600078610ff */
[----:B------:R-:W-:Y:S01]  /*4690*/  IMAD.MOV R2, RZ, RZ, -R2 ;  /* 0x000000ffff027224 */ /* 0x000fe200078e0a02 */
[----:B---3--:R-:W-:Y:S01]  /*46a0*/  LEA R24, P4, R6, R24, 0x2 ;  /* 0x0000001806187211 */ /* 0x008fe200078810ff */
[----:B------:R-:W-:Y:S02]  /*46b0*/  IMAD R9, R9, R21, R12 ;  /* 0x0000001509097224 */ /* 0x000fe400078e020c */
[----:B------:R-:W-:Y:S02]  /*46c0*/  IMAD R17, R3, R2, R0 ;  /* 0x0000000203117224 */ /* 0x000fe400078e0200 */
[----:B------:R-:W-:Y:S02]  /*46d0*/  IMAD.IADD R3, R5, 0x1, R13 ;  /* 0x0000000105037824 */ /* 0x000fe400078e020d */
[----:B------:R-:W-:Y:S01]  /*46e0*/  IMAD.IADD R2, R7, 0x1, R9 ;  /* 0x0000000107027824 */ /* 0x000fe200078e0209 */
[----:B--2---:R-:W-:Y:S06]  /*46f0*/  @P2 BRA `(.L_x_1021) ;  /* 0x0000000000142947 */ /* 0x004fec0003800000 */
.L_x_1022:
[----:B------:R-:W2:Y:S04]  /*4700*/  LDG.E.STRONG.GPU R0, desc[UR38][R10.64] ;  /* 0x000000260a007981 */ /* 0x000ea8000c1ef900 */
[----:B--2---:R-:W-:Y:S01]  /*4710*/  CCTL.IVALL ;  /* 0x00000000ff00798f */ /* 0x004fe20002000000 */
[----:B------:R-:W-:Y:S05]  /*4720*/  YIELD ;  /* 0x0000000000007946 */ /* 0x000fea0003800000 */
[----:B------:R-:W-:-:S13]  /*4730*/  ISETP.NE.AND P0, PT, R0, R17, PT ;  /* 0x000000110000720c */ /* 0x000fda0003f05270 */
[----:B------:R-:W-:Y:S05]  /*4740*/  @P0 BRA `(.L_x_1022) ;  /* 0xfffffffc00ec0947 */ /* 0x000fea000383ffff */
.L_x_1021:
[----:B------:R-:W-:Y:S05]  /*4750*/  BSYNC B0 ;  /* 0x0000000000007941 */ /* 0x000fea0003800000 */
.L_x_1020:
[----:B------:R-:W-:Y:S01]  /*4760*/  UMOV UR5, 0xffffffff ;  /* 0xffffffff00057882 */ /* 0x000fe20000000000 */
[----:B------:R-:W-:Y:S02]  /*4770*/  LEA.HI.X R23, R4, R23, R3, 0x2, P3 ;  /* 0x0000001704177211 */ /* 0x000fe400018f1403 */
[----:B------:R-:W-:Y:S01]  /*4780*/  LEA.HI.X R2, R6, R25, R2, 0x2, P4 ;  /* 0x0000001906027211 */ /* 0x000fe200020f1402 */
[----:B------:R-:W-:Y:S06]  /*4790*/  BRA.DIV UR5, `(.L_x_1023) ;  /* 0x0000004a057c7947 */ /* 0x000fec000b800000 */
[----:B------:R-:W-:Y:S01]  /*47a0*/  NOP ;  /* 0x0000000000007918 */ /* 0x000fe20000000000 */
.L_x_1124:
        /* <DEDUP_REMOVED lines=16> */
.L_x_1026:
[----:B------:R-:W-:Y:S01]  /*48b0*/  @P0 ELECT P2, URZ, PT ;  /* 0x00000000003f082f */ /* 0x000fe20003840000 */
[----:B------:R1:W-:-:S12]  /*48c0*/  UBLKRED.G.S.ADD.F32.RN [UR6], [UR4], UR5, desc[UR8] ;  /* 0x00000806040073bb */ /* 0x0003d800080a1405 */
[----:B------:R-:W-:Y:S02]  /*48d0*/  @P2 PLOP3.LUT P0, PT, P2, PT, PT, 0x8, 0x0 ;  /* 0x000000000000281c */ /* 0x000fe4000170e170 */
[----:B------:R-:W-:-:S11]  /*48e0*/  PLOP3.LUT P2, PT, PT, PT, PT, 0x8, 0x0 ;  /* 0x000000000000781c */ /* 0x000fd60003f4e170 */
[----:B-1----:R-:W-:Y:S05]  /*48f0*/  @P0 BRA.U.ANY `(.L_x_1026) ;  /* 0xfffffffd00ec0947 */ /* 0x002fea000393ffff */
[----:B------:R0:W-:Y:S01]  /*4900*/  UTMACMDFLUSH ;  /* 0x00000000000079b7 */ /* 0x0001e20000000000 */
[----:B------:R-:W-:-:S04]  /*4910*/  DEPBAR.LE SB0, 0x0 ;  /* 0x000080000000791a */ /* 0x000fc80000000000 */
.L_x_1025:
[----:B------:R-:W-:Y:S05]  /*4920*/  BSYNC B0 ;  /* 0x0000000000007941 */ /* 0x000fea0003800000 */
.L_x_1024:
        /* <DEDUP_REMOVED lines=14> */
.L_x_1028:
[----:B------:R-:W-:Y:S05]  /*4a10*/  BSYNC B0 ;  /* 0x0000000000007941 */ /* 0x000fea0003800000 */
.L_x_1027:
        /* <DEDUP_REMOVED lines=18> */
.L_x_1031:
[----:B------:R-:W2:Y:S04]  /*4b40*/  LDG.E.STRONG.GPU R0, desc[UR38][R2.64] ;  /* 0x0000002602007981 */ /* 0x000ea8000c1ef900 */
[----:B--2---:R-:W-:Y:S01]  /*4b50*/  CCTL.IVALL ;  /* 0x00000000ff00798f */ /* 0x004fe20002000000 */
[----:B------:R-:W-:Y:S05]  /*4b60*/  YIELD ;  /* 0x0000000000007946 */ /* 0x000fea0003800000 */
[----:B------:R-:W-:-:S13]  /*4b70*/  ISETP.NE.AND P0, PT, R0, R17, PT ;  /* 0x000000110000720c */ /* 0x000fda0003f05270 */
[----:B------:R-:W-:Y:S05]  /*4b80*/  @P0 BRA `(.L_x_1031) ;  /* 0xfffffffc00ec0947 */ /* 0x000fea000383ffff */
.L_x_1030:
[----:B------:R-:W-:Y:S05]  /*4b90*/  BSYNC B0 ;  /* 0x0000000000007941 */ /* 0x000fea0003800000 */
.L_x_1029:
[----:B------:R-:W-:-:S03]  /*4ba0*/  UMOV UR5, 0xffffffff ;  /* 0xffffffff00057882 */ /* 0x000fc60000000000 */
[----:B------:R-:W-:Y:S05]  /*4bb0*/  BRA.DIV UR5, `(.L_x_1032) ;  /* 0x0000004605907947 */ /* 0x000fea000b800000 */
[----:B------:R-:W-:Y:S01]  /*4bc0*/  NOP ;  /* 0x0000000000007918 */ /* 0x000fe20000000000 */
.L_x_1127:
        /* <DEDUP_REMOVED lines=16> */
.L_x_1035:
[----:B------:R-:W-:Y:S01]  /*4cd0*/  @P0 ELECT P2, URZ, PT ;  /* 0x00000000003f082f */ /* 0x000fe20003840000 */
[----:B------:R2:W-:-:S12]  /*4ce0*/  UBLKRED.G.S.ADD.F32.RN [UR6], [UR4], UR5, desc[UR8] ;  /* 0x00000806040073bb */ /* 0x0005d800080a1405 */
[----:B------:R-:W-:Y:S02]  /*4cf0*/  @P2 PLOP3.LUT P0, PT, P2, PT, PT, 0x8, 0x0 ;  /* 0x000000000000281c */ /* 0x000fe4000170e170 */
[----:B------:R-:W-:-:S11]  /*4d00*/  PLOP3.LUT P2, PT, PT, PT, PT, 0x8, 0x0 ;  /* 0x000000000000781c */ /* 0x000fd60003f4e170 */
[----:B--2---:R-:W-:Y:S05]  /*4d10*/  @P0 BRA.U.ANY `(.L_x_1035) ;  /* 0xfffffffd00ec0947 */ /* 0x004fea000393ffff */
[----:B------:R0:W-:Y:S01]  /*4d20*/  UTMACMDFLUSH ;  /* 0x00000000000079b7 */ /* 0x0001e20000000000 */
[----:B------:R-:W-:-:S04]  /*4d30*/  DEPBAR.LE SB0, 0x0 ;  /* 0x000080000000791a */ /* 0x000fc80000000000 */
.L_x_1034:
[----:B------:R-:W-:Y:S05]  /*4d40*/  BSYNC B0 ;  /* 0x0000000000007941 */ /* 0x000fea0003800000 */
.L_x_1033:
        /* <DEDUP_REMOVED lines=14> */
.L_x_991:
        /* <DEDUP_REMOVED lines=21> */
.L_x_1037:
        /* <DEDUP_REMOVED lines=13> */
.L_x_1039:
[----:B------:R-:W-:-:S05]  /*5050*/  ULDC UR4, c[0x0][0x8c4] ;  /* 0x0002310000047ab9 */ /* 0x000fca0000000800 */
.L_x_1038:
        /* <DEDUP_REMOVED lines=39> */
.L_x_1040:
        /* <DEDUP_REMOVED lines=34> */
[----:B------:R-:W-:Y:S01]  /*54f0*/  UIMAD.WIDE.U32 UR8, UR17, UR22, UR8 ;  /* 0x00000016110872a5 */ /* 0x000fe2000f8e0008 */
[----:B------:R-:W-:Y:S01]  /*5500*/  ELECT P0, URZ, PT ;  /* 0x00000000003f782f */ /* 0x000fe20003800000 */
[----:B------:R-:W-:Y:S02]  /*5510*/  ULEA.HI.X.SX32 UR11, UR11, UR14, 0x1, UP0 ;  /* 0x0000000e0b0b7291 */ /* 0x000fe400080f0e3f */
        /* <DEDUP_REMOVED lines=15> */
.L_x_1074:
        /* <DEDUP_REMOVED lines=13> */
.L_x_1044:
[----:B------:R-:W2:Y:S04]  /*56e0*/  LDG.E.STRONG.GPU R5, desc[UR38][R2.64] ;  /* 0x0000002602057981 */ /* 0x000ea8000c1ef900 */
[----:B--2---:R-:W-:Y:S01]  /*56f0*/  CCTL.IVALL ;  /* 0x00000000ff00798f */ /* 0x004fe20002000000 */
[----:B------:R-:W-:Y:S05]  /*5700*/  YIELD ;  /* 0x0000000000007946 */ /* 0x000fea0003800000 */
[----:B------:R-:W-:-:S13]  /*5710*/  ISETP.NE.AND P1, PT, R5, UR18, PT ;  /* 0x0000001205007c0c */ /* 0x000fda000bf25270 */
[----:B------:R-:W-:Y:S05]  /*5720*/  @P1 BRA `(.L_x_1044) ;  /* 0xfffffffc00ec1947 */ /* 0x000fea000383ffff */
.L_x_1043:
[----:B------:R-:W-:Y:S05]  /*5730*/  BSYNC B0 ;  /* 0x0000000000007941 */ /* 0x000fea0003800000 */
.L_x_1042:
[----:B------:R-:W-:-:S03]  /*5740*/  UMOV UR5, 0xffffffff ;  /* 0xffffffff00057882 */ /* 0x000fc60000000000 */
[----:B------:R-:W-:Y:S05]  /*5750*/  BRA.DIV UR5, `(.L_x_1045) ;  /* 0x0000003a05c47947 */ /* 0x000fea000b800000 */
[----:B------:R-:W-:Y:S01]  /*5760*/  NOP ;  /* 0x0000000000007918 */ /* 0x000fe20000000000 */
.L_x_1130:
        /* <DEDUP_REMOVED lines=19> */
.L_x_1047:
[----:B------:R-:W-:Y:S05]  /*58a0*/  BSYNC B0 ;  /* 0x0000000000007941 */ /* 0x000fea0003800000 */
.L_x_1046:
        /* <DEDUP_REMOVED lines=14> */
.L_x_1049:
[----:B------:R-:W-:Y:S05]  /*5990*/  BSYNC B0 ;  /* 0x0000000000007941 */ /* 0x000fea0003800000 */
.L_x_1048:
        /* <DEDUP_REMOVED lines=15> */
.L_x_1051:
[----:B------:R-:W-:Y:S05]  /*5a90*/  BSYNC B0 ;  /* 0x0000000000007941 */ /* 0x000fea0003800000 */
.L_x_1050:
[----:B------:R-:W-:Y:S06]  /*5aa0*/  BAR.ARV 0xa, 0xa0 ;  /* 0x0282800000007b1d */ /* 0x000fec0000002000 */
[----:B------:R-:W-:Y:S04]  /*5ab0*/  BSSY B0, `(.L_x_1052) ;  /* 0x0000003000007945 */ /* 0x000fe80003800000 */
[----:B------:R-:W-:Y:S05]  /*5ac0*/  @!P0 BRA `(.L_x_1053) ;  /* 0x0000000000048947 */ /* 0x000fea0003800000 */
[----:B------:R-:W-:-:S04]  /*5ad0*/  DEPBAR.LE SB0, 0x1 ;  /* 0x000080400000791a */ /* 0x000fc80000000000 */
.L_x_1053:
[----:B------:R-:W-:Y:S05]  /*5ae0*/  BSYNC B0 ;  /* 0x0000000000007941 */ /* 0x000fea0003800000 */
.L_x_1052:
[----:B------:R-:W-:Y:S06]  /*5af0*/  BAR.ARV 0xb, 0xa0 ;  /* 0x02c2800000007b1d */ /* 0x000fec0000002000 */
[----:B------:R-:W-:Y:S04]  /*5b00*/  BSSY B0, `(.L_x_1054) ;  /* 0x0000003000007945 */ /* 0x000fe80003800000 */
[----:B------:R-:W-:Y:S05]  /*5b10*/  @!P0 BRA `(.L_x_1055) ;  /* 0x0000000000048947 */ /* 0x000fea0003800000 */
[----:B------:R-:W-:-:S04]  /*5b20*/  DEPBAR.LE SB0, 0x0 ;  /* 0x000080000000791a */ /* 0x000fc80000000000 */
.L_x_1055:
[----:B------:R-:W-:Y:S05]  /*5b30*/  BSYNC B0 ;  /* 0x0000000000007941 */ /* 0x000fea0003800000 */
.L_x_1054:
        /* <DEDUP_REMOVED lines=19> */
.L_x_1057:
[----:B------:R-:W-:Y:S05]  /*5c70*/  BSYNC B0 ;  /* 0x0000000000007941 */ /* 0x000fea0003800000 */
.L_x_1056:
        /* <DEDUP_REMOVED lines=9> */
.L_x_1060:
[----:B------:R-:W2:Y:S04]  /*5d10*/  LDG.E.STRONG.GPU R5, desc[UR38][R2.64] ;  /* 0x0000002602057981 */ /* 0x000ea8000c1ef900 */
[----:B--2---:R-:W-:Y:S01]  /*5d20*/  CCTL.IVALL ;  /* 0x00000000ff00798f */ /* 0x004fe20002000000 */
[----:B------:R-:W-:Y:S05]  /*5d30*/  YIELD ;  /* 0x0000000000007946 */ /* 0x000fea0003800000 */
[----:B------:R-:W-:-:S13]  /*5d40*/  ISETP.NE.AND P1, PT, R5, UR18, PT ;  /* 0x0000001205007c0c */ /* 0x000fda000bf25270 */
[----:B------:R-:W-:Y:S05]  /*5d50*/  @P1 BRA `(.L_x_1060) ;  /* 0xfffffffc00ec1947 */ /* 0x000fea000383ffff */
.L_x_1059:
[----:B------:R-:W-:Y:S05]  /*5d60*/  BSYNC B0 ;  /* 0x0000000000007941 */ /* 0x000fea0003800000 */
.L_x_1058:
[----:B------:R-:W-:-:S03]  /*5d70*/  UMOV UR5, 0xffffffff ;  /* 0xffffffff00057882 */ /* 0x000fc60000000000 */
[----:B------:R-:W-:Y:S05]  /*5d80*/  BRA.DIV UR5, `(.L_x_1061) ;  /* 0x0000003605547947 */ /* 0x000fea000b800000 */
[----:B------:R-:W-:Y:S01]  /*5d90*/  NOP ;  /* 0x0000000000007918 */ /* 0x000fe20000000000 */
.L_x_1133:
        /* <DEDUP_REMOVED lines=15> */
.L_x_1063:
[----:B------:R-:W-:Y:S05]  /*5e90*/  BSYNC B0 ;  /* 0x0000000000007941 */ /* 0x000fea0003800000 */
.L_x_1062:
        /* <DEDUP_REMOVED lines=14> */
.L_x_1065:
[----:B------:R-:W-:Y:S05]  /*5f80*/  BSYNC B0 ;  /* 0x0000000000007941 */ /* 0x000fea0003800000 */
.L_x_1064:
        /* <DEDUP_REMOVED lines=15> */
.L_x_1067:
[----:B------:R-:W-:Y:S05]  /*6080*/  BSYNC B0 ;  /* 0x0000000000007941 */ /* 0x000fea0003800000 */
.L_x_1066:
[----:B------:R-:W-:Y:S06]  /*6090*/  BAR.ARV 0xa, 0xa0 ;  /* 0x0282800000007b1d */ /* 0x000fec0000002000 */
[----:B------:R-:W-:Y:S04]  /*60a0*/  BSSY B0, `(.L_x_1068) ;  /* 0x0000003000007945 */ /* 0x000fe80003800000 */
[----:B------:R-:W-:Y:S05]  /*60b0*/  @!P0 BRA `(.L_x_1069) ;  /* 0x0000000000048947 */ /* 0x000fea0003800000 */
[----:B------:R-:W-:-:S04]  /*60c0*/  DEPBAR.LE SB0, 0x1 ;  /* 0x000080400000791a */ /* 0x000fc80000000000 */
.L_x_1069:
[----:B------:R-:W-:Y:S05]  /*60d0*/  BSYNC B0 ;  /* 0x0000000000007941 */ /* 0x000fea0003800000 */
.L_x_1068:
[----:B------:R-:W-:Y:S06]  /*60e0*/  BAR.ARV 0xb, 0xa0 ;  /* 0x02c2800000007b1d */ /* 0x000fec0000002000 */
[----:B------:R-:W-:Y:S04]  /*60f0*/  BSSY B0, `(.L_x_1070) ;  /* 0x0000003000007945 */ /* 0x000fe80003800000 */
[----:B------:R-:W-:Y:S05]  /*6100*/  @!P0 BRA `(.L_x_1071) ;  /* 0x0000000000048947 */ /* 0x000fea0003800000 */
[----:B------:R-:W-:-:S04]  /*6110*/  DEPBAR.LE SB0, 0x0 ;  /* 0x000080000000791a */ /* 0x000fc80000000000 */
.L_x_1071:
[----:B------:R-:W-:Y:S05]  /*6120*/  BSYNC B0 ;  /* 0x0000000000007941 */ /* 0x000fea0003800000 */
.L_x_1070:
        /* <DEDUP_REMOVED lines=19> */
.L_x_1073:
[----:B------:R-:W-:Y:S05]  /*6260*/  BSYNC B0 ;  /* 0x0000000000007941 */ /* 0x000fea0003800000 */
.L_x_1072:
[----:B------:R-:W-:Y:S02]  /*6270*/  UIADD3 UR6, UR6, 0x2, URZ ;  /* 0x0000000206067890 */ /* 0x000fe4000fffe03f */
[----:B------:R-:W-:Y:S01]  /*6280*/  UIADD3 UR4, UR4, 0x1, URZ ;  /* 0x0000000104047890 */ /* 0x000fe2000fffe03f */
[----:B------:R-:W-:Y:S11]  /*6290*/  @P3 BRA `(.L_x_1074) ;  /* 0xfffffff000dc3947 */ /* 0x000ff6000383ffff */
.L_x_1041:
        /* <DEDUP_REMOVED lines=13> */
.L_x_1077:
[----:B------:R-:W2:Y:S04]  /*6370*/  LDG.E.STRONG.GPU R0, desc[UR38][R2.64] ;  /* 0x0000002602007981 */ /* 0x000ea8000c1ef900 */
[----:B--2---:R-:W-:Y:S01]  /*6380*/  CCTL.IVALL ;  /* 0x00000000ff00798f */ /* 0x004fe20002000000 */
[----:B------:R-:W-:Y:S05]  /*6390*/  YIELD ;  /* 0x0000000000007946 */ /* 0x000fea0003800000 */
[----:B------:R-:W-:-:S13]  /*63a0*/  ISETP.NE.AND P1, PT, R0, UR18, PT ;  /* 0x0000001200007c0c */ /* 0x000fda000bf25270 */
[----:B------:R-:W-:Y:S05]  /*63b0*/  @P1 BRA `(.L_x_1077) ;  /* 0xfffffffc00ec1947 */ /* 0x000fea000383ffff */
.L_x_1076:
[----:B------:R-:W-:Y:S05]  /*63c0*/  BSYNC B0 ;  /* 0x0000000000007941 */ /* 0x000fea0003800000 */
.L_x_1075:
[----:B------:R-:W-:-:S03]  /*63d0*/  UMOV UR4, 0xffffffff ;  /* 0xffffffff00047882 */ /* 0x000fc60000000000 */
[----:B------:R-:W-:Y:S05]  /*63e0*/  BRA.DIV UR4, `(.L_x_1078) ;  /* 0x0000002e04d87947 */ /* 0x000fea000b800000 */
[----:B------:R-:W-:Y:S01]  /*63f0*/  NOP ;  /* 0x0000000000007918 */ /* 0x000fe20000000000 */
.L_x_1136:
        /* <DEDUP_REMOVED lines=22> */
.L_x_1080:
[----:B------:R-:W-:Y:S05]  /*6560*/  BSYNC B0 ;  /* 0x0000000000007941 */ /* 0x000fea0003800000 */
.L_x_1079:
        /* <DEDUP_REMOVED lines=19> */
.L_x_1082:
[----:B------:R-:W-:Y:S05]  /*66a0*/  BSYNC B0 ;  /* 0x0000000000007941 */ /* 0x000fea0003800000 */
.L_x_1081:
        /* <DEDUP_REMOVED lines=20> */
.L_x_1084:
[----:B------:R-:W-:Y:S05]  /*67f0*/  BSYNC B0 ;  /* 0x0000000000007941 */ /* 0x000fea0003800000 */
.L_x_1083:
[----:B------:R-:W-:Y:S06]  /*6800*/  BAR.ARV 0xa, 0xa0 ;  /* 0x0282800000007b1d */ /* 0x000fec0000002000 */
[----:B------:R-:W-:Y:S04]  /*6810*/  BSSY B0, `(.L_x_1085) ;  /* 0x0000003000007945 */ /* 0x000fe80003800000 */
[----:B------:R-:W-:Y:S05]  /*6820*/  @!P0 BRA `(.L_x_1086) ;  /* 0x0000000000048947 */ /* 0x000fea0003800000 */
[----:B------:R-:W-:-:S04]  /*6830*/  DEPBAR.LE SB0, 0x1 ;  /* 0x000080400000791a */ /* 0x000fc80000000000 */
.L_x_1086:
[----:B------:R-:W-:Y:S05]  /*6840*/  BSYNC B0 ;  /* 0x0000000000007941 */ /* 0x000fea0003800000 */
.L_x_1085:
[----:B------:R-:W-:Y:S06]  /*6850*/  BAR.ARV 0xb, 0xa0 ;  /* 0x02c2800000007b1d */ /* 0x000fec0000002000 */
[----:B------:R-:W-:Y:S04]  /*6860*/  BSSY B0, `(.L_x_1087) ;  /* 0x0000003000007945 */ /* 0x000fe80003800000 */
[----:B------:R-:W-:Y:S05]  /*6870*/  @!P0 BRA `(.L_x_1088) ;  /* 0x0000000000048947 */ /* 0x000fea0003800000 */
[----:B------:R-:W-:-:S04]  /*6880*/  DEPBAR.LE SB0, 0x0 ;  /* 0x000080000000791a */ /* 0x000fc80000000000 */
.L_x_1088:
[----:B------:R-:W-:Y:S05]  /*6890*/  BSYNC B0 ;  /* 0x0000000000007941 */ /* 0x000fea0003800000 */
.L_x_1087:
        /* <DEDUP_REMOVED lines=19> */
.L_x_1036:
        /* <DEDUP_REMOVED lines=10> */
.L_x_1089:
        /* <DEDUP_REMOVED lines=10> */
.L_x_1091:
[----:B------:R-:W3:Y:S02]  /*6b10*/  LDC R0, c[0x0][0x8c4] ;  /* 0x00023100ff007b82 */ /* 0x000ee40000000800 */
.L_x_1090:
        /* <DEDUP_REMOVED lines=42> */
.L_x_1093:
        /* <DEDUP_REMOVED lines=70> */
.L_x_1137:
        /* <DEDUP_REMOVED lines=9> */
.L_x_1096:
        /* <DEDUP_REMOVED lines=98> */
.L_x_1107:
[----:B-1----:R-:W-:-:S05]  /*78d0*/  IMAD.MOV.U32 R11, RZ, RZ, 0x1 ;  /* 0x00000001ff0b7424 */ /* 0x002fca00078e00ff */
[----:B------:R-:W-:-:S04]  /*78e0*/  SHF.L.U32 R11, R11, 0x1f, RZ ;  /* 0x0000001f0b0b7819 */ /* 0x000fc800000006ff */
[----:B------:R-:W1:Y:S02]  /*78f0*/  SYNCS.PHASECHK.TRANS64.TRYWAIT P1, [R12+URZ+0x36438], R11 ;  /* 0x0364380b0c0075a7 */ /* 0x000e64000802017f */
[----:B-1234-:R-:W-:Y:S05]  /*7900*/  @!P1 BRA `(.L_x_1099) ;  /* 0x0000001800c09947 */ /* 0x01efea0003800000 */
.L_x_1138:
[----:B------:R-:W-:Y:S05]  /*7910*/  @P0 BRA `(.L_x_1100) ;  /* 0x0000000000140947 */ /* 0x000fea0003800000 */
[----:B------:R-:W-:Y:S01]  /*7920*/  ISETP.NE.AND P1, PT, R8, RZ, PT ;  /* 0x000000ff0800720c */ /* 0x000fe20003f25270 */
[----:B------:R-:W-:-:S04]  /*7930*/  IMAD.MOV.U32 R3, RZ, RZ, 0x6100 ;  /* 0x00006100ff037424 */ /* 0x000fc800078e00ff */
[----:B------:R2:W-:Y:S08]  /*7940*/  SYNCS.ARRIVE.TRANS64 RZ, [R12+URZ+0x36430], R3 ;  /* 0x036430030cff79a7 */ /* 0x0005f0000800003f */
[----:B------:R-:W-:Y:S05]  /*7950*/  @!P1 BRA `(.L_x_1100) ;  /* 0x0000000000049947 */ /* 0x000fea0003800000 */
[----:B------:R-:W-:Y:S01]  /*7960*/  BPT.TRAP 0x1 ;  /* 0x000000040000795c */ /* 0x000fe20000300000 */
.L_x_1100:
        /* <DEDUP_REMOVED lines=49> */
.L_x_1139:
[----:B------:R-:W-:Y:S05]  /*7c80*/  @P0 BRA `(.L_x_1102) ;  /* 0x0000000000140947 */ /* 0x000fea0003800000 */
[----:B------:R-:W-:Y:S01]  /*7c90*/  ISETP.NE.AND P1, PT, R8, RZ, PT ;  /* 0x000000ff0800720c */ /* 0x000fe20003f25270 */
[----:B--2---:R-:W-:-:S04]  /*7ca0*/  IMAD.MOV.U32 R27, RZ, RZ, 0x6100 ;  /* 0x00006100ff1b7424 */ /* 0x004fc800078e00ff */
[----:B------:R3:W-:Y:S08]  /*7cb0*/  SYNCS.ARRIVE.TRANS64 RZ, [R12+URZ+0x36418], R27 ;  /* 0x0364181b0cff79a7 */ /* 0x0007f0000800003f */
[----:B------:R-:W-:Y:S05]  /*7cc0*/  @!P1 BRA `(.L_x_1102) ;  /* 0x0000000000049947 */ /* 0x000fea0003800000 */
[----:B------:R-:W-:Y:S01]  /*7cd0*/  BPT.TRAP 0x1 ;  /* 0x000000040000795c */ /* 0x000fe20000300000 */
.L_x_1102:
        /* <DEDUP_REMOVED lines=37> */
.L_x_1140:
[----:B--2---:R-:W-:Y:S01]  /*7f30*/  SHF.R.S32.HI R28, RZ, 0x1f, R26 ;  /* 0x0000001fff1c7819 */ /* 0x004fe2000001141a */
[----:B------:R-:W-:Y:S06]  /*7f40*/  @P0 BRA `(.L_x_1104) ;  /* 0x0000000000140947 */ /* 0x000fec0003800000 */
[----:B------:R-:W-:Y:S01]  /*7f50*/  ISETP.NE.AND P1, PT, R8, RZ, PT ;  /* 0x000000ff0800720c */ /* 0x000fe20003f25270 */
[----:B------:R-:W-:-:S04]  /*7f60*/  IMAD.MOV.U32 R29, RZ, RZ, 0x6100 ;  /* 0x00006100ff1d7424 */ /* 0x000fc800078e00ff */
[----:B------:R2:W-:Y:S08]  /*7f70*/  SYNCS.ARRIVE.TRANS64 RZ, [R12+URZ+0x36430], R29 ;  /* 0x0364301d0cff79a7 */ /* 0x0005f0000800003f */
[----:B------:R-:W-:Y:S05]  /*7f80*/  @!P1 BRA `(.L_x_1104) ;  /* 0x0000000000049947 */ /* 0x000fea0003800000 */
[----:B------:R-:W-:Y:S01]  /*7f90*/  BPT.TRAP 0x1 ;  /* 0x000000040000795c */ /* 0x000fe20000300000 */
.L_x_1104:
        /* <DEDUP_REMOVED lines=37> */
.L_x_1142:
[----:B------:R-:W-:Y:S05]  /*81f0*/  @P0 BRA `(.L_x_1106) ;  /* 0x0000000000140947 */ /* 0x000fea0003800000 */
[----:B------:R-:W-:Y:S01]  /*8200*/  ISETP.NE.AND P1, PT, R8, RZ, PT ;  /* 0x000000ff0800720c */ /* 0x000fe20003f25270 */
[----:B---3--:R-:W-:-:S04]  /*8210*/  IMAD.MOV.U32 R5, RZ, RZ, 0x6100 ;  /* 0x00006100ff057424 */ /* 0x008fc800078e00ff */
[----:B------:R4:W-:Y:S08]  /*8220*/  SYNCS.ARRIVE.TRANS64 RZ, [R12+URZ+0x36410], R5 ;  /* 0x036410050cff79a7 */ /* 0x0009f0000800003f */
[----:B------:R-:W-:Y:S05]  /*8230*/  @!P1 BRA `(.L_x_1106) ;  /* 0x0000000000049947 */ /* 0x000fea0003800000 */
[----:B------:R-:W-:Y:S01]  /*8240*/  BPT.TRAP 0x1 ;  /* 0x000000040000795c */ /* 0x000fe20000300000 */
.L_x_1106:
        /* <DEDUP_REMOVED lines=37> */
.L_x_1098:
[----:B------:R-:W-:Y:S01]  /*84a0*/  ISETP.NE.AND P1, PT, R17, RZ, PT ;  /* 0x000000ff1100720c */ /* 0x000fe20003f25270 */
[----:B------:R-:W-:-:S12]  /*84b0*/  IMAD.MOV.U32 R4, RZ, RZ, 0x1 ;  /* 0x00000001ff047424 */ /* 0x000fd800078e00ff */
[----:B------:R-:W-:Y:S05]  /*84c0*/  @!P1 BRA `(.L_x_1097) ;  /* 0x00000004006c9947 */ /* 0x000fea0003800000 */
[----:B------:R-:W3:Y:S02]  /*84d0*/  SYNCS.PHASECHK.TRANS64.TRYWAIT P1, [R12+URZ+0x36438], R11 ;  /* 0x0364380b0c0075a7 */ /* 0x000ee4000802017f */
[----:B---3--:R-:W-:Y:S05]  /*84e0*/  @!P1 BRA `(.L_x_1108) ;  /* 0x00000010001c9947 */ /* 0x008fea0003800000 */
.L_x_1143:
[----:B------:R-:W-:Y:S05]  /*84f0*/  @P0 BRA `(.L_x_1109) ;  /* 0x0000000000140947 */ /* 0x000fea0003800000 */
[----:B------:R-:W-:Y:S01]  /*8500*/  ISETP.NE.AND P1, PT, R8, RZ, PT ;  /* 0x000000ff0800720c */ /* 0x000fe20003f25270 */
[----:B------:R-:W-:-:S04]  /*8510*/  IMAD.MOV.U32 R5, RZ, RZ, 0x6100 ;  /* 0x00006100ff057424 */ /* 0x000fc800078e00ff */
[----:B------:R4:W-:Y:S08]  /*8520*/  SYNCS.ARRIVE.TRANS64 RZ, [R12+URZ+0x36430], R5 ;  /* 0x036430050cff79a7 */ /* 0x0009f0000800003f */
[----:B------:R-:W-:Y:S05]  /*8530*/  @!P1 BRA `(.L_x_1109) ;  /* 0x0000000000049947 */ /* 0x000fea0003800000 */
[----:B------:R-:W-:Y:S01]  /*8540*/  BPT.TRAP 0x1 ;  /* 0x000000040000795c */ /* 0x000fe20000300000 */
.L_x_1109:
        /* <DEDUP_REMOVED lines=42> */
.L_x_1144:
[----:B------:R-:W-:Y:S01]  /*87f0*/  IMAD.MOV.U32 R4, RZ, RZ, RZ ;  /* 0x000000ffff047224 */ /* 0x000fe200078e00ff */
[----:B------:R-:W-:Y:S06]  /*8800*/  @P0 BRA `(.L_x_1111) ;  /* 0x0000000000140947 */ /* 0x000fec0003800000 */
[----:B------:R-:W-:Y:S01]  /*8810*/  ISETP.NE.AND P1, PT, R8, RZ, PT ;  /* 0x000000ff0800720c */ /* 0x000fe20003f25270 */
[----:B----4-:R-:W-:-:S04]  /*8820*/  IMAD.MOV.U32 R5, RZ, RZ, 0x6100 ;  /* 0x00006100ff057424 */ /* 0x010fc800078e00ff */
[----:B------:R4:W-:Y:S08]  /*8830*/  SYNCS.ARRIVE.TRANS64 RZ, [R12+URZ+0x36418], R5 ;  /* 0x036418050cff79a7 */ /* 0x0009f0000800003f */
[----:B------:R-:W-:Y:S05]  /*8840*/  @!P1 BRA `(.L_x_1111) ;  /* 0x0000000000049947 */ /* 0x000fea0003800000 */
[----:B------:R-:W-:Y:S01]  /*8850*/  BPT.TRAP 0x1 ;  /* 0x000000040000795c */ /* 0x000fe20000300000 */
.L_x_1111:
        /* <DEDUP_REMOVED lines=34> */
.L_x_1097:
[----:B------:R-:W-:-:S04]  /*8a80*/  SHF.L.U32 R3, R4, 0x1f, RZ ;  /* 0x0000001f04037819 */ /* 0x000fc800000006ff */
[----:B------:R-:W4:Y:S02]  /*8a90*/  SYNCS.PHASECHK.TRANS64.TRYWAIT P1, [R12+URZ+0x36438], R3 ;  /* 0x036438030c0075a7 */ /* 0x000f24000802017f */
[----:B----4-:R-:W-:Y:S05]  /*8aa0*/  @!P1 BRA `(.L_x_1112) ;  /* 0x0000000800d49947 */ /* 0x010fea0003800000 */
.L_x_1145:
[----:B------:R-:W-:Y:S05]  /*8ab0*/  @P0 BRA `(.L_x_1113) ;  /* 0x0000000000180947 */ /* 0x000fea0003800000 */
[----:B------:R-:W5:Y:S01]  /*8ac0*/  S2R R2, SR_TID.X ;  /* 0x0000000000027919 */ /* 0x000f620000002100 */
[----:B----4-:R-:W-:-:S04]  /*8ad0*/  IMAD.MOV.U32 R3, RZ, RZ, 0x6100 ;  /* 0x00006100ff037424 */ /* 0x010fc800078e00ff */
[----:B------:R4:W-:Y:S01]  /*8ae0*/  SYNCS.ARRIVE.TRANS64 RZ, [R12+URZ+0x36430], R3 ;  /* 0x036430030cff79a7 */ /* 0x0009e2000800003f */
[----:B-----5:R-:W-:-:S13]  /*8af0*/  LOP3.LUT P0, RZ, R2, 0x1f, RZ, 0xc0, !PT ;  /* 0x0000001f02ff7812 */ /* 0x020fda000780c0ff */
[----:B----4-:R-:W-:Y:S05]  /*8b00*/  @!P0 BRA `(.L_x_1113) ;  /* 0x0000000000048947 */ /* 0x010fea0003800000 */
[----:B------:R-:W-:Y:S01]  /*8b10*/  BPT.TRAP 0x1 ;  /* 0x000000040000795c */ /* 0x000fe20000300000 */
.L_x_1113:
        /* <DEDUP_REMOVED lines=44> */
.L_x_1094:
[----:B------:R-:W-:Y:S05]  /*8de0*/  BSYNC B0 ;  /* 0x0000000000007941 */ /* 0x000fea0003800000 */
.L_x_1092:
[----:B------:R-:W-:-:S03]  /*8df0*/  UMOV UR6, 0xffffffff ;  /* 0xffffffff00067882 */ /* 0x000fc60000000000 */
[----:B------:R-:W-:Y:S05]  /*8e00*/  BRA.DIV UR6, `(.L_x_1114) ;  /* 0x0000000a06107947 */ /* 0x000fea000b800000 */
[----:B------:R-:W-:-:S13]  /*8e10*/  ELECT P6, URZ, PT ;  /* 0x00000000003f782f */ /* 0x000fda00038c0000 */
.L_x_1148:
[----:B------:R-:W-:Y:S05]  /*8e20*/  @!P6 BRA `(.L_x_996) ;  /* 0x000000000070e947 */ /* 0x000fea0003800000 */
[----:B------:R-:W-:-:S04]  /*8e30*/  LOP3.LUT R16, R16, 0x2, RZ, 0xfc, !PT ;  /* 0x0000000210107812 */ /* 0x000fc800078efcff */
[----:B------:R-:W-:-:S13]  /*8e40*/  ISETP.NE.AND P2, PT, R16, 0x3, PT ;  /* 0x000000031000780c */ /* 0x000fda0003f45270 */
[----:B------:R-:W-:Y:S05]  /*8e50*/  @!P2 BRA `(.L_x_1115) ;  /* 0x000000000004a947 */ /* 0x000fea0003800000 */
[----:B--2---:R-:W-:Y:S01]  /*8e60*/  BPT.TRAP 0x1 ;  /* 0x000000040000795c */ /* 0x004fe20000300000 */
.L_x_1115:
        /* <DEDUP_REMOVED lines=15> */
.L_x_1149:
[----:B------:R-:W5:Y:S02]  /*8f60*/  SYNCS.PHASECHK.TRANS64.TRYWAIT P0, [R5+URZ], R0 ;  /* 0x00000000050075a7 */ /* 0x000f64000800017f */
[----:B-----5:R-:W-:Y:S05]  /*8f70*/  @!P0 BRA `(.L_x_1117) ;  /* 0x0000000400e88947 */ /* 0x020fea0003800000 */
.L_x_1150:
[----:B------:R-:W-:Y:S05]  /*8f80*/  @!P2 BRA `(.L_x_1118) ;  /* 0x000000000004a947 */ /* 0x000fea0003800000 */
[----:B--2---:R-:W-:Y:S01]  /*8f90*/  BPT.TRAP 0x1 ;  /* 0x000000040000795c */ /* 0x004fe20000300000 */
.L_x_1118:
[----:B------:R-:W-:-:S07]  /*8fa0*/  SHF.L.U32 R4, R4, 0x1f, RZ ;  /* 0x0000001f04047819 */ /* 0x000fce00000006ff */
.L_x_1119:
[----:B------:R1:W1:Y:S02]  /*8fb0*/  SYNCS.PHASECHK.TRANS64.TRYWAIT P0, [R9+URZ+0x36438], R4 ;  /* 0x03643804090075a7 */ /* 0x000264000800017f */
[----:B-1----:R-:W-:Y:S05]  /*8fc0*/  @!P0 NANOSLEEP.SYNCS 0x989680 ;  /* 0x009896800000895d */ /* 0x002fea0003900000 */
[----:B------:R-:W1:Y:S02]  /*8fd0*/  @!P0 SYNCS.PHASECHK.TRANS64 P0, [R9+URZ+0x36438], R4 ;  /* 0x03643804090085a7 */ /* 0x000e64000800007f */
[----:B-1----:R-:W-:Y:S05]  /*8fe0*/  @!P0 BRA `(.L_x_1119) ;  /* 0xfffffffc00f08947 */ /* 0x002fea000383ffff */
.L_x_996:
[----:B--2---:R-:W-:Y:S05]  /*8ff0*/  BSYNC B6 ;  /* 0x0000000000067941 */ /* 0x004fea0003800000 */
.L_x_990:
[----:B------:R-:W-:Y:S05]  /*9000*/  EXIT ;  /* 0x000000000000794d */ /* 0x000fea0003800000 */
.L_x_1006:
[----:B------:R-:W-:Y:S02]  /*9010*/  IMAD.MOV.U32 R12, RZ, RZ, RZ ;  /* 0x000000ffff0c7224 */ /* 0x000fe400078e00ff */
[----:B------:R-:W-:Y:S02]  /*9020*/  IMAD.MOV.U32 R11, RZ, RZ, 0x1f ;  /* 0x0000001fff0b7424 */ /* 0x000fe400078e00ff */
[----:B------:R-:W-:-:S07]  /*9030*/  IMAD.MOV.U32 R15, RZ, RZ, -0x1 ;  /* 0xffffffffff0f7424 */ /* 0x000fce00078e00ff */
[----:B------:R-:W-:Y:S05]  /*9040*/  WARPSYNC.COLLECTIVE R15, `(.L_x_1120) ;  /* 0x000000000f087348 */ /* 0x000fea0003c00000 */
[----:B------:R1:W2:Y:S02]  /*9050*/  SHFL.IDX P6, R14, R13, R12, R11 ;  /* 0x0000000c0d0e7389 */ /* 0x0002a400000c000b */
[----:B-12---:R-:W-:Y:S01]  /*9060*/  ENDCOLLECTIVE ;  /* 0x000000000000791b */ /* 0x006fe20003800000 */
.L_x_1120:
[----:B------:R-:W-:Y:S05]  /*9070*/  BRA `(.L_x_1121) ;  /* 0xffffff8000787947 */ /* 0x000fea000383ffff */
.L_x_1008:
[----:B--2---:R-:W-:-:S04]  /*9080*/  IMAD.U32 R7, RZ, RZ, UR36 ;  /* 0x00000024ff077e24 */ /* 0x004fc8000f8e00ff */
[----:B------:R2:W3:Y:S03]  /*9090*/  SYNCS.PHASECHK.TRANS64.TRYWAIT P0, [R7+URZ+0x36400], R11 ;  /* 0x0364000b070075a7 */ /* 0x0004e6000800017f */
[----:B---3--:R-:W-:Y:S05]  /*90a0*/  @!P0 NANOSLEEP.SYNCS 0x989680 ;  /* 0x009896800000895d */ /* 0x008fea0003900000 */
[----:B------:R-:W3:Y:S02]  /*90b0*/  @!P0 SYNCS.PHASECHK.TRANS64 P0, [R7+URZ+0x36400], R11 ;  /* 0x0364000b070085a7 */ /* 0x000ee4000800007f */
[----:B---3--:R-:W-:Y:S05]  /*90c0*/  @!P0 BRA `(.L_x_1008) ;  /* 0xfffffffc00ec8947 */ /* 0x008fea000383ffff */
[----:B------:R-:W-:Y:S05]  /*90d0*/  BRA `(.L_x_1007) ;  /* 0xffffff8000c87947 */ /* 0x000fea000383ffff */
.L_x_1012:
[----:B--2---:R2:W3:Y:S02]  /*90e0*/  SYNCS.PHASECHK.TRANS64.TRYWAIT P1, [R4+URZ+0x36410], R11 ;  /* 0x0364100b040075a7 */ /* 0x0044e4000802017f */
[----:B---3--:R-:W-:Y:S05]  /*90f0*/  @!P1 NANOSLEEP.SYNCS 0x989680 ;  /* 0x009896800000995d */ /* 0x008fea0003900000 */
[----:B------:R-:W3:Y:S02]  /*9100*/  @!P1 SYNCS.PHASECHK.TRANS64 P1, [R4+URZ+0x36410], R11 ;  /* 0x0364100b040095a7 */ /* 0x000ee4000802007f */
[----:B---3--:R-:W-:Y:S05]  /*9110*/  @!P1 BRA `(.L_x_1012) ;  /* 0xfffffffc00f09947 */ /* 0x008fea000383ffff */
[----:B------:R-:W-:Y:S05]  /*9120*/  BRA `(.L_x_1011) ;  /* 0xffffff8800707947 */ /* 0x000fea000383ffff */
.L_x_1016:
[----:B--2---:R-:W-:-:S04]  /*9130*/  IMAD.U32 R120, RZ, RZ, UR36 ;  /* 0x00000024ff787e24 */ /* 0x004fc8000f8e00ff */
[----:B------:R2:W3:Y:S03]  /*9140*/  SYNCS.PHASECHK.TRANS64.TRYWAIT P1, [R120+URZ+0x36430], R15 ;  /* 0x0364300f780075a7 */ /* 0x0004e6000802017f */
[----:B---3--:R-:W-:Y:S05]  /*9150*/  @!P1 NANOSLEEP.SYNCS 0x989680 ;  /* 0x009896800000995d */ /* 0x008fea0003900000 */
[----:B------:R-:W3:Y:S02]  /*9160*/  @!P1 SYNCS.PHASECHK.TRANS64 P1, [R120+URZ+0x36430], R15 ;  /* 0x0364300f780095a7 */ /* 0x000ee4000802007f */
[----:B---3--:R-:W-:Y:S05]  /*9170*/  @!P1 BRA `(.L_x_1016) ;  /* 0xfffffffc00ec9947 */ /* 0x008fea000383ffff */
[----:B------:R-:W-:Y:S05]  /*9180*/  BRA `(.L_x_1015) ;  /* 0xffffff90008c7947 */ /* 0x000fea000383ffff */
.L_x_1023:
[----:B------:R-:W-:Y:S01]  /*9190*/  BSSY B0, `(.L_x_1122) ;  /* 0x0000005000007945 */ /* 0x000fe20003800000 */
[----:B------:R-:W-:-:S07]  /*91a0*/  IMAD.MOV.U32 R15, RZ, RZ, -0x1 ;  /* 0xffffffffff0f7424 */ /* 0x000fce00078e00ff */
[----:B------:R-:W-:Y:S05]  /*91b0*/  WARPSYNC.COLLECTIVE R15, `(.L_x_1123) ;  /* 0x000000000f087348 */ /* 0x000fea0003c00000 */
[----:B------:R-:W-:Y:S01]  /*91c0*/  NOP ;  /* 0x0000000000007918 */ /* 0x000fe20000000000 */
[----:B------:R-:W-:Y:S01]  /*91d0*/  ENDCOLLECTIVE ;  /* 0x000000000000791b */ /* 0x000fe20003800000 */
.L_x_1123:
[----:B------:R-:W-:Y:S05]  /*91e0*/  BSYNC B0 ;  /* 0x0000000000007941 */ /* 0x000fea0003800000 */
.L_x_1122:
[----:B------:R-:W-:Y:S05]  /*91f0*/  BRA `(.L_x_1124) ;  /* 0xffffffb4006c7947 */ /* 0x000fea000383ffff */
.L_x_1032:
[----:B------:R-:W-:Y:S01]  /*9200*/  BSSY B0, `(.L_x_1125) ;  /* 0x0000005000007945 */ /* 0x000fe20003800000 */
[----:B------:R-:W-:-:S07]  /*9210*/  IMAD.MOV.U32 R15, RZ, RZ, -0x1 ;  /* 0xffffffffff0f7424 */ /* 0x000fce00078e00ff */
[----:B-1----:R-:W-:Y:S05]  /*9220*/  WARPSYNC.COLLECTIVE R15, `(.L_x_1126) ;  /* 0x000000000f087348 */ /* 0x002fea0003c00000 */
[----:B------:R-:W-:Y:S01]  /*9230*/  NOP ;  /* 0x0000000000007918 */ /* 0x000fe20000000000 */
[----:B-1----:R-:W-:Y:S01]  /*9240*/  ENDCOLLECTIVE ;  /* 0x000000000000791b */ /* 0x002fe20003800000 */
.L_x_1126:
[----:B------:R-:W-:Y:S05]  /*9250*/  BSYNC B0 ;  /* 0x0000000000007941 */ /* 0x000fea0003800000 */
.L_x_1125:
[----:B------:R-:W-:Y:S05]  /*9260*/  BRA `(.L_x_1127) ;  /* 0xffffffb800587947 */ /* 0x000fea000383ffff */
.L_x_1045:
[----:B------:R-:W-:Y:S01]  /*9270*/  BSSY B0, `(.L_x_1128) ;  /* 0x0000005000007945 */ /* 0x000fe20003800000 */
[----:B------:R-:W-:-:S07]  /*9280*/  IMAD.MOV.U32 R15, RZ, RZ, -0x1 ;  /* 0xffffffffff0f7424 */ /* 0x000fce00078e00ff */
[----:B------:R-:W-:Y:S05]  /*9290*/  WARPSYNC.COLLECTIVE R15, `(.L_x_1129) ;  /* 0x000000000f087348 */ /* 0x000fea0003c00000 */
[----:B------:R-:W-:Y:S01]  /*92a0*/  NOP ;  /* 0x0000000000007918 */ /* 0x000fe20000000000 */
[----:B------:R-:W-:Y:S01]  /*92b0*/  ENDCOLLECTIVE ;  /* 0x000000000000791b */ /* 0x000fe20003800000 */
.L_x_1129:
[----:B------:R-:W-:Y:S05]  /*92c0*/  BSYNC B0 ;  /* 0x0000000000007941 */ /* 0x000fea0003800000 */
.L_x_1128:
[----:B------:R-:W-:Y:S05]  /*92d0*/  BRA `(.L_x_1130) ;  /* 0xffffffc400247947 */ /* 0x000fea000383ffff */
.L_x_1061:
[----:B------:R-:W-:Y:S01]  /*92e0*/  BSSY B0, `(.L_x_1131) ;  /* 0x0000005000007945 */ /* 0x000fe20003800000 */
[----:B------:R-:W-:-:S07]  /*92f0*/  IMAD.MOV.U32 R15, RZ, RZ, -0x1 ;  /* 0xffffffffff0f7424 */ /* 0x000fce00078e00ff */
[----:B------:R-:W-:Y:S05]  /*9300*/  WARPSYNC.COLLECTIVE R15, `(.L_x_1132) ;  /* 0x000000000f087348 */ /* 0x000fea0003c00000 */
[----:B------:R-:W-:Y:S01]  /*9310*/  NOP ;  /* 0x0000000000007918 */ /* 0x000fe20000000000 */
[----:B------:R-:W-:Y:S01]  /*9320*/  ENDCOLLECTIVE ;  /* 0x000000000000791b */ /* 0x000fe20003800000 */
.L_x_1132:
[----:B------:R-:W-:Y:S05]  /*9330*/  BSYNC B0 ;  /* 0x0000000000007941 */ /* 0x000fea0003800000 */
.L_x_1131:
[----:B------:R-:W-:Y:S05]  /*9340*/  BRA `(.L_x_1133) ;  /* 0xffffffc800947947 */ /* 0x000fea000383ffff */
.L_x_1078:
[----:B------:R-:W-:Y:S01]  /*9350*/  BSSY B0, `(.L_x_1134) ;  /* 0x0000005000007945 */ /* 0x000fe20003800000 */
[----:B------:R-:W-:-:S07]  /*9360*/  IMAD.MOV.U32 R15, RZ, RZ, -0x1 ;  /* 0xffffffffff0f7424 */ /* 0x000fce00078e00ff */
[----:B------:R-:W-:Y:S05]  /*9370*/  WARPSYNC.COLLECTIVE R15, `(.L_x_1135) ;  /* 0x000000000f087348 */ /* 0x000fea0003c00000 */
[----:B------:R-:W-:Y:S01]  /*9380*/  NOP ;  /* 0x0000000000007918 */ /* 0x000fe20000000000 */
[----:B------:R-:W-:Y:S01]  /*9390*/  ENDCOLLECTIVE ;  /* 0x000000000000791b */ /* 0x000fe20003800000 */
.L_x_1135:
[----:B------:R-:W-:Y:S05]  /*93a0*/  BSYNC B0 ;  /* 0x0000000000007941 */ /* 0x000fea0003800000 */
.L_x_1134:
[----:B------:R-:W-:Y:S05]  /*93b0*/  BRA `(.L_x_1136) ;  /* 0xffffffd000107947 */ /* 0x000fea000383ffff */
.L_x_1095:
[----:B-1----:R1:W2:Y:S02]  /*93c0*/  SYNCS.PHASECHK.TRANS64.TRYWAIT P1, [R12+URZ+0x36420], R11 ;  /* 0x0364200b0c0075a7 */ /* 0x0022a4000802017f */
[----:B--2---:R-:W-:Y:S05]  /*93d0*/  @!P1 NANOSLEEP.SYNCS 0x989680 ;  /* 0x009896800000995d */ /* 0x004fea0003900000 */
[----:B------:R-:W2:Y:S02]  /*93e0*/  @!P1 SYNCS.PHASECHK.TRANS64 P1, [R12+URZ+0x36420], R11 ;  /* 0x0364200b0c0095a7 */ /* 0x000ea4000802007f */
[----:B--2---:R-:W-:Y:S05]  /*93f0*/  @!P1 BRA `(.L_x_1095) ;  /* 0xfffffffc00f09947 */ /* 0x004fea000383ffff */
[----:B------:R-:W-:Y:S05]  /*9400*/  BRA `(.L_x_1137) ;  /* 0xffffffdc00847947 */ /* 0x000fea000383ffff */
.L_x_1099:
[----:B-1----:R1:W2:Y:S02]  /*9410*/  SYNCS.PHASECHK.TRANS64.TRYWAIT P1, [R12+URZ+0x36438], R11 ;  /* 0x0364380b0c0075a7 */ /* 0x0022a4000802017f */
[----:B--2---:R-:W-:Y:S05]  /*9420*/  @!P1 NANOSLEEP.SYNCS 0x989680 ;  /* 0x009896800000995d */ /* 0x004fea0003900000 */
[----:B------:R-:W2:Y:S02]  /*9430*/  @!P1 SYNCS.PHASECHK.TRANS64 P1, [R12+URZ+0x36438], R11 ;  /* 0x0364380b0c0095a7 */ /* 0x000ea4000802007f */
[----:B--2---:R-:W-:Y:S05]  /*9440*/  @!P1 BRA `(.L_x_1099) ;  /* 0xfffffffc00f09947 */ /* 0x004fea000383ffff */
[----:B------:R-:W-:Y:S05]  /*9450*/  BRA `(.L_x_1138) ;  /* 0xffffffe4002c7947 */ /* 0x000fea000383ffff */
.L_x_1101:
[----:B--2---:R2:W3:Y:S02]  /*9460*/  SYNCS.PHASECHK.TRANS64.TRYWAIT P1, [R12+URZ+0x36428], R27 ;  /* 0x0364281b0c0075a7 */ /* 0x0044e4000802017f */
[----:B---3--:R-:W-:Y:S05]  /*9470*/  @!P1 NANOSLEEP.SYNCS 0x989680 ;  /* 0x009896800000995d */ /* 0x008fea0003900000 */
[----:B------:R-:W3:Y:S02]  /*9480*/  @!P1 SYNCS.PHASECHK.TRANS64 P1, [R12+URZ+0x36428], R27 ;  /* 0x0364281b0c0095a7 */ /* 0x000ee4000802007f */
[----:B---3--:R-:W-:Y:S05]  /*9490*/  @!P1 BRA `(.L_x_1101) ;  /* 0xfffffffc00f09947 */ /* 0x008fea000383ffff */
[----:B------:R-:W-:Y:S05]  /*94a0*/  BRA `(.L_x_1139) ;  /* 0xffffffe400f47947 */ /* 0x000fea000383ffff */
.L_x_1103:
[----:B--2---:R2:W3:Y:S02]  /*94b0*/  SYNCS.PHASECHK.TRANS64.TRYWAIT P1, [R12+URZ+0x36438], R28 ;  /* 0x0364381c0c0075a7 */ /* 0x0044e4000802017f */
[----:B---3--:R-:W-:Y:S05]  /*94c0*/  @!P1 NANOSLEEP.SYNCS 0x989680 ;  /* 0x009896800000995d */ /* 0x008fea0003900000 */
[----:B------:R-:W3:Y:S02]  /*94d0*/  @!P1 SYNCS.PHASECHK.TRANS64 P1, [R12+URZ+0x36438], R28 ;  /* 0x0364381c0c0095a7 */ /* 0x000ee4000802007f */
[----:B---3--:R-:W-:Y:S05]  /*94e0*/  @!P1 BRA `(.L_x_1103) ;  /* 0xfffffffc00f09947 */ /* 0x008fea000383ffff */
[----:B------:R-:W-:Y:S05]  /*94f0*/  BRA `(.L_x_1140) ;  /* 0xffffffe8008c7947 */ /* 0x000fea000383ffff */
.L_x_1105:
[----:B------:R-:W-:-:S07]  /*9500*/  SHF.L.U32 R5, R0, 0x1f, RZ ;  /* 0x0000001f00057819 */ /* 0x000fce00000006ff */
.L_x_1141:
[----:B---3--:R3:W4:Y:S02]  /*9510*/  SYNCS.PHASECHK.TRANS64.TRYWAIT P1, [R12+URZ+0x36420], R5 ;  /* 0x036420050c0075a7 */ /* 0x008724000802017f */
[----:B----4-:R-:W-:Y:S05]  /*9520*/  @!P1 NANOSLEEP.SYNCS 0x989680 ;  /* 0x009896800000995d */ /* 0x010fea0003900000 */
[----:B------:R-:W4:Y:S02]  /*9530*/  @!P1 SYNCS.PHASECHK.TRANS64 P1, [R12+URZ+0x36420], R5 ;  /* 0x036420050c0095a7 */ /* 0x000f24000802007f */
[----:B----4-:R-:W-:Y:S05]  /*9540*/  @!P1 BRA `(.L_x_1141) ;  /* 0xfffffffc00f09947 */ /* 0x010fea000383ffff */
[----:B------:R-:W-:Y:S05]  /*9550*/  BRA `(.L_x_1142) ;  /* 0xffffffec00247947 */ /* 0x000fea000383ffff */
.L_x_1108:
[----:B---3--:R3:W4:Y:S02]  /*9560*/  SYNCS.PHASECHK.TRANS64.TRYWAIT P1, [R12+URZ+0x36438], R11 ;  /* 0x0364380b0c0075a7 */ /* 0x008724000802017f */
[----:B----4-:R-:W-:Y:S05]  /*9570*/  @!P1 NANOSLEEP.SYNCS 0x989680 ;  /* 0x009896800000995d */ /* 0x010fea0003900000 */
[----:B------:R-:W4:Y:S02]  /*9580*/  @!P1 SYNCS.PHASECHK.TRANS64 P1, [R12+URZ+0x36438], R11 ;  /* 0x0364380b0c0095a7 */ /* 0x000f24000802007f */
[----:B----4-:R-:W-:Y:S05]  /*9590*/  @!P1 BRA `(.L_x_1108) ;  /* 0xfffffffc00f09947 */ /* 0x010fea000383ffff */
[----:B------:R-:W-:Y:S05]  /*95a0*/  BRA `(.L_x_1143) ;  /* 0xffffffec00d07947 */ /* 0x000fea000383ffff */
.L_x_1110:
[----:B----4-:R4:W1:Y:S02]  /*95b0*/  SYNCS.PHASECHK.TRANS64.TRYWAIT P1, [R12+URZ+0x36428], R5 ;  /* 0x036428050c0075a7 */ /* 0x010864000802017f */
[----:B-1----:R-:W-:Y:S05]  /*95c0*/  @!P1 NANOSLEEP.SYNCS 0x989680 ;  /* 0x009896800000995d */ /* 0x002fea0003900000 */
[----:B------:R-:W1:Y:S02]  /*95d0*/  @!P1 SYNCS.PHASECHK.TRANS64 P1, [R12+URZ+0x36428], R5 ;  /* 0x036428050c0095a7 */ /* 0x000e64000802007f */
[----:B-1----:R-:W-:Y:S05]  /*95e0*/  @!P1 BRA `(.L_x_1110) ;  /* 0xfffffffc00f09947 */ /* 0x002fea000383ffff */
[----:B------:R-:W-:Y:S05]  /*95f0*/  BRA `(.L_x_1144) ;  /* 0xfffffff0007c7947 */ /* 0x000fea000383ffff */
.L_x_1112:
[----:B----4-:R4:W1:Y:S02]  /*9600*/  SYNCS.PHASECHK.TRANS64.TRYWAIT P1, [R12+URZ+0x36438], R3 ;  /* 0x036438030c0075a7 */ /* 0x010864000802017f */
[----:B-1----:R-:W-:Y:S05]  /*9610*/  @!P1 NANOSLEEP.SYNCS 0x989680 ;  /* 0x009896800000995d */ /* 0x002fea0003900000 */
[----:B------:R-:W1:Y:S02]  /*9620*/  @!P1 SYNCS.PHASECHK.TRANS64 P1, [R12+URZ+0x36438], R3 ;  /* 0x036438030c0095a7 */ /* 0x000e64000802007f */
[----:B-1----:R-:W-:Y:S05]  /*9630*/  @!P1 BRA `(.L_x_1112) ;  /* 0xfffffffc00f09947 */ /* 0x002fea000383ffff */
[----:B------:R-:W-:Y:S05]  /*9640*/  BRA `(.L_x_1145) ;  /* 0xfffffff400187947 */ /* 0x000fea000383ffff */
.L_x_1114:
[----:B------:R-:W-:Y:S01]  /*9650*/  BSSY B0, `(.L_x_1146) ;  /* 0x0000006000007945 */ /* 0x000fe20003800000 */
[----:B------:R-:W-:-:S07]  /*9660*/  IMAD.MOV.U32 R15, RZ, RZ, -0x1 ;  /* 0xffffffffff0f7424 */ /* 0x000fce00078e00ff */
[----:B-123--:R-:W-:Y:S05]  /*9670*/  WARPSYNC.COLLECTIVE R15, `(.L_x_1147) ;  /* 0x000000000f0c7348 */ /* 0x00efea0003c00000 */
[----:B------:R-:W-:Y:S02]  /*9680*/  ELECT P6, UR62, PT ;  /* 0x00000000003e782f */ /* 0x000fe400038c0000 */
[----:B------:R-:W-:Y:S01]  /*9690*/  MOV R14, UR62 ;  /* 0x0000003e000e7c02 */ /* 0x000fe20008000f00 */
[----:B-123--:R-:W-:Y:S10]  /*96a0*/  ENDCOLLECTIVE ;  /* 0x000000000000791b */ /* 0x00eff40003800000 */
.L_x_1147:
[----:B------:R-:W-:Y:S05]  /*96b0*/  BSYNC B0 ;  /* 0x0000000000007941 */ /* 0x000fea0003800000 */
.L_x_1146:
[----:B------:R-:W-:Y:S05]  /*96c0*/  BRA `(.L_x_1148) ;  /* 0xfffffff400d47947 */ /* 0x000fea000383ffff */
.L_x_1116:
[----:B----4-:R4:W1:Y:S02]  /*96d0*/  SYNCS.PHASECHK.TRANS64.TRYWAIT P0, [R7+URZ], R6 ;  /* 0x00000006070075a7 */ /* 0x010864000800017f */
[----:B-1----:R-:W-:Y:S05]  /*96e0*/  @!P0 NANOSLEEP.SYNCS 0x989680 ;  /* 0x009896800000895d */ /* 0x002fea0003900000 */
[----:B------:R-:W1:Y:S02]  /*96f0*/  @!P0 SYNCS.PHASECHK.TRANS64 P0, [R7+URZ], R6 ;  /* 0x00000006070085a7 */ /* 0x000e64000800007f */
[----:B-1----:R-:W-:Y:S05]  /*9700*/  @!P0 BRA `(.L_x_1116) ;  /* 0xfffffffc00f08947 */ /* 0x002fea000383ffff */
[----:B------:R-:W-:Y:S05]  /*9710*/  BRA `(.L_x_1149) ;  /* 0xfffffff800107947 */ /* 0x000fea000383ffff */
.L_x_1117:
[----:B------:R1:W1:Y:S02]  /*9720*/  SYNCS.PHASECHK.TRANS64.TRYWAIT P0, [R5+URZ], R0 ;  /* 0x00000000050075a7 */ /* 0x000264000800017f */
[----:B-1----:R-:W-:Y:S05]  /*9730*/  @!P0 NANOSLEEP.SYNCS 0x989680 ;  /* 0x009896800000895d */ /* 0x002fea0003900000 */
[----:B------:R-:W1:Y:S02]  /*9740*/  @!P0 SYNCS.PHASECHK.TRANS64 P0, [R5+URZ], R0 ;  /* 0x00000000050085a7 */ /* 0x000e64000800007f */
[----:B-1----:R-:W-:Y:S05]  /*9750*/  @!P0 BRA `(.L_x_1117) ;  /* 0xfffffffc00f08947 */ /* 0x002fea000383ffff */
[----:B------:R-:W-:Y:S05]  /*9760*/  BRA `(.L_x_1150) ;  /* 0xfffffff800047947 */ /* 0x000fea000383ffff */
.L_x_1151:
        /* <DEDUP_REMOVED lines=9> */
.L_x_3862:


//--------------------- .text._ZN7cutlass13device_kernelIN5flash11enable_sm90INS1_16FlashAttnBwdSm90INS1_25CollectiveMainloopBwdSm90ILi2ELi1ELi1EN4cute5tupleIJNS5_1CILi1EEES8_S8_EEENS6_IJNS7_ILi64EEENS7_ILi96EEENS7_ILi192EEEEEENS_6half_tEfNS_4arch4Sm90ELb0ELb1ELb1ELb0ELb0ELb0ELb1ELb0ELi3ELi1ELi1ELi1ELb0EEENS1_21CollectiveEpilogueBwdISD_SE_SG_Li384ELb0ELb1ELi3EEENS1_19SingleTileSchedulerILb0ELb0ELb0ELi96EEEEEEEEEvNT_6ParamsE --------------------------
	.section	.text._ZN7cutlass13device_kernelIN5flash11enable_sm90INS1_16FlashAttnBwdSm90INS1_25CollectiveMainloopBwdSm90ILi2ELi1ELi1EN4cute5tupleIJNS5_1CILi1EEES8_S8_EEENS6_IJNS7_ILi64EEENS7_ILi96EEENS7_ILi192EEEEEENS_6half_tEfNS_4arch4Sm90ELb0ELb1ELb1ELb0ELb0ELb0ELb1ELb0ELi3ELi1ELi1ELi1ELb0EEENS1_21CollectiveEpilogueBwdISD_SE_SG_Li384ELb0ELb1ELi3EEENS1_19SingleTileSchedulerILb0ELb0ELb0ELi96EEEEEEEEEvNT_6ParamsE,"ax",@progbits
	.align	128
.text._ZN7cutlass13device_kernelIN5flash11enable_sm90INS1_16FlashAttnBwdSm90INS1_25CollectiveMainloopBwdSm90ILi2ELi1ELi1EN4cute5tupleIJNS5_1CILi1EEES8_S8_EEENS6_IJNS7_ILi64EEENS7_ILi96EEENS7_ILi192EEEEEENS_6half_tEfNS_4arch4Sm90ELb0ELb1ELb1ELb0ELb0ELb0ELb1ELb0ELi3ELi1ELi1ELi1ELb0EEENS1_21CollectiveEpilogueBwdISD_SE_SG_Li384ELb0ELb1ELi3EEENS1_19SingleTileSchedulerILb0ELb0ELb0ELi96EEEEEEEEEvNT_6ParamsE:
        .type           _ZN7cutlass13device_kernelIN5flash11enable_sm90INS1_16FlashAttnBwdSm90INS1_25CollectiveMainloopBwdSm90ILi2ELi1ELi1EN4cute5tupleIJNS5_1CILi1EEES8_S8_EEENS6_IJNS7_ILi64EEENS7_ILi96EEENS7_ILi192EEEEEENS_6half_tEfNS_4arch4Sm90ELb0ELb1ELb1ELb0ELb0ELb0ELb1ELb0ELi3ELi1ELi1ELi1ELb0EEENS1_21CollectiveEpilogueBwdISD_SE_SG_Li384ELb0ELb1ELi3EEENS1_19SingleTileSchedulerILb0ELb0ELb0ELi96EEEEEEEEEvNT_6ParamsE,@function
        .size           _ZN7cutlass13device_kernelIN5flash11enable_sm90INS1_16FlashAttnBwdSm90INS1_25CollectiveMainloopBwdSm90ILi2ELi1ELi1EN4cute5tupleIJNS5_1CILi1EEES8_S8_EEENS6_IJNS7_ILi64EEENS7_ILi96EEENS7_ILi192EEEEEENS_6half_tEfNS_4arch4Sm90ELb0ELb1ELb1ELb0ELb0ELb0ELb1ELb0ELi3ELi1ELi1ELi1ELb0EEENS1_21CollectiveEpilogueBwdISD_SE_SG_Li384ELb0ELb1ELi3EEENS1_19SingleTileSchedulerILb0ELb0ELb0ELi96EEEEEEEEEvNT_6ParamsE,(.L_x_3863 - _ZN7cutlass13device_kernelIN5flash11enable_sm90INS1_16FlashAttnBwdSm90INS1_25CollectiveMainloopBwdSm90ILi2ELi1ELi1EN4cute5tupleIJNS5_1CILi1EEES8_S8_EEENS6_IJNS7_ILi64EEENS7_ILi96EEENS7_ILi192EEEEEENS_6half_tEfNS_4arch4Sm90ELb0ELb1ELb1ELb0ELb0ELb0ELb1ELb0ELi3ELi1ELi1ELi1ELb0EEENS1_21CollectiveEpilogueBwdISD_SE_SG_Li384ELb0ELb1ELi3EEENS1_19SingleTileSchedulerILb0ELb0ELb0ELi96EEEEEEEEEvNT_6ParamsE)
        .other          _ZN7cutlass13device_kernelIN5flash11enable_sm90INS1_16FlashAttnBwdSm90INS1_25CollectiveMainloopBwdSm90ILi2ELi1ELi1EN4cute5tupleIJNS5_1CILi1EEES8_S8_EEENS6_IJNS7_ILi64EEENS7_ILi96EEENS7_ILi192EEEEEENS_6half_tEfNS_4arch4Sm90ELb0ELb1ELb1ELb0ELb0ELb0ELb1ELb0ELi3ELi1ELi1ELi1ELb0EEENS1_21CollectiveEpilogueBwdISD_SE_SG_Li384ELb0ELb1ELi3EEENS1_19SingleTileSchedulerILb0ELb0ELb0ELi96EEEEEEEEEvNT_6ParamsE,@"STO_CUDA_ENTRY STV_DEFAULT"
_ZN7cutlass13device_kernelIN5flash11enable_sm90INS1_16FlashAttnBwdSm90INS1_25CollectiveMainloopBwdSm90ILi2ELi1ELi1EN4cute5tupleIJNS5_1CILi1EEES8_S8_EEENS6_IJNS7_ILi64EEENS7_ILi96EEENS7_ILi192EEEEEENS_6half_tEfNS_4arch4Sm90ELb0ELb1ELb1ELb0ELb0ELb0ELb1ELb0ELi3ELi1ELi1ELi1ELb0EEENS1_21CollectiveEpilogueBwdISD_SE_SG_Li384ELb0ELb1ELi3EEENS1_19SingleTileSchedulerILb0ELb0ELb0ELi96EEEEEEEEEvNT_6ParamsE:
[----:B------:R-:W1:Y:S02]  /*0000*/  LDC R1, c[0x0][0x28] ;  /* 0x00000a00ff017b82 */ /* 0x000e640000000800 */
[----:B-1----:R-:W-:Y:S01]  /*0010*/  VIADD R1, R1, 0xfffffff0 ;  /* 0xfffffff001017836 */ /* 0x002fe20000000000 */
[----:B------:R-:W1:Y:S01]  /*0020*/  S2R R3, SR_TID.X ;  /* 0x0000000000037919 */ /* 0x000e620000002100 */
[----:B------:R-:W-:Y:S01]  /*0030*/  ELECT P0, URZ, PT ;  /* 0x00000000003f782f */ /* 0x000fe20003800000 */
[----:B------:R-:W-:Y:S01]  /*0040*/  BSSY B0, `(.L_x_1152) ;  /* 0x000001a000007945 */ /* 0x000fe20003800000 */
[--C-:B-1----:R-:W-:Y:S02]  /*0050*/  SHF.R.U32.HI R0, RZ, 0x5, R3.reuse ;  /* 0x00000005ff007819 */ /* 0x102fe40000011603 */
[----:B------:R-:W-:-:S03]  /*0060*/  SHF.R.U32.HI R3, RZ, 0x7, R3 ;  /* 0x00000007ff037819 */ /* 0x000fc60000011603 */
        /* <DEDUP_REMOVED lines=23> */
.L_x_1153:
[----:B------:R-:W-:Y:S05]  /*01e0*/  BSYNC B0 ;  /* 0x0000000000007941 */ /* 0x000fea0003800000 */
.L_x_1152:
[----:B------:R-:W-:Y:S01]  /*01f0*/  VOTEU.ANY UP0, P0 ;  /* 0x00000000003f7886 */ /* 0x000fe20000000100 */
[----:B------:R-:W1:Y:S01]  /*0200*/  SHFL.IDX PT, R3, R3, RZ, 0x1f ;  /* 0x00001fff03037589 */ /* 0x000e6200000e0000 */
[----:B------:R-:W-:Y:S01]  /*0210*/  UMOV UR4, 0x1 ;  /* 0x0000000100047882 */ /* 0x000fe20000000000 */
[----:B------:R-:W-:Y:S01]  /*0220*/  VOTEU.ANY UP1, P0 ;  /* 0x00000000003f7886 */ /* 0x000fe20000020100 */
[----:B------:R-:W-:Y:S01]  /*0230*/  UMOV UR38, 0x1 ;  /* 0x0000000100267882 */ /* 0x000fe20000000000 */
[----:B------:R-:W2:Y:S01]  /*0240*/  @UP0 S2UR UR7, SR_CgaCtaId ;  /* 0x00000000000709c3 */ /* 0x000ea20000008800 */
[----:B------:R-:W3:Y:S01]  /*0250*/  SHFL.IDX PT, R2, R0, RZ, 0x1f ;  /* 0x00001fff00027589 */ /* 0x000ee200000e0000 */
[----:B------:R-:W-:Y:S01]  /*0260*/  @UP0 UMOV UR6, 0x400 ;  /* 0x0000040000060882 */ /* 0x000fe20000000000 */
[----:B------:R-:W-:-:S04]  /*0270*/  @UP0 UIADD3 UR4, -UR4, 0x100000, URZ ;  /* 0x0010000004040890 */ /* 0x000fc8000fffe13f */
[----:B------:R-:W-:Y:S02]  /*0280*/  @UP0 USHF.L.U32 UR5, UR4, 0xb, URZ ;  /* 0x0000000b04050899 */ /* 0x000fe4000800063f */
[----:B------:R-:W-:Y:S01]  /*0290*/  @UP0 USHF.L.U32 UR4, UR4, 0x1, URZ ;  /* 0x0000000104040899 */ /* 0x000fe2000800063f */
[----:B-1----:R-:W-:Y:S01]  /*02a0*/  R2UR UR8, R3 ;  /* 0x00000000030872ca */ /* 0x002fe200000e0000 */
[----:B--2---:R-:W-:Y:S01]  /*02b0*/  @UP0 ULEA UR6, UR7, UR6, 0x18 ;  /* 0x0000000607060291 */ /* 0x004fe2000f8ec03f */
[----:B---3--:R-:W-:-:S11]  /*02c0*/  ISETP.NE.AND P1, PT, R2, RZ, PT ;  /* 0x000000ff0200720c */ /* 0x008fd60003f25270 */
[----:B------:R-:W-:Y:S01]  /*02d0*/  UISETP.NE.AND UP0, UPT, UR8, URZ, UPT ;  /* 0x0000003f0800728c */ /* 0x000fe2000bf05270 */
[----:B------:R-:W1:Y:S02]  /*02e0*/  FENCE.VIEW.ASYNC.S ;  /* 0x00000000000073c6 */ /* 0x000e640000000000 */
[----:B-1----:R1:W2:Y:S01]  /*02f0*/  @UP1 SYNCS.EXCH.64 URZ, [UR6+0x36400], UR4 ;  /* 0x03640004063f15b2 */ /* 0x0022a20008000100 */
[----:B------:R-:W-:Y:S01]  /*0300*/  USEL UR38, UR38, 0x2, !UP0 ;  /* 0x0000000226267887 */ /* 0x000fe2000c000000 */
[----:B------:R-:W-:Y:S11]  /*0310*/  @P1 BRA `(.L_x_1154) ;  /* 0x0000000000481947 */ /* 0x000ff60003800000 */
[----:B-1----:R-:W1:Y:S01]  /*0320*/  S2UR UR5, SR_CgaCtaId ;  /* 0x00000000000579c3 */ /* 0x002e620000008800 */
        /* <DEDUP_REMOVED lines=15> */
[----:B------:R3:W1:Y:S02]  /*0420*/  SYNCS.EXCH.64 URZ, [UR8+0x36428], UR4 ;  /* 0x03642804083f75b2 */ /* 0x0006640008000100 */
[----:B---3--:R-:W-:Y:S01]  /*0430*/  NOP ;  /* 0x0000000000007918 */ /* 0x008fe20000000000 */
.L_x_1154:
        /* <DEDUP_REMOVED lines=20> */
.L_x_1155:
[----:B------:R-:W-:Y:S01]  /*0580*/  PLOP3.LUT P0, PT, PT, PT, UP0, 0x80, 0x0 ;  /* 0x000000000000781c */ /* 0x000fe20003f0f008 */
[----:B------:R-:W-:Y:S01]  /*0590*/  NOP ;  /* 0x0000000000007918 */ /* 0x000fe20000000000 */
[----:B-12-4-:R-:W-:Y:S11]  /*05a0*/  BAR.SYNC.DEFER_BLOCKING 0x0 ;  /* 0x0000000000007b1d */ /* 0x016ff60000010000 */
[----:B------:R-:W-:Y:S05]  /*05b0*/  @!P0 BRA `(.L_x_1156) ;  /* 0x0000005c00608947 */ /* 0x000fea0003800000 */
.L_x_1157:
        /* <DEDUP_REMOVED lines=14> */
[----:B------:R-:W1:Y:S01]  /*06a0*/  S2UR UR7, SR_CTAID.X ;  /* 0x00000000000779c3 */ /* 0x000e620000002500 */
[----:B------:R-:W-:Y:S01]  /*06b0*/  ULDC UR8, c[0x0][0x280] ;  /* 0x0000a00000087ab9 */ /* 0x000fe20000000800 */
[----:B------:R-:W-:Y:S01]  /*06c0*/  ULDC UR6, c[0x0][0x290] ;  /* 0x0000a40000067ab9 */ /* 0x000fe20000000800 */
[----:B------:R-:W-:Y:S01]  /*06d0*/  ULDC UR4, c[0x0][0x74c] ;  /* 0x0001d30000047ab9 */ /* 0x000fe20000000800 */
        /* <DEDUP_REMOVED lines=19> */
[----:B------:R-:W-:Y:S01]  /*0810*/  CS2R R34, SRZ ;  /* 0x0000000000227805 */ /* 0x000fe2000001ff00 */
[----:B-1----:R-:W-:Y:S02]  /*0820*/  UIMAD UR5, UR7, 0x60, UR8 ;  /* 0x00000060070578a4 */ /* 0x002fe4000f8e0208 */
[----:B------:R-:W-:Y:S02]  /*0830*/  ISETP.LE.AND P1, PT, RZ, UR7, PT ;  /* 0x00000007ff007c0c */ /* 0x000fe4000bf23270 */
[----:B------:R-:W-:-:S02]  /*0840*/  CS2R R32, SRZ ;  /* 0x0000000000207805 */ /* 0x000fc4000001ff00 */
[----:B------:R-:W-:Y:S01]  /*0850*/  CS2R R30, SRZ ;  /* 0x00000000001e7805 */ /* 0x000fe2000001ff00 */
[----:B------:R-:W-:Y:S01]  /*0860*/  UIADD3 UR4, -UR4, UR5, -UR6 ;  /* 0x0000000504047290 */ /* 0x000fe2000fffe906 */
[----:B------:R-:W-:Y:S02]  /*0870*/  CS2R R28, SRZ ;  /* 0x00000000001c7805 */ /* 0x000fe4000001ff00 */
[----:B------:R-:W-:Y:S02]  /*0880*/  CS2R R26, SRZ ;  /* 0x00000000001a7805 */ /* 0x000fe4000001ff00 */
[----:B------:R-:W-:Y:S01]  /*0890*/  CS2R R24, SRZ ;  /* 0x0000000000187805 */ /* 0x000fe2000001ff00 */
[----:B------:R-:W-:Y:S01]  /*08a0*/  USHF.R.S32.HI UR5, URZ, 0x1f, UR4 ;  /* 0x0000001f3f057899 */ /* 0x000fe20008011404 */
[----:B------:R-:W-:Y:S02]  /*08b0*/  CS2R R118, SRZ ;  /* 0x0000000000767805 */ /* 0x000fe4000001ff00 */
[----:B------:R-:W-:-:S02]  /*08c0*/  CS2R R116, SRZ ;  /* 0x0000000000747805 */ /* 0x000fc4000001ff00 */
[----:B------:R-:W-:Y:S01]  /*08d0*/  CS2R R114, SRZ ;  /* 0x0000000000727805 */ /* 0x000fe2000001ff00 */
[----:B------:R-:W-:Y:S01]  /*08e0*/  ULEA.HI UR5, UR5, UR4, URZ, 0x6 ;  /* 0x0000000405057291 */ /* 0x000fe2000f8f303f */
[----:B------:R-:W-:Y:S01]  /*08f0*/  CS2R R112, SRZ ;  /* 0x0000000000707805 */ /* 0x000fe2000001ff00 */
[----:B------:R-:W-:Y:S01]  /*0900*/  UIADD3 UR4, UR8, 0x3f, URZ ;  /* 0x0000003f08047890 */ /* 0x000fe2000fffe03f */
[----:B------:R-:W-:Y:S01]  /*0910*/  CS2R R110, SRZ ;  /* 0x00000000006e7805 */ /* 0x000fe2000001ff00 */
[----:B------:R-:W-:Y:S01]  /*0920*/  USHF.R.S32.HI UR6, URZ, 0x6, UR5 ;  /* 0x000000063f067899 */ /* 0x000fe20008011405 */
[----:B------:R-:W-:Y:S01]  /*0930*/  CS2R R108, SRZ ;  /* 0x00000000006c7805 */ /* 0x000fe2000001ff00 */
[----:B------:R-:W-:Y:S01]  /*0940*/  USHF.R.S32.HI UR5, URZ, 0x1f, UR4 ;  /* 0x0000001f3f057899 */ /* 0x000fe20008011404 */
[----:B------:R-:W-:Y:S01]  /*0950*/  CS2R R106, SRZ ;  /* 0x00000000006a7805 */ /* 0x000fe2000001ff00 */
[----:B------:R-:W-:Y:S01]  /*0960*/  UISETP.LT.AND UP0, UPT, URZ, UR6, UPT ;  /* 0x000000063f00728c */ /* 0x000fe2000bf01270 */
[----:B------:R-:W-:Y:S01]  /*0970*/  CS2R R104, SRZ ;  /* 0x0000000000687805 */ /* 0x000fe2000001ff00 */
[----:B------:R-:W-:Y:S01]  /*0980*/  ULEA.HI UR5, UR5, UR4, URZ, 0x6 ;  /* 0x0000000405057291 */ /* 0x000fe2000f8f303f */
[----:B------:R-:W-:Y:S01]  /*0990*/  CS2R R102, SRZ ;  /* 0x0000000000667805 */ /* 0x000fe2000001ff00 */
[----:B------:R-:W-:Y:S01]  /*09a0*/  USEL UR39, URZ, UR6, !UP0 ;  /* 0x000000063f277287 */ /* 0x000fe2000c000000 */
[----:B------:R-:W-:Y:S01]  /*09b0*/  CS2R R100, SRZ ;  /* 0x0000000000647805 */ /* 0x000fe2000001ff00 */
[----:B------:R-:W-:Y:S01]  /*09c0*/  USHF.R.S32.HI UR36, URZ, 0x6, UR5 ;  /* 0x000000063f247899 */ /* 0x000fe20008011405 */
[----:B------:R-:W-:-:S02]  /*09d0*/  CS2R R98, SRZ ;  /* 0x0000000000627805 */ /* 0x000fc4000001ff00 */
[----:B------:R-:W-:Y:S02]  /*09e0*/  CS2R R96, SRZ ;  /* 0x0000000000607805 */ /* 0x000fe4000001ff00 */
[----:B------:R-:W-:Y:S02]  /*09f0*/  CS2R R94, SRZ ;  /* 0x00000000005e7805 */ /* 0x000fe4000001ff00 */
[----:B------:R-:W-:Y:S02]  /*0a00*/  CS2R R92, SRZ ;  /* 0x00000000005c7805 */ /* 0x000fe4000001ff00 */
[----:B------:R-:W-:Y:S02]  /*0a10*/  CS2R R90, SRZ ;  /* 0x00000000005a7805 */ /* 0x000fe4000001ff00 */
[----:B------:R-:W-:Y:S02]  /*0a20*/  CS2R R88, SRZ ;  /* 0x0000000000587805 */ /* 0x000fe4000001ff00 */
[----:B------:R-:W-:-:S02]  /*0a30*/  CS2R R86, SRZ ;  /* 0x0000000000567805 */ /* 0x000fc4000001ff00 */
[----:B------:R-:W-:Y:S01]  /*0a40*/  CS2R R84, SRZ ;  /* 0x0000000000547805 */ /* 0x000fe2000001ff00 */
[----:B------:R-:W-:Y:S01]  /*0a50*/  IMAD.MOV.U32 R83, RZ, RZ, RZ ;  /* 0x000000ffff537224 */ /* 0x000fe200078e00ff */
[----:B------:R-:W-:Y:S06]  /*0a60*/  @!P1 BRA `(.L_x_1158) ;  /* 0x0000000000289947 */ /* 0x000fec0003800000 */
[----:B------:R-:W-:Y:S01]  /*0a70*/  UIMAD UR4, UR7, 0x60, UR8 ;  /* 0x00000060070478a4 */ /* 0x000fe2000f8e0208 */
[----:B------:R-:W-:-:S03]  /*0a80*/  ULDC UR5, c[0x0][0x290] ;  /* 0x0000a40000057ab9 */ /* 0x000fc60000000800 */
[----:B------:R-:W-:-:S03]  /*0a90*/  UIADD3 UR4, -UR5, 0x9f, UR4 ;  /* 0x0000009f05047890 */ /* 0x000fc6000fffe104 */
[----:B------:R-:W-:Y:S02]  /*0aa0*/  ULDC UR5, c[0x0][0x748] ;  /* 0x0001d20000057ab9 */ /* 0x000fe40000000800 */
[----:B------:R-:W-:-:S04]  /*0ab0*/  UIADD3 UR4, UR4, UR5, URZ ;  /* 0x0000000504047290 */ /* 0x000fc8000fffe03f */
[----:B------:R-:W-:-:S04]  /*0ac0*/  USHF.R.S32.HI UR5, URZ, 0x1f, UR4 ;  /* 0x0000001f3f057899 */ /* 0x000fc80008011404 */
[----:B------:R-:W-:-:S04]  /*0ad0*/  ULEA.HI UR5, UR5, UR4, URZ, 0x6 ;  /* 0x0000000405057291 */ /* 0x000fc8000f8f303f */
[----:B------:R-:W-:-:S04]  /*0ae0*/  USHF.R.S32.HI UR5, URZ, 0x6, UR5 ;  /* 0x000000063f057899 */ /* 0x000fc80008011405 */
[----:B------:R-:W-:-:S04]  /*0af0*/  UISETP.LT.AND UP0, UPT, UR36, UR5, UPT ;  /* 0x000000052400728c */ /* 0x000fc8000bf01270 */
[----:B------:R-:W-:-:S12]  /*0b00*/  USEL UR36, UR36, UR5, UP0 ;  /* 0x0000000524247287 */ /* 0x000fd80008000000 */
.L_x_1158:
[----:B------:R-:W-:Y:S01]  /*0b10*/  UISETP.GT.AND UP0, UPT, UR36, UR39, UPT ;  /* 0x000000272400728c */ /* 0x000fe2000bf04270 */
[----:B------:R-:W-:Y:S01]  /*0b20*/  IMAD.MOV.U32 R82, RZ, RZ, RZ ;  /* 0x000000ffff527224 */ /* 0x000fe200078e00ff */
[----:B------:R-:W-:Y:S02]  /*0b30*/  CS2R R80, SRZ ;  /* 0x0000000000507805 */ /* 0x000fe4000001ff00 */
[----:B------:R-:W-:Y:S02]  /*0b40*/  CS2R R78, SRZ ;  /* 0x00000000004e7805 */ /* 0x000fe4000001ff00 */
[----:B------:R-:W-:Y:S02]  /*0b50*/  CS2R R76, SRZ ;  /* 0x00000000004c7805 */ /* 0x000fe4000001ff00 */
[----:B------:R-:W-:Y:S02]  /*0b60*/  CS2R R74, SRZ ;  /* 0x00000000004a7805 */ /* 0x000fe4000001ff00 */
[----:B------:R-:W-:-:S02]  /*0b70*/  PLOP3.LUT P1, PT, PT, PT, UP0, 0x80, 0x0 ;  /* 0x000000000000781c */ /* 0x000fc40003f2f008 */
[----:B------:R-:W-:-:S11]  /*0b80*/  CS2R R72, SRZ ;  /* 0x0000000000487805 */ /* 0x000fd6000001ff00 */
[----:B------:R-:W-:Y:S05]  /*0b90*/  @!P1 BRA `(.L_x_1159) ;  /* 0x0000003800909947 */ /* 0x000fea0003800000 */
[----:B------:R-:W1:Y:S01]  /*0ba0*/  S2UR UR4, SR_CgaCtaId ;  /* 0x00000000000479c3 */ /* 0x000e620000008800 */
[----:B------:R-:W-:Y:S01]  /*0bb0*/  UMOV UR37, 0x400 ;  /* 0x0000040000257882 */ /* 0x000fe20000000000 */
[----:B------:R-:W-:Y:S01]  /*0bc0*/  ULDC UR43, c[0x0][0x290] ;  /* 0x0000a400002b7ab9 */ /* 0x000fe20000000800 */
[----:B------:R-:W-:Y:S01]  /*0bd0*/  ULDC UR44, c[0x0][0x750] ;  /* 0x0001d400002c7ab9 */ /* 0x000fe20000000800 */
[----:B------:R-:W-:Y:S01]  /*0be0*/  ULDC UR45, c[0x0][0x75c] ;  /* 0x0001d700002d7ab9 */ /* 0x000fe20000000800 */
[----:B------:R-:W-:Y:S01]  /*0bf0*/  ULDC UR46, c[0x0][0x744] ;  /* 0x0001d100002e7ab9 */ /* 0x000fe20000000800 */
[----:B------:R-:W-:Y:S01]  /*0c00*/  ULDC.64 UR40, c[0x0][0x748] ;  /* 0x0001d20000287ab9 */ /* 0x000fe20000000a00 */
        /* <DEDUP_REMOVED lines=21> */
.L_x_1161:
        /* <DEDUP_REMOVED lines=15> */
.L_x_1160:
        /* <DEDUP_REMOVED lines=20> */
.L_x_1163:
        /* <DEDUP_REMOVED lines=15> */
.L_x_1162:
        /* <DEDUP_REMOVED lines=8> */
.L_x_1283:
[----:B------:R-:W-:Y:S02]  /*1100*/  SHF.L.U32 R10, RZ, 0x1f, RZ ;  /* 0x0000001fff0a7819 */ /* 0x000fe400000006ff */
[CC--:B------:R-:W-:Y:S02]  /*1110*/  LEA.HI R4, R3.reuse, R0.reuse, RZ, 0x4 ;  /* 0x0000000003047211 */ /* 0x0c0fe400078f20ff */
[----:B------:R-:W3:Y:S01]  /*1120*/  SYNCS.PHASECHK.TRANS64.TRYWAIT P0, [UR37+0x36400], R10 ;  /* 0x0364000aff0075a7 */ /* 0x000ee20008000165 */
[----:B------:R-:W-:Y:S01]  /*1130*/  LEA.HI R6, R3, R0, RZ, 0x5 ;  /* 0x0000000003067211 */ /* 0x000fe200078f28ff */
[----:B--2---:R-:W-:Y:S01]  /*1140*/  IMAD.HI R3, R14, 0x55555556, RZ ;  /* 0x555555560e037827 */ /* 0x004fe200078e02ff */
[----:B------:R-:W-:Y:S02]  /*1150*/  LOP3.LUT R7, R4, 0xfffffff0, RZ, 0xc0, !PT ;  /* 0xfffffff004077812 */ /* 0x000fe400078ec0ff */
[--C-:B------:R-:W-:Y:S02]  /*1160*/  SHF.R.S32.HI R9, RZ, 0x5, R6.reuse ;  /* 0x00000005ff097819 */ /* 0x100fe40000011406 */
[----:B------:R-:W-:Y:S01]  /*1170*/  SHF.R.S32.HI R6, RZ, 0x1f, R6 ;  /* 0x0000001fff067819 */ /* 0x000fe20000011406 */
[----:B------:R-:W-:Y:S01]  /*1180*/  IMAD.IADD R7, R0, 0x1, -R7 ;  /* 0x0000000100077824 */ /* 0x000fe200078e0a07 */
[----:B------:R-:W-:-:S02]  /*1190*/  LOP3.LUT R5, R2, 0xffffff80, RZ, 0xc0, !PT ;  /* 0xffffff8002057812 */ /* 0x000fc400078ec0ff */
[----:B------:R-:W-:Y:S02]  /*11a0*/  LEA.HI R3, R3, R3, RZ, 0x1 ;  /* 0x0000000303037211 */ /* 0x000fe400078f08ff */
[----:B------:R-:W-:Y:S01]  /*11b0*/  LEA.HI R6, R6, R9, RZ, 0x2 ;  /* 0x0000000906067211 */ /* 0x000fe200078f10ff */
[----:B------:R-:W-:Y:S01]  /*11c0*/  IMAD.IADD R0, R0, 0x1, -R5 ;  /* 0x0000000100007824 */ /* 0x000fe200078e0a05 */
[----:B------:R-:W-:Y:S01]  /*11d0*/  LEA.HI R2, R7, R7, RZ, 0x1 ;  /* 0x0000000707027211 */ /* 0x000fe200078f08ff */
[----:B------:R-:W-:Y:S01]  /*11e0*/  IMAD R8, R3, -0x3, R14 ;  /* 0xfffffffd03087824 */ /* 0x000fe200078e020e */
[----:B------:R-:W-:Y:S01]  /*11f0*/  LOP3.LUT R6, R6, 0x3ffffc, RZ, 0xc0, !PT ;  /* 0x003ffffc06067812 */ /* 0x000fe200078ec0ff */
[----:B---3--:R-:W-:Y:S06]  /*1200*/  @P0 BRA `(.L_x_1165) ;  /* 0x0000000000080947 */ /* 0x008fec0003800000 */
[----:B------:R-:W2:Y:S02]  /*1210*/  SYNCS.PHASECHK.TRANS64.TRYWAIT P0, [UR37+0x36400], R10 ;  /* 0x0364000aff0075a7 */ /* 0x000ea40008000165 */
[----:B--2---:R-:W-:Y:S05]  /*1220*/  @!P0 BRA `(.L_x_1166) ;  /* 0x0000008800088947 */ /* 0x004fea0003800000 */
.L_x_1165:
[----:B------:R-:W-:Y:S01]  /*1230*/  IMAD.IADD R12, R9, 0x1, -R6 ;  /* 0x00000001090c7824 */ /* 0x000fe200078e0a06 */
[--C-:B------:R-:W-:Y:S01]  /*1240*/  SHF.R.S32.HI R5, RZ, 0x1, R2.reuse ;  /* 0x00000001ff057819 */ /* 0x100fe20000011402 */
[C---:B------:R-:W-:Y:S01]  /*1250*/  IMAD.HI R11, R13.reuse, 0x55555556, RZ ;  /* 0x555555560d0b7827 */ /* 0x040fe200078e02ff */
[----:B------:R-:W-:Y:S01]  /*1260*/  SHF.R.S32.HI R6, RZ, 0x1f, R2 ;  /* 0x0000001fff067819 */ /* 0x000fe20000011402 */
[----:B------:R-:W-:Y:S01]  /*1270*/  ULDC UR4, c[0x0][0x290] ;  /* 0x0000a40000047ab9 */ /* 0x000fe20000000800 */
[----:B--2---:R-:W-:Y:S01]  /*1280*/  SHF.R.S32.HI R10, RZ, 0x1f, R7 ;  /* 0x0000001fff0a7819 */ /* 0x004fe20000011407 */
[----:B------:R-:W-:Y:S01]  /*1290*/  IMAD R15, R13, 0x400, R0 ;  /* 0x000004000d0f7824 */ /* 0x000fe200078e0200 */
[----:B------:R-:W-:Y:S01]  /*12a0*/  LEA.HI R6, R6, R5, RZ, 0x2 ;  /* 0x0000000506067211 */ /* 0x000fe200078f10ff */
[----:B------:R-:W-:Y:S01]  /*12b0*/  ULDC UR5, c[0x0][0x280] ;  /* 0x0000a00000057ab9 */ /* 0x000fe20000000800 */
[----:B------:R-:W-:Y:S02]  /*12c0*/  LEA.HI R10, R10, R7, RZ, 0x3 ;  /* 0x000000070a0a7211 */ /* 0x000fe400078f18ff */
[----:B------:R-:W-:-:S02]  /*12d0*/  CS2R R70, SRZ ;  /* 0x0000000000467805 */ /* 0x000fc4000001ff00 */
[----:B------:R-:W-:Y:S02]  /*12e0*/  LOP3.LUT R2, R2, 0x7fffffe, RZ, 0xc0, !PT ;  /* 0x07fffffe02027812 */ /* 0x000fe400078ec0ff */
[----:B------:R-:W-:Y:S02]  /*12f0*/  CS2R R68, SRZ ;  /* 0x0000000000447805 */ /* 0x000fe4000001ff00 */
[----:B------:R-:W-:Y:S01]  /*1300*/  LOP3.LUT R6, R6, 0xfffffffc, RZ, 0xc0, !PT ;  /* 0xfffffffc06067812 */ /* 0x000fe200078ec0ff */
[----:B------:R-:W-:Y:S01]  /*1310*/  IMAD.SHL.U32 R10, R10, 0x20, RZ ;  /* 0x000000200a0a7824 */ /* 0x000fe200078e00ff */
[----:B------:R-:W-:Y:S01]  /*1320*/  SHF.R.S32.HI R3, RZ, 0x1f, R0 ;  /* 0x0000001fff037819 */ /* 0x000fe20000011400 */
[----:B------:R-:W-:Y:S01]  /*1330*/  IMAD.IADD R9, R7, 0x1, -R2 ;  /* 0x0000000107097824 */ /* 0x000fe200078e0a02 */
[----:B------:R-:W-:Y:S01]  /*1340*/  LEA.HI R14, R11, R11, RZ, 0x1 ;  /* 0x0000000b0b0e7211 */ /* 0x000fe200078f08ff */
[----:B------:R-:W-:Y:S01]  /*1350*/  IMAD.IADD R7, R5, 0x1, -R6 ;  /* 0x0000000105077824 */ /* 0x000fe200078e0a06 */
[----:B------:R-:W-:-:S02]  /*1360*/  LOP3.LUT R10, R10, 0x7fffff00, RZ, 0xc0, !PT ;  /* 0x7fffff000a0a7812 */ /* 0x000fc400078ec0ff */
[----:B------:R-:W-:Y:S02]  /*1370*/  CS2R R66, SRZ ;  /* 0x0000000000427805 */ /* 0x000fe4000001ff00 */
[----:B------:R-:W-:Y:S01]  /*1380*/  SHF.R.S32.HI R4, RZ, 0x4, R4 ;  /* 0x00000004ff047819 */ /* 0x000fe20000011404 */
[----:B------:R-:W-:Y:S01]  /*1390*/  IMAD.SHL.U32 R6, R7, 0x40, RZ ;  /* 0x0000004007067824 */ /* 0x000fe200078e00ff */
[CC--:B------:R-:W-:Y:S01]  /*13a0*/  LEA.HI R2, R3.reuse, R0.reuse, RZ, 0x2 ;  /* 0x0000000003027211 */ /* 0x0c0fe200078f10ff */
[----:B------:R-:W-:Y:S01]  /*13b0*/  IMAD R14, R14, -0x3, R13 ;  /* 0xfffffffd0e0e7824 */ /* 0x000fe200078e020d */
[----:B------:R-:W-:Y:S01]  /*13c0*/  LEA.HI R3, R3, R0, RZ, 0x5 ;  /* 0x0000000003037211 */ /* 0x000fe200078f28ff */
[----:B------:R-:W-:Y:S01]  /*13d0*/  IMAD R10, R13, 0x800, R10 ;  /* 0x000008000d0a7824 */ /* 0x000fe200078e020a */
[----:B-1----:R-:W-:Y:S01]  /*13e0*/  LOP3.LUT R13, R2, 0x7ffffffc, RZ, 0xc0, !PT ;  /* 0x7ffffffc020d7812 */ /* 0x002fe200078ec0ff */
[----:B------:R-:W-:Y:S01]  /*13f0*/  IMAD.SHL.U32 R11, R4, 0x8, RZ ;  /* 0x00000008040b7824 */ /* 0x000fe200078e00ff */
[----:B------:R-:W-:Y:S01]  /*1400*/  LOP3.LUT R6, R6, 0xc0, RZ, 0xc0, !PT ;  /* 0x000000c006067812 */ /* 0x000fe200078ec0ff */
[----:B------:R-:W-:Y:S01]  /*1410*/  IMAD R9, R9, 0x20, R10 ;  /* 0x0000002009097824 */ /* 0x000fe200078e020a */
[----:B------:R-:W-:Y:S01]  /*1420*/  SHF.R.S32.HI R4, RZ, 0x2, R2 ;  /* 0x00000002ff047819 */ /* 0x000fe20000011402 */
[----:B------:R-:W-:Y:S01]  /*1430*/  IMAD.IADD R13, R0, 0x1, -R13 ;  /* 0x00000001000d7824 */ /* 0x000fe200078e0a0d */
[----:B------:R-:W-:Y:S01]  /*1440*/  LOP3.LUT R11, R6, 0x8, R11, 0xf8, !PT ;  /* 0x00000008060b7812 */ /* 0x000fe200078ef80b */
[----:B------:R-:W-:Y:S01]  /*1450*/  IMAD R9, R12, 0x200, R9 ;  /* 0x000002000c097824 */ /* 0x000fe200078e0209 */
[----:B------:R-:W-:Y:S01]  /*1460*/  SHF.R.U32.HI R0, RZ, 0x3, R6 ;  /* 0x00000003ff007819 */ /* 0x000fe20000011606 */
[----:B------:R-:W-:Y:S01]  /*1470*/  IMAD R13, R14, 0x10, R13 ;  /* 0x000000100e0d7824 */ /* 0x000fe200078e020d */
[----:B------:R-:W-:Y:S01]  /*1480*/  SHF.R.S32.HI R5, RZ, 0x1f, R2 ;  /* 0x0000001fff057819 */ /* 0x000fe20000011402 */
[----:B------:R-:W-:Y:S01]  /*1490*/  IMAD.MOV.U32 R12, RZ, RZ, 0x20 ;  /* 0x00000020ff0c7424 */ /* 0x000fe200078e00ff */
[----:B------:R-:W-:Y:S01]  /*14a0*/  LOP3.LUT R0, R11, R0, RZ, 0x3c, !PT ;  /* 0x000000000b007212 */ /* 0x000fe200078e3cff */
[----:B------:R-:W-:Y:S01]  /*14b0*/  IMAD.MOV.U32 R2, RZ, RZ, RZ ;  /* 0x000000ffff027224 */ /* 0x000fe200078e00ff */
[----:B------:R-:W-:-:S02]  /*14c0*/  LEA.HI R5, R5, R4, RZ, 0x3 ;  /* 0x0000000405057211 */ /* 0x000fc400078f18ff */
[----:B------:R-:W-:Y:S02]  /*14d0*/  CS2R R64, SRZ ;  /* 0x0000000000407805 */ /* 0x000fe4000001ff00 */
[----:B------:R-:W-:Y:S01]  /*14e0*/  SHF.R.S32.HI R3, RZ, 0x5, R3 ;  /* 0x00000005ff037819 */ /* 0x000fe20000011403 */
[----:B------:R-:W-:Y:S01]  /*14f0*/  IMAD.IADD R9, R9, 0x1, R0 ;  /* 0x0000000109097824 */ /* 0x000fe200078e0200 */
[----:B------:R-:W-:Y:S01]  /*1500*/  LOP3.LUT R5, R5, 0xfffffff8, RZ, 0xc0, !PT ;  /* 0xfffffff805057812 */ /* 0x000fe200078ec0ff */
[----:B------:R-:W1:Y:S01]  /*1510*/  S2R R0, SR_CTAID.X ;  /* 0x0000000000007919 */ /* 0x000e620000002500 */
[----:B------:R-:W-:Y:S01]  /*1520*/  LOP3.LUT P0, RZ, R7, 0x2, RZ, 0xc0, !PT ;  /* 0x0000000207ff7812 */ /* 0x000fe2000780c0ff */
[----:B------:R-:W-:Y:S01]  /*1530*/  IMAD.MOV.U32 R7, RZ, RZ, RZ ;  /* 0x000000ffff077224 */ /* 0x000fe200078e00ff */
[----:B------:R-:W-:Y:S01]  /*1540*/  LEA R157, R9, UR37, 0x1 ;  /* 0x00000025099d7c11 */ /* 0x000fe2000f8e08ff */
[----:B------:R-:W-:Y:S01]  /*1550*/  IMAD.IADD R6, R4, 0x1, -R5 ;  /* 0x0000000104067824 */ /* 0x000fe200078e0a05 */
[----:B------:R-:W-:Y:S01]  /*1560*/  SEL R12, R12, 0xffffffe0, !P0 ;  /* 0xffffffe00c0c7807 */ /* 0x000fe20004000000 */
[----:B------:R-:W-:Y:S01]  /*1570*/  IMAD.MOV.U32 R4, RZ, RZ, RZ ;  /* 0x000000ffff047224 */ /* 0x000fe200078e00ff */
[----:B------:R-:W-:Y:S01]  /*1580*/  CS2R R62, SRZ ;  /* 0x00000000003e7805 */ /* 0x000fe2000001ff00 */
[----:B------:R-:W-:Y:S01]  /*1590*/  IMAD R6, R3, 0x10, R6 ;  /* 0x0000001003067824 */ /* 0x000fe200078e0206 */
[----:B------:R-:W-:Y:S01]  /*15a0*/  CS2R R60, SRZ ;  /* 0x00000000003c7805 */ /* 0x000fe2000001ff00 */
[----:B------:R-:W-:Y:S01]  /*15b0*/  IMAD.SHL.U32 R3, R13, 0x2, RZ ;  /* 0x000000020d037824 */ /* 0x000fe200078e00ff */
        /* <DEDUP_REMOVED lines=21> */
[----:B-1----:R-:W-:Y:S01]  /*1710*/  IMAD R16, R0, -0x60, RZ ;  /* 0xffffffa000107824 */ /* 0x002fe200078e02ff */
[----:B------:R-:W-:Y:S01]  /*1720*/  CS2R R112, SRZ ;  /* 0x0000000000707805 */ /* 0x000fe2000001ff00 */
[----:B------:R-:W-:Y:S01]  /*1730*/  IMAD.SHL.U32 R0, R15, 0x4, RZ ;  /* 0x000000040f007824 */ /* 0x000fe200078e00ff */
[----:B------:R-:W-:Y:S01]  /*1740*/  CS2R R110, SRZ ;  /* 0x00000000006e7805 */ /* 0x000fe2000001ff00 */
[C---:B------:R-:W-:Y:S01]  /*1750*/  IMAD.IADD R9, R16.reuse, 0x1, -R3 ;  /* 0x0000000110097824 */ /* 0x040fe200078e0a03 */
[----:B------:R-:W-:Y:S02]  /*1760*/  IADD3.X R10, R16, UR4, RZ, PT, !PT ;  /* 0x00000004100a7c10 */ /* 0x000fe4000bffe4ff */
[----:B------:R-:W-:-:S02]  /*1770*/  CS2R R108, SRZ ;  /* 0x00000000006c7805 */ /* 0x000fc4000001ff00 */
[----:B------:R-:W-:Y:S02]  /*1780*/  CS2R R106, SRZ ;  /* 0x00000000006a7805 */ /* 0x000fe4000001ff00 */
[----:B------:R-:W-:Y:S02]  /*1790*/  CS2R R104, SRZ ;  /* 0x0000000000687805 */ /* 0x000fe4000001ff00 */
[----:B------:R-:W-:Y:S02]  /*17a0*/  IADD3 R5, R10, -UR5, -R3 ;  /* 0x800000050a057c10 */ /* 0x000fe4000fffe803 */
[----:B------:R-:W-:Y:S02]  /*17b0*/  CS2R R102, SRZ ;  /* 0x0000000000667805 */ /* 0x000fe4000001ff00 */
[----:B------:R-:W-:Y:S02]  /*17c0*/  IADD3 R10, -R3, UR4, R16 ;  /* 0x00000004030a7c10 */ /* 0x000fe4000fffe110 */
[----:B------:R-:W-:-:S02]  /*17d0*/  CS2R R100, SRZ ;  /* 0x0000000000647805 */ /* 0x000fc4000001ff00 */
[----:B------:R-:W-:Y:S02]  /*17e0*/  IADD3 R3, R12, 0x30400, R157 ;  /* 0x000304000c037810 */ /* 0x000fe40007ffe09d */
[----:B------:R-:W-:Y:S02]  /*17f0*/  CS2R R98, SRZ ;  /* 0x0000000000627805 */ /* 0x000fe4000001ff00 */
[----:B------:R-:W-:Y:S01]  /*1800*/  CS2R R96, SRZ ;  /* 0x0000000000607805 */ /* 0x000fe2000001ff00 */
[----:B------:R1:W-:Y:S01]  /*1810*/  STL [R1+0x8], R10 ;  /* 0x0000080a01007387 */ /* 0x0003e20000100800 */
[----:B------:R-:W-:Y:S02]  /*1820*/  CS2R R94, SRZ ;  /* 0x00000000005e7805 */ /* 0x000fe4000001ff00 */
[----:B------:R-:W-:Y:S02]  /*1830*/  CS2R R92, SRZ ;  /* 0x00000000005c7805 */ /* 0x000fe4000001ff00 */
[----:B------:R-:W-:Y:S01]  /*1840*/  CS2R R90, SRZ ;  /* 0x00000000005a7805 */ /* 0x000fe2000001ff00 */
[----:B------:R1:W-:Y:S01]  /*1850*/  STL [R1], R3 ;  /* 0x0000000301007387 */ /* 0x0003e20000100800 */
[----:B------:R-:W-:-:S02]  /*1860*/  CS2R R88, SRZ ;  /* 0x0000000000587805 */ /* 0x000fc4000001ff00 */
[----:B------:R-:W-:Y:S02]  /*1870*/  CS2R R86, SRZ ;  /* 0x0000000000567805 */ /* 0x000fe4000001ff00 */
[----:B------:R-:W-:Y:S01]  /*1880*/  CS2R R84, SRZ ;  /* 0x0000000000547805 */ /* 0x000fe2000001ff00 */
[----:B------:R1:W-:Y:S01]  /*1890*/  STL [R1+0x4], R9 ;  /* 0x0000040901007387 */ /* 0x0003e20000100800 */
[----:B------:R-:W-:Y:S02]  /*18a0*/  CS2R R82, SRZ ;  /* 0x0000000000527805 */ /* 0x000fe4000001ff00 */
[----:B------:R-:W-:Y:S02]  /*18b0*/  CS2R R80, SRZ ;  /* 0x0000000000507805 */ /* 0x000fe4000001ff00 */
[----:B------:R-:W-:Y:S02]  /*18c0*/  CS2R R78, SRZ ;  /* 0x00000000004e7805 */ /* 0x000fe4000001ff00 */
[----:B------:R-:W-:-:S02]  /*18d0*/  CS2R R76, SRZ ;  /* 0x00000000004c7805 */ /* 0x000fc4000001ff00 */
[----:B------:R-:W-:Y:S02]  /*18e0*/  CS2R R74, SRZ ;  /* 0x00000000004a7805 */ /* 0x000fe4000001ff00 */
[----:B------:R-:W-:Y:S02]  /*18f0*/  CS2R R72, SRZ ;  /* 0x0000000000487805 */ /* 0x000fe4000001ff00 */
[----:B-1----:R-:W-:-:S07]  /*1900*/  LEA R0, R0, UR37, 0x2 ;  /* 0x0000002500007c11 */ /* 0x002fce000f8e10ff */
.L_x_1185:
[----:B------:R-:W-:Y:S01]  /*1910*/  IMAD.U32 R3, RZ, RZ, UR38 ;  /* 0x00000026ff037e24 */ /* 0x000fe2000f8e00ff */
[----:B------:R-:W-:Y:S05]  /*1920*/  YIELD ;  /* 0x0000000000007946 */ /* 0x000fea0003800000 */
[----:B------:R-:W-:-:S04]  /*1930*/  LOP3.LUT R3, R3, 0x1, RZ, 0xfc, !PT ;  /* 0x0000000103037812 */ /* 0x000fc800078efcff */
[----:B------:R-:W-:-:S13]  /*1940*/  ISETP.NE.AND P0, PT, R3, 0x3, PT ;  /* 0x000000030300780c */ /* 0x000fda0003f05270 */
[----:B------:R-:W-:Y:S05]  /*1950*/  @!P0 BRA `(.L_x_1167) ;  /* 0x0000000000048947 */ /* 0x000fea0003800000 */
[----:B------:R-:W-:Y:S01]  /*1960*/  BPT.TRAP 0x1 ;  /* 0x000000040000795c */ /* 0x000fe20000300000 */
.L_x_1167:
[----:B------:R-:W-:Y:S02]  /*1970*/  LEA R3, R2, UR37, 0x3 ;  /* 0x0000002502037c11 */ /* 0x000fe4000f8e18ff */
[----:B------:R-:W-:-:S04]  /*1980*/  SHF.L.U32 R10, R7, 0x1f, RZ ;  /* 0x0000001f070a7819 */ /* 0x000fc800000006ff */
[----:B------:R1:W2:Y:S01]  /*1990*/  SYNCS.PHASECHK.TRANS64.TRYWAIT P1, [R3+URZ+0x36410], R10 ;  /* 0x0364100a030075a7 */ /* 0x0002a2000802017f */
[----:B------:R-:W-:Y:S05]  /*19a0*/  @!P0 BRA `(.L_x_1168) ;  /* 0x0000000000048947 */ /* 0x000fea0003800000 */
[----:B------:R-:W-:Y:S01]  /*19b0*/  BPT.TRAP 0x1 ;  /* 0x000000040000795c */ /* 0x000fe20000300000 */
.L_x_1168:
[----:B--2---:R-:W-:Y:S05]  /*19c0*/  @P1 BRA `(.L_x_1169) ;  /* 0x0000000000081947 */ /* 0x004fea0003800000 */
[----:B------:R-:W2:Y:S02]  /*19d0*/  SYNCS.PHASECHK.TRANS64.TRYWAIT P1, [R3+URZ+0x36410], R10 ;  /* 0x0364100a030075a7 */ /* 0x000ea4000802017f */
[----:B--2---:R-:W-:Y:S05]  /*19e0*/  @!P1 BRA `(.L_x_1170) ;  /* 0x0000008000309947 */ /* 0x004fea0003800000 */
.L_x_1169:
        /* <DEDUP_REMOVED lines=12> */
[----:B-12---:R-:W-:-:S02]  /*1ab0*/  LEA R10, R9, UR37, 0x2 ;  /* 0x00000025090a7c11 */ /* 0x006fc4000f8e10ff */
        /* <DEDUP_REMOVED lines=86> */
[----:B------:R1:W2:Y:S04]  /*2020*/  LDS R23, [R10+0x30000] ;  /* 0x030000000a177984 */ /* 0x0002a80000000800 */
[----:B------:R1:W3:Y:S01]  /*2030*/  LDS R9, [R10+0x30020] ;  /* 0x030020000a097984 */ /* 0x0002e20000000800 */
[----:B------:R-:W-:Y:S05]  /*2040*/  @!P0 BRA `(.L_x_1171) ;  /* 0x0000000000048947 */ /* 0x000fea0003800000 */
[----:B------:R-:W-:Y:S01]  /*2050*/  BPT.TRAP 0x1 ;  /* 0x000000040000795c */ /* 0x000fe20000300000 */
.L_x_1171:
[----:B-1----:R-:W-:-:S04]  /*2060*/  SHF.L.U32 R10, R4, 0x1f, RZ ;  /* 0x0000001f040a7819 */ /* 0x002fc800000006ff */
[----:B------:R1:W4:Y:S01]  /*2070*/  SYNCS.PHASECHK.TRANS64.TRYWAIT P1, [UR37+0x36430], R10 ;  /* 0x0364300aff0075a7 */ /* 0x0003220008020165 */
[----:B------:R-:W-:Y:S05]  /*2080*/  @!P0 BRA `(.L_x_1172) ;  /* 0x0000000000048947 */ /* 0x000fea0003800000 */
[----:B------:R-:W-:Y:S01]  /*2090*/  BPT.TRAP 0x1 ;  /* 0x000000040000795c */ /* 0x000fe20000300000 */
.L_x_1172:
[----:B----4-:R-:W-:Y:S05]  /*20a0*/  @P1 BRA `(.L_x_1173) ;  /* 0x0000000000081947 */ /* 0x010fea0003800000 */
[----:B------:R-:W4:Y:S02]  /*20b0*/  SYNCS.PHASECHK.TRANS64.TRYWAIT P1, [UR37+0x36430], R10 ;  /* 0x0364300aff0075a7 */ /* 0x000f240008020165 */
[----:B----4-:R-:W-:Y:S05]  /*20c0*/  @!P1 BRA `(.L_x_1174) ;  /* 0x00000078008c9947 */ /* 0x010fea0003800000 */
.L_x_1173:
[----:B------:R-:W-:Y:S01]  /*20d0*/  UIADD3 UR5, UR37, 0x2a000, URZ ;  /* 0x0002a00025057890 */ /* 0x000fe2000fffe03f */
[----:B------:R-:W5:Y:S01]  /*20e0*/  LDL R152, [R1+0x8] ;  /* 0x0000080001987983 */ /* 0x000f620000100800 */
[----:B------:R-:W-:Y:S01]  /*20f0*/  UIADD3 UR4, UR4, 0x9000, URZ ;  /* 0x0000900004047890 */ /* 0x000fe2000fffe03f */
[----:B------:R-:W-:Y:S01]  /*2100*/  WARPGROUP.ARRIVE ;  /* 0x00000000000079c5 */ /* 0x000fe20000000000 */
[----:B------:R-:W-:Y:S01]  /*2110*/  USHF.R.U32.HI UR5, URZ, 0x4, UR5 ;  /* 0x000000043f057899 */ /* 0x000fe20008011605 */
[----:B-1--4-:R-:W-:Y:S01]  /*2120*/  FMUL.FTZ R10, R136, UR45 ;  /* 0x0000002d880a7c20 */ /* 0x012fe20008410000 */
[----:B------:R-:W-:Y:S01]  /*2130*/  USHF.R.U32.HI UR4, URZ, 0x4, UR4 ;  /* 0x000000043f047899 */ /* 0x000fe20008011604 */
[----:B------:R-:W-:Y:S01]  /*2140*/  FMUL.FTZ R11, R137, UR45 ;  /* 0x0000002d890b7c20 */ /* 0x000fe20008410000 */
[----:B------:R-:W-:Y:S01]  /*2150*/  ULOP3.LUT UR5, UR5, 0x3fff, URZ, 0xc0, !UPT ;  /* 0x00003fff05057892 */ /* 0x000fe2000f8ec03f */
[----:B------:R-:W-:Y:S01]  /*2160*/  FMUL.FTZ R12, R138, UR45 ;  /* 0x0000002d8a0c7c20 */ /* 0x000fe20008410000 */
[----:B------:R-:W-:Y:S01]  /*2170*/  ULOP3.LUT UR6, UR4, 0x3fff, URZ, 0xc0, !UPT ;  /* 0x00003fff04067892 */ /* 0x000fe2000f8ec03f */
[----:B------:R-:W-:Y:S01]  /*2180*/  FMUL.FTZ R15, R141, UR45 ;  /* 0x0000002d8d0f7c20 */ /* 0x000fe20008410000 */
[----:B------:R-:W-:Y:S01]  /*2190*/  ULOP3.LUT UR4, UR5, 0x10000, URZ, 0xfc, !UPT ;  /* 0x0001000005047892 */ /* 0x000fe2000f8efc3f */
[----:B------:R-:W-:Y:S01]  /*21a0*/  FMUL.FTZ R13, R139, UR45 ;  /* 0x0000002d8b0d7c20 */ /* 0x000fe20008410000 */
[----:B------:R-:W-:Y:S01]  /*21b0*/  ULOP3.LUT UR6, UR6, 0x10000, URZ, 0xfc, !UPT ;  /* 0x0001000006067892 */ /* 0x000fe2000f8efc3f */
[----:B------:R-:W-:Y:S01]  /*21c0*/  FMUL.FTZ R14, R140, UR45 ;  /* 0x0000002d8c0e7c20 */ /* 0x000fe20008410000 */
[----:B------:R-:W-:Y:S01]  /*21d0*/  UMOV UR5, 0x40000040 ;  /* 0x4000004000057882 */ /* 0x000fe20000000000 */
[----:B------:R-:W-:Y:S01]  /*21e0*/  UMOV UR7, 0x40000040 ;  /* 0x4000004000077882 */ /* 0x000fe20000000000 */
[----:B------:R-:W-:Y:S01]  /*21f0*/  UIADD3 UR10, UR6, 0x2, URZ ;  /* 0x00000002060a7890 */ /* 0x000fe2000fffe03f */
[----:B------:R-:W-:Y:S01]  /*2200*/  FMUL.FTZ R17, R142, UR45 ;  /* 0x0000002d8e117c20 */ /* 0x000fe20008410000 */
[----:B------:R-:W-:Y:S01]  /*2210*/  UIADD3 UR8, UR4, 0x2, URZ ;  /* 0x0000000204087890 */ /* 0x000fe2000fffe03f */
[----:B------:R-:W-:Y:S01]  /*2220*/  FMUL.FTZ R18, R143, UR45 ;  /* 0x0000002d8f127c20 */ /* 0x000fe20008410000 */
[----:B------:R-:W-:Y:S01]  /*2230*/  UMOV UR11, 0x40000040 ;  /* 0x40000040000b7882 */ /* 0x000fe20000000000 */
[----:B------:R-:W-:Y:S01]  /*2240*/  HGMMA.64x32x16.F32 R120, gdesc[UR4], RZ, !UPT, gsb0 ;  /* 0x00600000047879f0 */ /* 0x000fe2000c0008ff */
[----:B------:R-:W-:Y:S01]  /*2250*/  UMOV UR9, 0x40000040 ;  /* 0x4000004000097882 */ /* 0x000fe20000000000 */
[----:B------:R-:W-:Y:S01]  /*2260*/  UMOV UR7, 0x40000040 ;  /* 0x4000004000077882 */ /* 0x000fe20000000000 */
[----:B------:R-:W-:Y:S01]  /*2270*/  UMOV UR5, 0x40000040 ;  /* 0x4000004000057882 */ /* 0x000fe20000000000 */
[----:B------:R-:W-:Y:S01]  /*2280*/  UISETP.GE.AND UP0, UPT, UR44, 0x1, UPT ;  /* 0x000000012c00788c */ /* 0x000fe2000bf06270 */
        /* <DEDUP_REMOVED lines=8> */
[----:B------:R-:W-:Y:S01]  /*2310*/  PLOP3.LUT P2, PT, PT, PT, UP0, 0x80, 0x0 ;  /* 0x000000000000781c */ /* 0x000fe20003f4f008 */
[----:B------:R-:W1:Y:S01]  /*2320*/  MUFU.TANH R10, R10 ;  /* 0x0000000a000a7308 */ /* 0x000e620000002400 */
[----:B------:R-:W-:-:S04]  /*2330*/  IMAD.U32 R139, RZ, RZ, UR39 ;  /* 0x00000027ff8b7e24 */ /* 0x000fc8000f8e00ff */
[----:B------:R-:W-:Y:S02]  /*2340*/  IMAD R140, R139, 0x40, R6 ;  /* 0x000000408b8c7824 */ /* 0x000fe400078e0206 */
[----:B------:R-:W-:Y:S01]  /*2350*/  VIADD R139, R5, UR41 ;  /* 0x00000029058b7c36 */ /* 0x000fe20008000000 */
[----:B------:R-:W4:Y:S08]  /*2360*/  MUFU.TANH R11, R11 ;  /* 0x0000000b000b7308 */ /* 0x000f300000002400 */
[----:B------:R-:W1:Y:S08]  /*2370*/  MUFU.TANH R12, R12 ;  /* 0x0000000c000c7308 */ /* 0x000e700000002400 */
[----:B------:R-:W1:Y:S08]  /*2380*/  MUFU.TANH R13, R13 ;  /* 0x0000000d000d7308 */ /* 0x000e700000002400 */
[----:B------:R-:W1:Y:S08]  /*2390*/  MUFU.TANH R14, R14 ;  /* 0x0000000e000e7308 */ /* 0x000e700000002400 */
[----:B------:R-:W1:Y:S01]  /*23a0*/  MUFU.TANH R15, R15 ;  /* 0x0000000f000f7308 */ /* 0x000e620000002400 */
[----:B------:R-:W-:-:S02]  /*23b0*/  WARPGROUP.DEPBAR.LE gsb0, 0x0 ;  /* 0x00008000000079c5 */ /* 0x000fc40000010000 */
[----:B------:R-:W-:-:S05]  /*23c0*/  WARPGROUP.ARRIVE ;  /* 0x00000000000079c5 */ /* 0x000fca0000000000 */
[----:B------:R-:W1:Y:S01]  /*23d0*/  MUFU.TANH R17, R17 ;  /* 0x0000001100117308 */ /* 0x000e620000002400 */
[----:B------:R-:W-:Y:S01]  /*23e0*/  HGMMA.64x32x16.F32 R120, gdesc[UR8], R120, gsb0 ;  /* 0x00600000087879f0 */ /* 0x000fe20008000878 */
[----:B------:R-:W-:Y:S02]  /*23f0*/  UIADD3 UR10, UR6, 0x4, URZ ;  /* 0x00000004060a7890 */ /* 0x000fe4000fffe03f */
[----:B------:R-:W-:-:S04]  /*2400*/  UIADD3 UR8, UR4, 0x4, URZ ;  /* 0x0000000404087890 */ /* 0x000fc8000fffe03f */
[----:B------:R-:W1:Y:S01]  /*2410*/  MUFU.TANH R18, R18 ;  /* 0x0000001200127308 */ /* 0x000e620000002400 */
[----:B------:R-:W-:Y:S01]  /*2420*/  UMOV UR11, 0x40000040 ;  /* 0x40000040000b7882 */ /* 0x000fe20000000000 */
[----:B------:R-:W-:-:S06]  /*2430*/  UMOV UR9, 0x40000040 ;  /* 0x4000004000097882 */ /* 0x000fcc0000000000 */
[----:B------:R-:W1:Y:S08]  /*2440*/  MUFU.TANH R20, R20 ;  /* 0x0000001400147308 */ /* 0x000e700000002400 */
[----:B------:R-:W1:Y:S08]  /*2450*/  MUFU.TANH R21, R21 ;  /* 0x0000001500157308 */ /* 0x000e700000002400 */
        /* <DEDUP_REMOVED lines=27> */
[----:B-----5:R-:W-:Y:S01]  /*2610*/  VIADDMNMX R147, R140, R139, R152, PT ;  /* 0x0000008b8c937246 */ /* 0x020fe20003800198 */
        /* <DEDUP_REMOVED lines=35> */
[----:B------:R-:W-:Y:S02]  /*2850*/  UIADD3 UR6, UR6, 0x606, URZ ;  /* 0x0000060606067890 */ /* 0x000fe4000fffe03f */
[----:B------:R-:W-:Y:S01]  /*2860*/  UIADD3 UR4, UR4, 0x406, URZ ;  /* 0x0000040604047890 */ /* 0x000fe2000fffe03f */
[----:B------:R-:W-:Y:S02]  /*2870*/  WARPGROUP.DEPBAR.LE gsb0, 0x0 ;  /* 0x00008000000079c5 */ /* 0x000fe40000010000 */
[----:B------:R-:W-:-:S06]  /*2880*/  WARPGROUP.ARRIVE ;  /* 0x00000000000079c5 */ /* 0x000fcc0000000000 */
[----:B------:R-:W-:Y:S03]  /*2890*/  HGMMA.64x32x16.F32 R120, gdesc[UR8], R120, gsb0 ;  /* 0x00600000087879f0 */ /* 0x000fe60008000878 */
[----:B------:R-:W-:Y:S02]  /*28a0*/  WARPGROUP.DEPBAR.LE gsb0, 0x0 ;  /* 0x00008000000079c5 */ /* 0x000fe40000010000 */
[----:B------:R-:W-:-:S06]  /*28b0*/  WARPGROUP.ARRIVE ;  /* 0x00000000000079c5 */ /* 0x000fcc0000000000 */
[----:B------:R-:W-:Y:S01]  /*28c0*/  HGMMA.64x32x16.F32 R120, gdesc[UR4], R120, gsb0 ;  /* 0x00600000047879f0 */ /* 0x000fe20008000878 */
[----:B------:R-:W-:-:S06]  /*28d0*/  ULOP3.LUT UR4, URZ, UR40, URZ, 0x33, !UPT ;  /* 0x000000283f047292 */ /* 0x000fcc000f8e333f */
[----:B------:R-:W-:-:S04]  /*28e0*/  VIADD R145, R5, UR4 ;  /* 0x0000000405917c36 */ /* 0x000fc80008000000 */
[----:B------:R-:W-:Y:S01]  /*28f0*/  IMAD.IADD R148, R140, 0x1, R145 ;  /* 0x000000018c947824 */ /* 0x000fe200078e0291 */
[----:B------:R-:W-:Y:S02]  /*2900*/  WARPGROUP.DEPBAR.LE gsb0, 0x0 ;  /* 0x00008000000079c5 */ /* 0x000fe40000010000 */
[----:B-1--4-:R-:W-:Y:S05]  /*2910*/  @!P2 BRA `(.L_x_1175) ;  /* 0x000000000068a947 */ /* 0x012fea0003800000 */
[----:B------:R-:W1:Y:S01]  /*2920*/  LDC R143, c[0x0][0x280] ;  /* 0x0000a000ff8f7b82 */ /* 0x000e620000000800 */
[----:B------:R-:W-:Y:S01]  /*2930*/  BSSY B0, `(.L_x_1176) ;  /* 0x0000013000007945 */ /* 0x000fe20003800000 */
[----:B-1----:R-:W-:-:S04]  /*2940*/  IADD3 R142, R140, UR43, -R143 ;  /* 0x0000002b8c8e7c10 */ /* 0x002fc8000fffe88f */
[----:B------:R-:W-:-:S13]  /*2950*/  ISETP.GT.AND P1, PT, R142, -0x1, PT ;  /* 0xffffffff8e00780c */ /* 0x000fda0003f24270 */
[----:B------:R-:W-:Y:S05]  /*2960*/  @P1 BRA `(.L_x_1177) ;  /* 0x0000000000241947 */ /* 0x000fea0003800000 */
[----:B------:R-:W-:Y:S01]  /*2970*/  UISETP.NE.AND UP0, UPT, UR44, 0x1, UPT ;  /* 0x000000012c00788c */ /* 0x000fe2000bf05270 */
[----:B------:R-:W-:-:S05]  /*2980*/  LOP3.LUT R142, RZ, R142, RZ, 0x33, !PT ;  /* 0x0000008eff8e7212 */ /* 0x000fca00078e33ff */
[----:B------:R-:W-:-:S05]  /*2990*/  PLOP3.LUT P1, PT, PT, PT, UP0, 0x80, 0x0 ;  /* 0x000000000000781c */ /* 0x000fca0003f2f008 */
[----:B------:R-:W-:-:S08]  /*29a0*/  @UP0 ULDC UR5, c[0x0][0x754] ;  /* 0x0001d50000050ab9 */ /* 0x000fd00000000800 */
[----:B------:R-:W-:Y:S01]  /*29b0*/  @P1 IMAD.HI.U32 R143, R142, UR5, RZ ;  /* 0x000000058e8f1c27 */ /* 0x000fe2000f8e00ff */
[----:B------:R-:W-:-:S04]  /*29c0*/  @UP0 ULDC UR5, c[0x0][0x758] ;  /* 0x0001d60000050ab9 */ /* 0x000fc80000000800 */
[----:B------:R-:W-:-:S04]  /*29d0*/  @P1 SHF.R.U32.HI R142, RZ, UR5, R143 ;  /* 0x00000005ff8e1c19 */ /* 0x000fc8000801168f */
[----:B------:R-:W-:Y:S01]  /*29e0*/  LOP3.LUT R142, RZ, R142, RZ, 0x33, !PT ;  /* 0x0000008eff8e7212 */ /* 0x000fe200078e33ff */
[----:B------:R-:W-:Y:S06]  /*29f0*/  BRA `(.L_x_1178) ;  /* 0x0000000000187947 */ /* 0x000fec0003800000 */
.L_x_1177:
[----:B------:R-:W-:-:S06]  /*2a00*/  UISETP.NE.AND UP0, UPT, UR44, 0x1, UPT ;  /* 0x000000012c00788c */ /* 0x000fcc000bf05270 */
[----:B------:R-:W-:-:S05]  /*2a10*/  PLOP3.LUT P1, PT, PT, PT, UP0, 0x80, 0x0 ;  /* 0x000000000000781c */ /* 0x000fca0003f2f008 */
[----:B------:R-:W-:-:S08]  /*2a20*/  @UP0 ULDC UR5, c[0x0][0x754] ;  /* 0x0001d50000050ab9 */ /* 0x000fd00000000800 */
[----:B------:R-:W-:Y:S01]  /*2a30*/  @P1 IMAD.HI.U32 R143, R142, UR5, RZ ;  /* 0x000000058e8f1c27 */ /* 0x000fe2000f8e00ff */
[----:B------:R-:W-:-:S04]  /*2a40*/  @UP0 ULDC UR5, c[0x0][0x758] ;  /* 0x0001d60000050ab9 */ /* 0x000fc80000000800 */
[----:B------:R-:W-:-:S07]  /*2a50*/  @P1 SHF.R.U32.HI R142, RZ, UR5, R143 ;  /* 0x00000005ff8e1c19 */ /* 0x000fce000801168f */
.L_x_1178:
[----:B------:R-:W-:Y:S05]  /*2a60*/  BSYNC B0 ;  /* 0x0000000000007941 */ /* 0x000fea0003800000 */
.L_x_1176:
[----:B------:R-:W4:Y:S01]  /*2a70*/  LDL R143, [R1+0x4] ;  /* 0x00000400018f7983 */ /* 0x000f220000100800 */
[----:B------:R-:W-:Y:S01]  /*2a80*/  IADD3 R148, R140, UR4, R5 ;  /* 0x000000048c947c10 */ /* 0x000fe2000fffe005 */
[----:B----4-:R-:W-:-:S05]  /*2a90*/  IMAD R142, R142, UR44, R143 ;  /* 0x0000002c8e8e7c24 */ /* 0x010fca000f8e028f */
[----:B------:R-:W-:Y:S02]  /*2aa0*/  VIADDMNMX R147, R142, UR44, R147, PT ;  /* 0x0000002c8e937c46 */ /* 0x000fe4000b800193 */
[----:B------:R-:W-:-:S07]  /*2ab0*/  VIMNMX R148, R148, R142, !PT ;  /* 0x0000008e94947248 */ /* 0x000fce0007fe0100 */
.L_x_1175:
[----:B------:R-:W-:-:S04]  /*2ac0*/  VIADD R140, R140, 0x8 ;  /* 0x000000088c8c7836 */ /* 0x000fc80000000000 */
[----:B------:R-:W-:Y:S01]  /*2ad0*/  IMAD.IADD R145, R145, 0x1, R140 ;  /* 0x0000000191917824 */ /* 0x000fe200078e028c */
[----:B------:R-:W-:Y:S01]  /*2ae0*/  VIADDMNMX R139, R140, R139, R152, PT ;  /* 0x0000008b8c8b7246 */ /* 0x000fe20003800198 */
[----:B------:R-:W-:Y:S06]  /*2af0*/  @!P2 BRA `(.L_x_1179) ;  /* 0x000000000064a947 */ /* 0x000fec0003800000 */
        /* <DEDUP_REMOVED lines=14> */
.L_x_1181:
[----:B------:R-:W-:-:S06]  /*2be0*/  UISETP.NE.AND UP0, UPT, UR44, 0x1, UPT ;  /* 0x000000012c00788c */ /* 0x000fcc000bf05270 */
[----:B------:R-:W-:-:S05]  /*2bf0*/  PLOP3.LUT P1, PT, PT, PT, UP0, 0x80, 0x0 ;  /* 0x000000000000781c */ /* 0x000fca0003f2f008 */
[----:B------:R-:W-:-:S08]  /*2c00*/  @UP0 ULDC UR4, c[0x0][0x754] ;  /* 0x0001d50000040ab9 */ /* 0x000fd00000000800 */
[----:B------:R-:W-:Y:S01]  /*2c10*/  @P1 IMAD.HI.U32 R142, R140, UR4, RZ ;  /* 0x000000048c8e1c27 */ /* 0x000fe2000f8e00ff */
[----:B------:R-:W-:-:S04]  /*2c20*/  @UP0 ULDC UR4, c[0x0][0x758] ;  /* 0x0001d60000040ab9 */ /* 0x000fc80000000800 */
[----:B------:R-:W-:-:S07]  /*2c30*/  @P1 SHF.R.U32.HI R140, RZ, UR4, R142 ;  /* 0x00000004ff8c1c19 */ /* 0x000fce000801168e */
.L_x_1182:
[----:B------:R-:W-:Y:S05]  /*2c40*/  BSYNC B0 ;  /* 0x0000000000007941 */ /* 0x000fea0003800000 */
.L_x_1180:
[----:B------:R-:W4:Y:S02]  /*2c50*/  LDL R142, [R1+0x4] ;  /* 0x00000400018e7983 */ /* 0x000f240000100800 */
[----:B----4-:R-:W-:-:S05]  /*2c60*/  IMAD R140, R140, UR44, R142 ;  /* 0x0000002c8c8c7c24 */ /* 0x010fca000f8e028e */
[----:B------:R-:W-:Y:S02]  /*2c70*/  VIMNMX R145, R145, R140, !PT ;  /* 0x0000008c91917248 */ /* 0x000fe40007fe0100 */
[----:B------:R-:W-:-:S07]  /*2c80*/  VIADDMNMX R139, R140, UR44, R139, PT ;  /* 0x0000002c8c8b7c46 */ /* 0x000fce000b80018b */
.L_x_1179:
[----:B------:R-:W-:Y:S01]  /*2c90*/  LEA R152, R6, UR37, 0x2 ;  /* 0x0000002506987c11 */ /* 0x000fe2000f8e10ff */
[----:B------:R-:W1:Y:S01]  /*2ca0*/  S2R R150, SR_CTAID.X ;  /* 0x0000000000967919 */ /* 0x000e620000002500 */
[----:B------:R-:W-:-:S03]  /*2cb0*/  LOP3.LUT R16, R16, 0xfffffffb, RZ, 0xc0, !PT ;  /* 0xfffffffb10107812 */ /* 0x000fc600078ec0ff */
[----:B------:R-:W4:Y:S01]  /*2cc0*/  LDS R153, [R152+0x30200] ;  /* 0x0302000098997984 */ /* 0x000f220000000800 */
[----:B------:R-:W-:-:S03]  /*2cd0*/  @P0 LOP3.LUT R16, R16, 0x4, RZ, 0xfc, !PT ;  /* 0x0000000410100812 */ /* 0x000fc600078efcff */
[----:B------:R-:W5:Y:S01]  /*2ce0*/  LDS R152, [R152+0x30220] ;  /* 0x0302200098987984 */ /* 0x000f620000000800 */
[----:B-1----:R-:W-:-:S05]  /*2cf0*/  IMAD R150, R150, -0x60, RZ ;  /* 0xffffffa096967824 */ /* 0x002fca00078e02ff */
[C---:B------:R-:W-:Y:S02]  /*2d00*/  ISETP.GE.AND P6, PT, R150.reuse, 0x2, PT ;  /* 0x000000029600780c */ /* 0x040fe40003fc6270 */
[----:B------:R-:W-:Y:S02]  /*2d10*/  ISETP.GE.AND P4, PT, R150, 0x9, PT ;  /* 0x000000099600780c */ /* 0x000fe40003f86270 */
[----:B------:R-:W-:Y:S02]  /*2d20*/  ISETP.GT.AND P5, PT, R145, 0x1, !P6 ;  /* 0x000000019100780c */ /* 0x000fe400077a4270 */
[----:B------:R-:W-:Y:S01]  /*2d30*/  ISETP.GT.AND P6, PT, R148, 0x1, !P6 ;  /* 0x000000019400780c */ /* 0x000fe200077c4270 */
[--C-:B----4-:R-:W-:Y:S01]  /*2d40*/  FADD.FTZ R120, R120, -R153.reuse ;  /* 0x8000009978787221 */ /* 0x110fe20000010000 */
[--C-:B------:R-:W-:Y:S01]  /*2d50*/  FADD.FTZ R121, R121, -R153.reuse ;  /* 0x8000009979797221 */ /* 0x100fe20000010000 */
[--C-:B------:R-:W-:Y:S01]  /*2d60*/  FADD.FTZ R124, R124, -R153.reuse ;  /* 0x800000997c7c7221 */ /* 0x100fe20000010000 */
[--C-:B------:R-:W-:Y:S01]  /*2d70*/  FADD.FTZ R125, R125, -R153.reuse ;  /* 0x800000997d7d7221 */ /* 0x100fe20000010000 */
[--C-:B------:R-:W-:Y:S01]  /*2d80*/  FADD.FTZ R128, R128, -R153.reuse ;  /* 0x8000009980807221 */ /* 0x100fe20000010000 */
[--C-:B------:R-:W-:Y:S01]  /*2d90*/  FADD.FTZ R129, R129, -R153.reuse ;  /* 0x8000009981817221 */ /* 0x100fe20000010000 */
[--C-:B------:R-:W-:Y:S01]  /*2da0*/  FADD.FTZ R132, R132, -R153.reuse ;  /* 0x8000009984847221 */ /* 0x100fe20000010000 */
[----:B------:R-:W-:Y:S01]  /*2db0*/  FADD.FTZ R133, R133, -R153 ;  /* 0x8000009985857221 */ /* 0x000fe20000010000 */
[----:B------:R-:W-:Y:S01]  /*2dc0*/  ISETP.GT.AND P3, PT, R145, 0x8, !P4 ;  /* 0x000000089100780c */ /* 0x000fe20006764270 */
[----:B------:R-:W4:Y:S01]  /*2dd0*/  LDL R153, [R1] ;  /* 0x0000000001997983 */ /* 0x000f220000100800 */
[----:B------:R-:W-:-:S02]  /*2de0*/  ISETP.LT.OR P6, PT, R147, 0x2, P6 ;  /* 0x000000029300780c */ /* 0x000fc400037c1670 */
[C---:B------:R-:W-:Y:S02]  /*2df0*/  ISETP.GE.AND P2, PT, R150.reuse, 0xa, PT ;  /* 0x0000000a9600780c */ /* 0x040fe40003f46270 */
[----:B------:R-:W-:Y:S02]  /*2e00*/  ISETP.LT.OR P3, PT, R139, 0x9, P3 ;  /* 0x000000098b00780c */ /* 0x000fe40001f61670 */
[----:B------:R-:W-:Y:S02]  /*2e10*/  FSEL R155, R11, -INF , !P6 ;  /* 0xff8000000b9b7808 */ /* 0x000fe40007000000 */
[----:B------:R-:W-:Y:S02]  /*2e20*/  ISETP.LT.OR P5, PT, R139, 0x2, P5 ;  /* 0x000000028b00780c */ /* 0x000fe40002fa1670 */
[----:B------:R-:W-:Y:S01]  /*2e30*/  ISETP.GE.AND P1, PT, R150, 0x11, PT ;  /* 0x000000119600780c */ /* 0x000fe20003f26270 */
[----:B--2---:R-:W-:Y:S01]  /*2e40*/  FFMA.FTZ R155, R155, UR46, -R23 ;  /* 0x0000002e9b9b7c23 */ /* 0x004fe20008010817 */
[----:B------:R-:W-:-:S02]  /*2e50*/  ISETP.GT.AND P4, PT, R148, 0x8, !P4 ;  /* 0x000000089400780c */ /* 0x000fc40006784270 */
[----:B------:R-:W-:Y:S02]  /*2e60*/  ISETP.GT.AND P6, PT, R148, 0x9, !P2 ;  /* 0x000000099400780c */ /* 0x000fe400057c4270 */
[----:B------:R-:W-:Y:S01]  /*2e70*/  FSEL R146, R17, -INF , !P3 ;  /* 0xff80000011927808 */ /* 0x000fe20005800000 */
[----:B------:R-:W1:Y:S01]  /*2e80*/  MUFU.EX2 R155, R155 ;  /* 0x0000009b009b7308 */ /* 0x000e620000000800 */
[----:B------:R-:W-:Y:S02]  /*2e90*/  FSEL R149, R13, -INF , !P5 ;  /* 0xff8000000d957808 */ /* 0x000fe40006800000 */
[----:B------:R-:W-:Y:S01]  /*2ea0*/  ISETP.LT.OR P4, PT, R147, 0x9, P4 ;  /* 0x000000099300780c */ /* 0x000fe20002781670 */
[--C-:B---3--:R-:W-:Y:S01]  /*2eb0*/  FFMA.FTZ R146, R146, UR46, -R9.reuse ;  /* 0x0000002e92927c23 */ /* 0x108fe20008010809 */
[----:B------:R-:W-:Y:S01]  /*2ec0*/  ISETP.GT.AND P3, PT, R148, 0x10, !P1 ;  /* 0x000000109400780c */ /* 0x000fe20004f64270 */
[----:B------:R-:W-:Y:S01]  /*2ed0*/  FFMA.FTZ R149, R149, UR46, -R9 ;  /* 0x0000002e95957c23 */ /* 0x000fe20008010809 */
[----:B------:R-:W-:-:S02]  /*2ee0*/  ISETP.LT.OR P6, PT, R147, 0xa, P6 ;  /* 0x0000000a9300780c */ /* 0x000fc400037c1670 */
[----:B------:R-:W-:Y:S02]  /*2ef0*/  ISETP.GE.AND P5, PT, R150, 0x12, PT ;  /* 0x000000129600780c */ /* 0x000fe40003fa6270 */
[----:B------:R-:W-:Y:S02]  /*2f00*/  FSEL R142, R14, -INF , !P4 ;  /* 0xff8000000e8e7808 */ /* 0x000fe40006000000 */
[----:B------:R-:W-:Y:S01]  /*2f10*/  ISETP.GT.AND P2, PT, R145, 0x9, !P2 ;  /* 0x000000099100780c */ /* 0x000fe20005744270 */
[----:B------:R-:W-:Y:S01]  /*2f20*/  MUFU.EX2 R146, R146 ;  /* 0x0000009200927308 */ /* 0x000fe20000000800 */
[----:B------:R-:W-:Y:S01]  /*2f30*/  ISETP.LT.OR P3, PT, R147, 0x11, P3 ;  /* 0x000000119300780c */ /* 0x000fe20001f61670 */
[----:B------:R-:W-:Y:S01]  /*2f40*/  FFMA.FTZ R142, R142, UR46, -R23 ;  /* 0x0000002e8e8e7c23 */ /* 0x000fe20008010817 */
[----:B------:R-:W-:Y:S01]  /*2f50*/  FSEL R143, R15, -INF , !P6 ;  /* 0xff8000000f8f7808 */ /* 0x000fe20007000000 */
[----:B-1----:R-:W-:Y:S01]  /*2f60*/  FMUL.FTZ R121, R155, R121 ;  /* 0x000000799b797220 */ /* 0x002fe20000410000 */
[----:B------:R-:W-:-:S02]  /*2f70*/  ISETP.GE.AND P4, PT, R150, 0x19, PT ;  /* 0x000000199600780c */ /* 0x000fc40003f86270 */
[----:B------:R-:W-:Y:S01]  /*2f80*/  ISETP.GT.AND P6, PT, R148, 0x11, !P5 ;  /* 0x000000119400780c */ /* 0x000fe20006fc4270 */
[----:B------:R-:W1:Y:S01]  /*2f90*/  MUFU.EX2 R142, R142 ;  /* 0x0000008e008e7308 */ /* 0x000e620000000800 */
[----:B------:R-:W-:Y:S01]  /*2fa0*/  FSEL R140, R20, -INF , !P3 ;  /* 0xff800000148c7808 */ /* 0x000fe20005800000 */
[--C-:B------:R-:W-:Y:S01]  /*2fb0*/  FFMA.FTZ R143, R143, UR46, -R23.reuse ;  /* 0x0000002e8f8f7c23 */ /* 0x100fe20008010817 */
[----:B------:R-:W-:Y:S02]  /*2fc0*/  ISETP.GT.AND P3, PT, R148, 0x18, !P4 ;  /* 0x000000189400780c */ /* 0x000fe40006764270 */
[C---:B------:R-:W-:Y:S01]  /*2fd0*/  ISETP.LT.OR P6, PT, R147.reuse, 0x12, P6 ;  /* 0x000000129300780c */ /* 0x040fe200037c1670 */
[----:B------:R-:W-:Y:S01]  /*2fe0*/  FFMA.FTZ R140, R140, UR46, -R23 ;  /* 0x0000002e8c8c7c23 */ /* 0x000fe20008010817 */
[----:B------:R-:W-:Y:S01]  /*2ff0*/  ISETP.LT.OR P3, PT, R147, 0x19, P3 ;  /* 0x000000199300780c */ /* 0x000fe20001f61670 */
[----:B------:R-:W2:Y:S01]  /*3000*/  MUFU.EX2 R143, R143 ;  /* 0x0000008f008f7308 */ /* 0x000ea20000000800 */
[----:B------:R-:W-:-:S02]  /*3010*/  FSEL R144, R21, -INF , !P6 ;  /* 0xff80000015907808 */ /* 0x000fc40007000000 */
[----:B------:R-:W-:Y:S02]  /*3020*/  ISETP.GE.AND P6, PT, R150, 0x1, PT ;  /* 0x000000019600780c */ /* 0x000fe40003fc6270 */
[----:B------:R-:W-:Y:S01]  /*3030*/  FSEL R156, R22, -INF , !P3 ;  /* 0xff800000169c7808 */ /* 0x000fe20005800000 */
[--C-:B------:R-:W-:Y:S01]  /*3040*/  FFMA.FTZ R144, R144, UR46, -R23.reuse ;  /* 0x0000002e90907c23 */ /* 0x100fe20008010817 */
[----:B------:R-:W-:Y:S01]  /*3050*/  ISETP.GT.AND P3, PT, R148, RZ, !P6 ;  /* 0x000000ff9400720c */ /* 0x000fe20007764270 */
[----:B------:R-:W-:Y:S01]  /*3060*/  MUFU.EX2 R140, R140 ;  /* 0x0000008c008c7308 */ /* 0x000fe20000000800 */
[----:B------:R-:W-:Y:S01]  /*3070*/  ISETP.GT.AND P6, PT, R145, RZ, !P6 ;  /* 0x000000ff9100720c */ /* 0x000fe200077c4270 */
[--C-:B------:R-:W-:Y:S01]  /*3080*/  FFMA.FTZ R156, R156, UR46, -R23.reuse ;  /* 0x0000002e9c9c7c23 */ /* 0x100fe20008010817 */
[----:B------:R-:W-:Y:S01]  /*3090*/  ISETP.LT.OR P3, PT, R147, 0x1, P3 ;  /* 0x000000019300780c */ /* 0x000fe20001f61670 */
[----:B-----5:R-:W-:Y:S01]  /*30a0*/  FADD.FTZ R126, R126, -R152 ;  /* 0x800000987e7e7221 */ /* 0x020fe20000010000 */
[----:B------:R-:W-:Y:S01]  /*30b0*/  ISETP.GT.AND P1, PT, R145, 0x10, !P1 ;  /* 0x000000109100780c */ /* 0x000fe20004f24270 */
[----:B-1----:R-:W-:Y:S01]  /*30c0*/  FMUL.FTZ R124, R142, R124 ;  /* 0x0000007c8e7c7220 */ /* 0x002fe20000410000 */
[----:B------:R-:W-:Y:S01]  /*30d0*/  FSEL R154, R10, -INF , !P3 ;  /* 0xff8000000a9a7808 */ /* 0x000fe20005800000 */
[----:B------:R-:W-:Y:S01]  /*30e0*/  MUFU.EX2 R144, R144 ;  /* 0x0000009000907308 */ /* 0x000fe20000000800 */
[----:B------:R-:W-:Y:S01]  /*30f0*/  ISETP.GE.AND P3, PT, R150, 0x1a, PT ;  /* 0x0000001a9600780c */ /* 0x000fe20003f66270 */
[----:B--2---:R-:W-:Y:S01]  /*3100*/  FMUL.FTZ R125, R143, R125 ;  /* 0x0000007d8f7d7220 */ /* 0x004fe20000410000 */
[----:B------:R-:W-:Y:S01]  /*3110*/  ISETP.GT.AND P5, PT, R145, 0x11, !P5 ;  /* 0x000000119100780c */ /* 0x000fe20006fa4270 */
[----:B------:R-:W-:Y:S01]  /*3120*/  FFMA.FTZ R154, R154, UR46, -R23 ;  /* 0x0000002e9a9a7c23 */ /* 0x000fe20008010817 */
[----:B------:R-:W-:-:S02]  /*3130*/  ISETP.GT.AND P0, PT, R148, 0x19, !P3 ;  /* 0x000000199400780c */ /* 0x000fc40005f04270 */
[----:B------:R-:W-:Y:S01]  /*3140*/  ISETP.GT.AND P4, PT, R145, 0x18, !P4 ;  /* 0x000000189100780c */ /* 0x000fe20006784270 */
[----:B------:R-:W-:Y:S01]  /*3150*/  MUFU.EX2 R149, R149 ;  /* 0x0000009500957308 */ /* 0x000fe20000000800 */
[----:B------:R-:W-:Y:S02]  /*3160*/  ISETP.LT.OR P0, PT, R147, 0x1a, P0 ;  /* 0x0000001a9300780c */ /* 0x000fe40000701670 */
[----:B------:R-:W-:Y:S02]  /*3170*/  ISETP.GT.AND P3, PT, R145, 0x19, !P3 ;  /* 0x000000199100780c */ /* 0x000fe40005f64270 */
[----:B------:R-:W-:Y:S02]  /*3180*/  FSEL R147, R141, -INF , !P0 ;  /* 0xff8000008d937808 */ /* 0x000fe40004000000 */
[C---:B------:R-:W-:Y:S01]  /*3190*/  ISETP.LT.OR P6, PT, R139.reuse, 0x1, P6 ;  /* 0x000000018b00780c */ /* 0x040fe200037c1670 */
[----:B------:R-:W1:Y:S01]  /*31a0*/  MUFU.EX2 R154, R154 ;  /* 0x0000009a009a7308 */ /* 0x000e620000000800 */
[----:B------:R-:W-:Y:S01]  /*31b0*/  ISETP.LT.OR P2, PT, R139, 0xa, P2 ;  /* 0x0000000a8b00780c */ /* 0x000fe20001741670 */
[----:B------:R-:W-:Y:S01]  /*31c0*/  FFMA.FTZ R147, R147, UR46, -R23 ;  /* 0x0000002e93937c23 */ /* 0x000fe20008010817 */
[----:B------:R-:W-:-:S02]  /*31d0*/  ISETP.LT.OR P1, PT, R139, 0x11, P1 ;  /* 0x000000118b00780c */ /* 0x000fc40000f21670 */
[C---:B------:R-:W-:Y:S02]  /*31e0*/  ISETP.LT.OR P5, PT, R139.reuse, 0x12, P5 ;  /* 0x000000128b00780c */ /* 0x040fe40002fa1670 */
[C---:B------:R-:W-:Y:S01]  /*31f0*/  ISETP.LT.OR P4, PT, R139.reuse, 0x19, P4 ;  /* 0x000000198b00780c */ /* 0x040fe20002781670 */
[----:B------:R-:W2:Y:S01]  /*3200*/  MUFU.EX2 R147, R147 ;  /* 0x0000009300937308 */ /* 0x000ea20000000800 */
[----:B------:R-:W-:Y:S02]  /*3210*/  ISETP.LT.OR P3, PT, R139, 0x1a, P3 ;  /* 0x0000001a8b00780c */ /* 0x000fe40001f61670 */
[----:B------:R-:W-:Y:S02]  /*3220*/  FSEL R151, R12, -INF , !P6 ;  /* 0xff8000000c977808 */ /* 0x000fe40007000000 */
[----:B------:R-:W-:Y:S02]  /*3230*/  FSEL R145, R18, -INF , !P2 ;  /* 0xff80000012917808 */ /* 0x000fe40005000000 */
[----:B------:R-:W-:Y:S01]  /*3240*/  FSEL R150, R19, -INF , !P1 ;  /* 0xff80000013967808 */ /* 0x000fe20004800000 */
[--C-:B------:R-:W-:Y:S01]  /*3250*/  FFMA.FTZ R151, R151, UR46, -R9.reuse ;  /* 0x0000002e97977c23 */ /* 0x100fe20008010809 */
[----:B------:R-:W-:Y:S01]  /*3260*/  FSEL R148, R136, -INF , !P5 ;  /* 0xff80000088947808 */ /* 0x000fe20006800000 */
[--C-:B------:R-:W-:Y:S01]  /*3270*/  FFMA.FTZ R145, R145, UR46, -R9.reuse ;  /* 0x0000002e91917c23 */ /* 0x100fe20008010809 */
[----:B------:R-:W-:Y:S01]  /*3280*/  FSEL R23, R137, -INF , !P4 ;  /* 0xff80000089177808 */ /* 0x000fe20006000000 */
[--C-:B------:R-:W-:Y:S01]  /*3290*/  FFMA.FTZ R150, R150, UR46, -R9.reuse ;  /* 0x0000002e96967c23 */ /* 0x100fe20008010809 */
[----:B------:R-:W-:Y:S01]  /*32a0*/  FSEL R139, R138, -INF , !P3 ;  /* 0xff8000008a8b7808 */ /* 0x000fe20005800000 */
[--C-:B------:R-:W-:Y:S01]  /*32b0*/  FFMA.FTZ R148, R148, UR46, -R9.reuse ;  /* 0x0000002e94947c23 */ /* 0x100fe20008010809 */
[----:B-1----:R-:W-:Y:S01]  /*32c0*/  FMUL.FTZ R120, R154, R120 ;  /* 0x000000789a787220 */ /* 0x002fe20000410000 */
[--C-:B------:R-:W-:Y:S01]  /*32d0*/  FFMA.FTZ R23, R23, UR46, -R9.reuse ;  /* 0x0000002e17177c23 */ /* 0x100fe20008010809 */
[----:B------:R-:W1:Y:S01]  /*32e0*/  MUFU.EX2 R151, R151 ;  /* 0x0000009700977308 */ /* 0x000e620000000800 */
[----:B------:R-:W-:Y:S01]  /*32f0*/  FFMA.FTZ R139, R139, UR46, -R9 ;  /* 0x0000002e8b8b7c23 */ /* 0x000fe20008010809 */
[----:B------:R-:W-:Y:S01]  /*3300*/  FFMA.FTZ R9, -R10, R10, 1 ;  /* 0x3f8000000a097423 */ /* 0x000fe2000001010a */
[----:B------:R-:W-:Y:S01]  /*3310*/  FFMA.FTZ R10, -R11, R11, 1 ;  /* 0x3f8000000b0a7423 */ /* 0x000fe2000001010b */
[----:B------:R-:W-:Y:S01]  /*3320*/  FFMA.FTZ R11, -R14, R14, 1 ;  /* 0x3f8000000e0b7423 */ /* 0x000fe2000001010e */
[----:B------:R-:W-:Y:S01]  /*3330*/  FMUL.FTZ R14, R146, R126 ;  /* 0x0000007e920e7220 */ /* 0x000fe20000410000 */
[----:B------:R-:W-:Y:S01]  /*3340*/  FMUL.FTZ R9, R120, R9 ;  /* 0x0000000978097220 */ /* 0x000fe20000410000 */
[----:B------:R-:W-:Y:S01]  /*3350*/  FMUL.FTZ R10, R121, R10 ;  /* 0x0000000a790a7220 */ /* 0x000fe20000410000 */
[----:B------:R-:W-:Y:S01]  /*3360*/  FFMA.FTZ R121, -R15, R15, 1 ;  /* 0x3f8000000f797423 */ /* 0x000fe2000001010f */
[----:B------:R-:W-:Y:S01]  /*3370*/  MUFU.EX2 R145, R145 ;  /* 0x0000009100917308 */ /* 0x000fe20000000800 */
[----:B------:R-:W-:Y:S01]  /*3380*/  FMUL.FTZ R11, R124, R11 ;  /* 0x0000000b7c0b7220 */ /* 0x000fe20000410000 */
[----:B------:R-:W-:Y:S01]  /*3390*/  FFMA.FTZ R124, -R21, R21, 1 ;  /* 0x3f800000157c7423 */ /* 0x000fe20000010115 */
[----:B------:R-:W-:Y:S01]  /*33a0*/  FMUL.FTZ R129, R144, R129 ;  /* 0x0000008190817220 */ /* 0x000fe20000410000 */
[--C-:B------:R-:W-:Y:S01]  /*33b0*/  FADD.FTZ R123, R123, -R152.reuse ;  /* 0x800000987b7b7221 */ /* 0x100fe20000010000 */
[----:B------:R-:W-:Y:S01]  /*33c0*/  FMUL.FTZ R128, R140, R128 ;  /* 0x000000808c807220 */ /* 0x000fe20000410000 */
[--C-:B------:R-:W-:Y:S01]  /*33d0*/  FADD.FTZ R134, R134, -R152.reuse ;  /* 0x8000009886867221 */ /* 0x100fe20000010000 */
[----:B------:R-:W-:Y:S01]  /*33e0*/  FFMA.FTZ R17, -R17, R17, 1 ;  /* 0x3f80000011117423 */ /* 0x000fe20000010111 */
[----:B------:R-:W3:Y:S01]  /*33f0*/  MUFU.EX2 R15, R23 ;  /* 0x00000017000f7308 */ /* 0x000ee20000000800 */
[----:B------:R-:W-:Y:S01]  /*3400*/  FMUL.FTZ R124, R129, R124 ;  /* 0x0000007c817c7220 */ /* 0x000fe20000410000 */
[----:B------:R-:W-:Y:S01]  /*3410*/  FFMA.FTZ R129, -R141, R141, 1 ;  /* 0x3f8000008d817423 */ /* 0x000fe2000001018d */
[----:B------:R-:W-:Y:S01]  /*3420*/  R2UR UR7, R8 ;  /* 0x00000000080772ca */ /* 0x000fe200000e0000 */
[--C-:B------:R-:W-:Y:S01]  /*3430*/  FADD.FTZ R122, R122, -R152.reuse ;  /* 0x800000987a7a7221 */ /* 0x100fe20000010000 */
[--C-:B------:R-:W-:Y:S01]  /*3440*/  FADD.FTZ R127, R127, -R152.reuse ;  /* 0x800000987f7f7221 */ /* 0x100fe20000010000 */
[--C-:B------:R-:W-:Y:S01]  /*3450*/  FADD.FTZ R130, R130, -R152.reuse ;  /* 0x8000009882827221 */ /* 0x100fe20000010000 */
[--C-:B------:R-:W-:Y:S01]  /*3460*/  FADD.FTZ R131, R131, -R152.reuse ;  /* 0x8000009883837221 */ /* 0x100fe20000010000 */
[----:B------:R-:W-:Y:S01]  /*3470*/  MUFU.EX2 R120, R156 ;  /* 0x0000009c00787308 */ /* 0x000fe20000000800 */
[----:B--2---:R-:W-:Y:S01]  /*3480*/  FMUL.FTZ R133, R147, R133 ;  /* 0x0000008593857220 */ /* 0x004fe20000410000 */
[----:B------:R-:W-:Y:S01]  /*3490*/  FADD.FTZ R135, R135, -R152 ;  /* 0x8000009887877221 */ /* 0x000fe20000010000 */
[----:B------:R-:W-:Y:S01]  /*34a0*/  USHF.R.U32.HI UR6, URZ, 0x4, UR42 ;  /* 0x000000043f067899 */ /* 0x000fe2000801162a */
[----:B------:R-:W-:-:S04]  /*34b0*/  LOP3.LUT P0, RZ, R16, 0x4, RZ, 0xc0, !PT ;  /* 0x0000000410ff7812 */ /* 0x000fc8000780c0ff */
[----:B------:R-:W-:Y:S08]  /*34c0*/  MUFU.EX2 R150, R150 ;  /* 0x0000009600967308 */ /* 0x000ff00000000800 */
[----:B------:R-:W2:Y:S08]  /*34d0*/  MUFU.EX2 R148, R148 ;  /* 0x0000009400947308 */ /* 0x000eb00000000800 */
[----:B------:R-:W5:Y:S01]  /*34e0*/  MUFU.EX2 R126, R139 ;  /* 0x0000008b007e7308 */ /* 0x000f620000000800 */
[----:B------:R-:W-:Y:S01]  /*34f0*/  FMUL.FTZ R121, R125, R121 ;  /* 0x000000797d797220 */ /* 0x000fe20000410000 */
[----:B------:R-:W-:Y:S01]  /*3500*/  FFMA.FTZ R125, -R20, R20, 1 ;  /* 0x3f800000147d7423 */ /* 0x000fe20000010114 */
[----:B------:R-:W-:Y:S01]  /*3510*/  FMUL.FTZ R129, R133, R129 ;  /* 0x0000008185817220 */ /* 0x000fe20000410000 */
[----:B------:R-:W-:Y:S01]  /*3520*/  FFMA.FTZ R133, -R12, R12, 1 ;  /* 0x3f8000000c857423 */ /* 0x000fe2000001010c */
[----:B------:R-:W-:Y:S01]  /*3530*/  FMUL.FTZ R123, R149, R123 ;  /* 0x0000007b957b7220 */ /* 0x000fe20000410000 */
[----:B------:R-:W-:Y:S01]  /*3540*/  FFMA.FTZ R12, -R13, R13, 1 ;  /* 0x3f8000000d0c7423 */ /* 0x000fe2000001010d */
[----:B------:R-:W-:Y:S01]  /*3550*/  FMUL.FTZ R125, R128, R125 ;  /* 0x0000007d807d7220 */ /* 0x000fe20000410000 */
[----:B------:R-:W-:Y:S01]  /*3560*/  FFMA.FTZ R128, -R22, R22, 1 ;  /* 0x3f80000016807423 */ /* 0x000fe20000010116 */
[----:B------:R-:W-:Y:S01]  /*3570*/  F2FP.F16.F32.PACK_AB R20, R155, R154 ;  /* 0x0000009a9b14723e */ /* 0x000fe200000000ff */
[----:B------:R-:W-:Y:S01]  /*3580*/  FMUL.FTZ R123, R123, R12 ;  /* 0x0000000c7b7b7220 */ /* 0x000fe20000410000 */
[----:B-1----:R-:W-:Y:S01]  /*3590*/  F2FP.F16.F32.PACK_AB R21, R149, R151 ;  /* 0x000000979515723e */ /* 0x002fe200000000ff */
[----:B------:R-:W-:Y:S01]  /*35a0*/  FMUL.FTZ R17, R14, R17 ;  /* 0x000000110e117220 */ /* 0x000fe20000410000 */
[----:B------:R-:W-:Y:S01]  /*35b0*/  F2FP.F16.F32.PACK_AB R22, R143, R142 ;  /* 0x0000008e8f16723e */ /* 0x000fe200000000ff */
[----:B---3--:R-:W-:Y:S01]  /*35c0*/  FMUL.FTZ R134, R15, R134 ;  /* 0x000000860f867220 */ /* 0x008fe20000410000 */
[----:B------:R-:W-:Y:S01]  /*35d0*/  F2FP.F16.F32.PACK_AB R23, R145, R146 ;  /* 0x000000929117723e */ /* 0x000fe200000000ff */
[----:B------:R-:W-:Y:S01]  /*35e0*/  BAR.SYNC.DEFER_BLOCKING 0x9, 0x180 ;  /* 0x0246000000007b1d */ /* 0x000fe20000010000 */
[----:B------:R-:W-:-:S02]  /*35f0*/  F2FP.F16.F32.PACK_AB R12, R144, R140 ;  /* 0x0000008c900c723e */ /* 0x000fc400000000ff */
[----:B--2---:R-:W-:Y:S02]  /*3600*/  F2FP.F16.F32.PACK_AB R13, R148, R150 ;  /* 0x00000096940d723e */ /* 0x004fe400000000ff */
[----:B------:R-:W-:Y:S02]  /*3610*/  F2FP.F16.F32.PACK_AB R14, R147, R120 ;  /* 0x00000078930e723e */ /* 0x000fe400000000ff */
[----:B-----5:R-:W-:Y:S01]  /*3620*/  F2FP.F16.F32.PACK_AB R15, R126, R15 ;  /* 0x0000000f7e0f723e */ /* 0x020fe200000000ff */
[----:B------:R-:W-:Y:S01]  /*3630*/  STSM.16.M88.4 [R157+0x30400], R20 ;  /* 0x030400149d007844 */ /* 0x000fe20000000200 */
[----:B------:R-:W-:Y:S01]  /*3640*/  FMUL.FTZ R122, R151, R122 ;  /* 0x0000007a977a7220 */ /* 0x000fe20000410000 */
[----:B------:R-:W-:Y:S01]  /*3650*/  FMUL.FTZ R127, R145, R127 ;  /* 0x0000007f917f7220 */ /* 0x000fe20000410000 */
[----:B------:R-:W-:Y:S01]  /*3660*/  FFMA.FTZ R18, -R18, R18, 1 ;  /* 0x3f80000012127423 */ /* 0x000fe20000010112 */
[----:B------:R-:W-:Y:S01]  /*3670*/  FMUL.FTZ R132, R120, R132 ;  /* 0x0000008478847220 */ /* 0x000fe20000410000 */
[----:B------:R-:W-:Y:S01]  /*3680*/  FMUL.FTZ R130, R150, R130 ;  /* 0x0000008296827220 */ /* 0x000fe20000410000 */
[----:B------:R-:W-:Y:S01]  /*3690*/  FMUL.FTZ R131, R148, R131 ;  /* 0x0000008394837220 */ /* 0x000fe20000410000 */
[----:B------:R-:W-:Y:S01]  /*36a0*/  FMUL.FTZ R135, R126, R135 ;  /* 0x000000877e877220 */ /* 0x000fe20000410000 */
[----:B------:R-:W-:Y:S01]  /*36b0*/  FFMA.FTZ R19, -R19, R19, 1 ;  /* 0x3f80000013137423 */ /* 0x000fe20000010113 */
[----:B------:R-:W-:Y:S01]  /*36c0*/  FFMA.FTZ R136, -R136, R136, 1 ;  /* 0x3f80000088887423 */ /* 0x000fe20000010188 */
[----:B------:R-:W-:Y:S01]  /*36d0*/  FFMA.FTZ R137, -R137, R137, 1 ;  /* 0x3f80000089897423 */ /* 0x000fe20000010189 */
[----:B------:R-:W-:Y:S01]  /*36e0*/  FFMA.FTZ R138, -R138, R138, 1 ;  /* 0x3f8000008a8a7423 */ /* 0x000fe2000001018a */
[----:B------:R-:W-:Y:S01]  /*36f0*/  ULEA UR4, UR7, UR37, 0xd ;  /* 0x0000002507047291 */ /* 0x000fe2000f8e683f */
[----:B------:R-:W-:Y:S01]  /*3700*/  FMUL.FTZ R122, R122, R133 ;  /* 0x000000857a7a7220 */ /* 0x000fe20000410000 */
[----:B------:R-:W-:Y:S01]  /*3710*/  FMUL.FTZ R18, R127, R18 ;  /* 0x000000127f127220 */ /* 0x000fe20000410000 */
[----:B------:R-:W-:Y:S01]  /*3720*/  FMUL.FTZ R128, R132, R128 ;  /* 0x0000008084807220 */ /* 0x000fe20000410000 */
[----:B------:R-:W-:Y:S01]  /*3730*/  FMUL.FTZ R19, R130, R19 ;  /* 0x0000001382137220 */ /* 0x000fe20000410000 */
[----:B------:R-:W-:Y:S01]  /*3740*/  FMUL.FTZ R136, R131, R136 ;  /* 0x0000008883887220 */ /* 0x000fe20000410000 */
[----:B------:R-:W-:Y:S01]  /*3750*/  FMUL.FTZ R127, R134, R137 ;  /* 0x00000089867f7220 */ /* 0x000fe20000410000 */
[----:B------:R-:W-:Y:S01]  /*3760*/  FMUL.FTZ R138, R135, R138 ;  /* 0x0000008a878a7220 */ /* 0x000fe20000410000 */
[----:B------:R-:W-:Y:S01]  /*3770*/  UIADD3 UR5, UR4, 0x2a000, URZ ;  /* 0x0002a00004057890 */ /* 0x000fe2000fffe03f */
[----:B------:R-:W-:Y:S01]  /*3780*/  F2FP.F16.F32.PACK_AB R124, R124, R125 ;  /* 0x0000007d7c7c723e */ /* 0x000fe200000000ff */
[----:B------:R-:W-:Y:S01]  /*3790*/  ULOP3.LUT UR6, UR6, 0x3fff, URZ, 0xc0, !UPT ;  /* 0x00003fff06067892 */ /* 0x000fe2000f8ec03f */
[----:B------:R-:W-:Y:S01]  /*37a0*/  F2FP.F16.F32.PACK_AB R126, R129, R128 ;  /* 0x00000080817e723e */ /* 0x000fe200000000ff */
[----:B------:R-:W-:Y:S01]  /*37b0*/  USHF.R.U32.HI UR5, URZ, 0x4, UR5 ;  /* 0x000000043f057899 */ /* 0x000fe20008011605 */
[----:B------:R-:W-:-:S02]  /*37c0*/  F2FP.F16.F32.PACK_AB R125, R136, R19 ;  /* 0x00000013887d723e */ /* 0x000fc400000000ff */
[----:B------:R-:W-:Y:S01]  /*37d0*/  F2FP.F16.F32.PACK_AB R127, R138, R127 ;  /* 0x0000007f8a7f723e */ /* 0x000fe200000000ff */
[----:B------:R-:W-:Y:S02]  /*37e0*/  ULOP3.LUT UR12, UR6, 0x1000000, URZ, 0xfc, !UPT ;  /* 0x01000000060c7892 */ /* 0x000fe4000f8efc3f */
[----:B------:R-:W-:Y:S01]  /*37f0*/  ULOP3.LUT UR6, UR5, 0x3fff, URZ, 0xc0, !UPT ;  /* 0x00003fff05067892 */ /* 0x000fe2000f8ec03f */
[----:B------:R-:W-:Y:S01]  /*3800*/  UMOV UR11, 0x80000020 ;  /* 0x80000020000b7882 */ /* 0x000fe20000000000 */
[----:B------:R-:W-:-:S03]  /*3810*/  UMOV UR9, 0x40000040 ;  /* 0x4000004000097882 */ /* 0x000fc60000000000 */
[----:B------:R-:W-:Y:S02]  /*3820*/  UMOV UR10, UR12 ;  /* 0x0000000c000a7c82 */ /* 0x000fe40008000000 */
[----:B------:R-:W-:Y:S01]  /*3830*/  UMOV UR8, UR6 ;  /* 0x0000000600087c82 */ /* 0x000fe20008000000 */
[----:B----4-:R1:W-:Y:S01]  /*3840*/  STSM.16.M88.4 [R153], R12 ;  /* 0x0000000c99007844 */ /* 0x0103e20000000200 */
[----:B------:R-:W-:Y:S01]  /*3850*/  @!PT LDS RZ, [RZ] ;  /* 0x00000000fffff984 */ /* 0x000fe20000000800 */
[----:B------:R-:W-:Y:S01]  /*3860*/  @!PT LDS RZ, [RZ] ;  /* 0x00000000fffff984 */ /* 0x000fe20000000800 */
[----:B------:R-:W-:Y:S01]  /*3870*/  @!PT LDS RZ, [RZ] ;  /* 0x00000000fffff984 */ /* 0x000fe20000000800 */
[----:B------:R-:W-:Y:S01]  /*3880*/  @!PT LDS RZ, [RZ] ;  /* 0x00000000fffff984 */ /* 0x000fe20000000800 */
[----:B------:R2:W-:Y:S06]  /*3890*/  MEMBAR.ALL.CTA ;  /* 0x0000000000007992 */ /* 0x0005ec0000008000 */
[----:B--2---:R-:W2:Y:S01]  /*38a0*/  FENCE.VIEW.ASYNC.S ;  /* 0x00000000000073c6 */ /* 0x004ea20000000000 */
[----:B-1----:R-:W-:-:S02]  /*38b0*/  F2FP.F16.F32.PACK_AB R12, R10, R9 ;  /* 0x000000090a0c723e */ /* 0x002fc400000000ff */
[----:B------:R-:W-:Y:S02]  /*38c0*/  F2FP.F16.F32.PACK_AB R14, R121, R11 ;  /* 0x0000000b790e723e */ /* 0x000fe400000000ff */
[----:B------:R-:W-:Y:S02]  /*38d0*/  F2FP.F16.F32.PACK_AB R13, R123, R122 ;  /* 0x0000007a7b0d723e */ /* 0x000fe400000000ff */
[----:B------:R-:W-:Y:S01]  /*38e0*/  F2FP.F16.F32.PACK_AB R15, R18, R17 ;  /* 0x00000011120f723e */ /* 0x000fe200000000ff */
[----:B--2---:R-:W-:Y:S06]  /*38f0*/  BAR.SYNC.DEFER_BLOCKING 0x9, 0x180 ;  /* 0x0246000000007b1d */ /* 0x004fec0000010000 */
[----:B------:R-:W-:Y:S04]  /*3900*/  STSM.16.M88.4 [R157+0x33400], R12 ;  /* 0x0334000c9d007844 */ /* 0x000fe80000000200 */
        /* <DEDUP_REMOVED lines=24> */
[----:B-1----:R-:W-:-:S04]  /*3a90*/  IMAD.U32 R153, RZ, RZ, UR37 ;  /* 0x00000025ff997e24 */ /* 0x002fc8000f8e00ff */
[----:B------:R-:W-:-:S05]  /*3aa0*/  VIADD R153, R153, 0x33400 ;  /* 0x0003340099997836 */ /* 0x000fca0000000000 */
[----:B------:R-:W-:Y:S01]  /*3ab0*/  R2UR UR5, R153 ;  /* 0x00000000990572ca */ /* 0x000fe200000e0000 */
[----:B------:R-:W-:-:S04]  /*3ac0*/  UIMAD UR7, UR7, 0x3000, UR37 ;  /* 0x00003000070778a4 */ /* 0x000fc8000f8e0225 */
[----:B------:R-:W-:-:S08]  /*3ad0*/  USHF.R.U32.HI UR7, URZ, 0x4, UR7 ;  /* 0x000000043f077899 */ /* 0x000fd00008011607 */
[----:B------:R-:W-:-:S04]  /*3ae0*/  USHF.R.U32.HI UR5, URZ, 0x4, UR5 ;  /* 0x000000043f057899 */ /* 0x000fc80008011605 */
[----:B------:R-:W-:Y:S02]  /*3af0*/  ULOP3.LUT UR5, UR5, 0x3fff, URZ, 0xc0, !UPT ;  /* 0x00003fff05057892 */ /* 0x000fe4000f8ec03f */
[----:B------:R-:W-:Y:S02]  /*3b00*/  ULOP3.LUT UR14, UR7, 0x3fff, URZ, 0xc0, !UPT ;  /* 0x00003fff070e7892 */ /* 0x000fe4000f8ec03f */
[----:B------:R-:W-:Y:S01]  /*3b10*/  ULOP3.LUT UR12, UR5, 0x10000, URZ, 0xfc, !UPT ;  /* 0x00010000050c7892 */ /* 0x000fe2000f8efc3f */
        /* <DEDUP_REMOVED lines=8> */
[----:B-1----:R-:W1:Y:S02]  /*3ba0*/  FENCE.VIEW.ASYNC.S ;  /* 0x00000000000073c6 */ /* 0x002e640000000000 */
[----:B-1----:R-:W-:Y:S06]  /*3bb0*/  BAR.SYNC.DEFER_BLOCKING 0x9, 0x180 ;  /* 0x0246000000007b1d */ /* 0x002fec0000010000 */
[----:B------:R-:W-:-:S06]  /*3bc0*/  WARPGROUP.ARRIVE ;  /* 0x00000000000079c5 */ /* 0x000fcc0000000000 */
[----:B------:R-:W-:Y:S01]  /*3bd0*/  HGMMA.64x64x16.F32 R120, gdesc[UR12].tnspB, RZ, !UPT, gsb0 ;  /* 0x40e000000c7879f0 */ /* 0x000fe2000c0008ff */
        /* <DEDUP_REMOVED lines=36> */
[----:B------:R-:W-:Y:S05]  /*3e20*/  @!P0 BRA `(.L_x_1183) ;  /* 0x0000000000048947 */ /* 0x000fea0003800000 */
[----:B------:R-:W-:Y:S01]  /*3e30*/  BPT.TRAP 0x1 ;  /* 0x000000040000795c */ /* 0x000fe20000300000 */
.L_x_1183:
[----:B------:R-:W-:Y:S01]  /*3e40*/  R2UR UR8, R2 ;  /* 0x00000000020872ca */ /* 0x000fe200000e0000 */
[----:B------:R-:W-:Y:S01]  /*3e50*/  UIADD3 UR6, UR4, 0x1e000, URZ ;  /* 0x0001e00004067890 */ /* 0x000fe2000fffe03f */
[----:B------:R-:W1:Y:S01]  /*3e60*/  S2R R9, SR_TID.X ;  /* 0x0000000000097919 */ /* 0x000e620000002100 */
[----:B------:R-:W-:Y:S02]  /*3e70*/  UIADD3 UR4, UR37, 0x36438, URZ ;  /* 0x0003643825047890 */ /* 0x000fe4000fffe03f */
[----:B------:R-:W-:Y:S02]  /*3e80*/  USHF.R.U32.HI UR6, URZ, 0x4, UR6 ;  /* 0x000000043f067899 */ /* 0x000fe40008011606 */
[----:B------:R-:W-:Y:S02]  /*3e90*/  UPRMT UR4, URZ, 0x654, UR4 ;  /* 0x000006543f047896 */ /* 0x000fe40008000004 */
[----:B------:R-:W-:Y:S02]  /*3ea0*/  ULOP3.LUT UR6, UR6, 0x3fff, URZ, 0xc0, !UPT ;  /* 0x00003fff06067892 */ /* 0x000fe4000f8ec03f */
[----:B------:R-:W-:-:S02]  /*3eb0*/  ULOP3.LUT UR9, UR5, 0x1000000, URZ, 0xfc, !UPT ;  /* 0x0100000005097892 */ /* 0x000fc4000f8efc3f */
[----:B------:R-:W-:Y:S01]  /*3ec0*/  UIMAD UR8, UR8, 0x600, UR6 ;  /* 0x00000600080878a4 */ /* 0x000fe2000f8e0206 */
[----:B------:R-:W-:Y:S02]  /*3ed0*/  UMOV UR7, 0x80000020 ;  /* 0x8000002000077882 */ /* 0x000fe40000000000 */
[----:B------:R-:W-:Y:S01]  /*3ee0*/  SYNCS.ARRIVE.TRANS64.RED.A1T0 RZ, [UR4], RZ ;  /* 0x000000ffffff79a7 */ /* 0x000fe20008100404 */
[----:B------:R-:W-:Y:S01]  /*3ef0*/  WARPGROUP.ARRIVE ;  /* 0x00000000000079c5 */ /* 0x000fe20000000000 */
[----:B------:R-:W-:Y:S01]  /*3f00*/  UMOV UR6, UR9 ;  /* 0x0000000900067c82 */ /* 0x000fe20008000000 */
[----:B------:R-:W-:Y:S01]  /*3f10*/  UMOV UR5, 0x40000040 ;  /* 0x4000004000057882 */ /* 0x000fe20000000000 */
[----:B------:R-:W-:-:S03]  /*3f20*/  UMOV UR4, UR8 ;  /* 0x0000000800047c82 */ /* 0x000fc60008000000 */
[----:B------:R-:W-:Y:S01]  /*3f30*/  HGMMA.64x96x16.F32 R24, gdesc[UR4].tnspA.tnspB, R24, gsb0 ;  /* 0x61600000041879f0 */ /* 0x000fe20008000818 */
[----:B------:R-:W-:Y:S02]  /*3f40*/  UIADD3 UR6, UR9, 0x40, URZ ;  /* 0x0000004009067890 */ /* 0x000fe4000fffe03f */
[----:B------:R-:W-:Y:S01]  /*3f50*/  UIADD3 UR4, UR8, 0x80, URZ ;  /* 0x0000008008047890 */ /* 0x000fe2000fffe03f */
[----:B------:R-:W-:Y:S01]  /*3f60*/  UMOV UR7, 0x80000020 ;  /* 0x8000002000077882 */ /* 0x000fe20000000000 */
[----:B------:R-:W-:Y:S01]  /*3f70*/  UMOV UR5, 0x40000040 ;  /* 0x4000004000057882 */ /* 0x000fe20000000000 */
[----:B-1----:R-:W-:-:S05]  /*3f80*/  SHF.R.U32.HI R9, RZ, 0x7, R9 ;  /* 0x00000007ff097819 */ /* 0x002fca0000011609 */
[C---:B------:R-:W-:Y:S02]  /*3f90*/  VIADD R10, R9.reuse, 0x9 ;  /* 0x00000009090a7836 */ /* 0x040fe40000000000 */
[----:B------:R-:W-:Y:S01]  /*3fa0*/  VIADD R9, R9, 0xc ;  /* 0x0000000c09097836 */ /* 0x000fe20000000000 */
        /* <DEDUP_REMOVED lines=36> */
.L_x_1184:
[----:B------:R-:W-:Y:S01]  /*41f0*/  UIADD3 UR39, UR39, 0x1, URZ ;  /* 0x0000000127277890 */ /* 0x000fe2000fffe03f */
[----:B------:R-:W-:Y:S01]  /*4200*/  VIADD R2, R2, 0x1 ;  /* 0x0000000102027836 */ /* 0x000fe20000000000 */
[----:B------:R-:W-:Y:S01]  /*4210*/  LOP3.LUT R4, R4, 0x1, RZ, 0x3c, !PT ;  /* 0x0000000104047812 */ /* 0x000fe200078e3cff */
[----:B------:R-:W-:Y:S01]  /*4220*/  VIADD R3, R3, 0x36420 ;  /* 0x0003642003037836 */ /* 0x000fe20000000000 */
[----:B------:R-:W-:Y:S02]  /*4230*/  UISETP.GE.AND UP0, UPT, UR39, UR36, UPT ;  /* 0x000000242700728c */ /* 0x000fe4000bf06270 */
[----:B------:R-:W-:Y:S02]  /*4240*/  ISETP.NE.AND P0, PT, R2, 0x2, PT ;  /* 0x000000020200780c */ /* 0x000fe40003f05270 */
[----:B------:R-:W-:Y:S02]  /*4250*/  PRMT R3, RZ, 0x654, R3 ;  /* 0x00000654ff037816 */ /* 0x000fe40000000003 */
[----:B------:R-:W-:-:S02]  /*4260*/  PLOP3.LUT P1, PT, PT, PT, UP0, 0x80, 0x0 ;  /* 0x000000000000781c */ /* 0x000fc40003f2f008 */
[----:B-1----:R-:W-:Y:S01]  /*4270*/  SEL R10, RZ, 0x1, P0 ;  /* 0x00000001ff0a7807 */ /* 0x002fe20000000000 */
[----:B------:R1:W-:Y:S01]  /*4280*/  SYNCS.ARRIVE.TRANS64.RED.A1T0 RZ, [R3+URZ], RZ ;  /* 0x000000ff03ff79a7 */ /* 0x0003e2000810043f */
[----:B------:R-:W-:Y:S02]  /*4290*/  SEL R2, R2, RZ, P0 ;  /* 0x000000ff02027207 */ /* 0x000fe40000000000 */
[----:B------:R-:W-:-:S07]  /*42a0*/  LOP3.LUT R7, R7, R10, RZ, 0x3c, !PT ;  /* 0x0000000a07077212 */ /* 0x000fce00078e3cff */
[----:B-1----:R-:W-:Y:S05]  /*42b0*/  @!P1 BRA `(.L_x_1185) ;  /* 0xffffffd400949947 */ /* 0x002fea000383ffff */
        /* <DEDUP_REMOVED lines=50> */
.L_x_1159:
[----:B------:R-:W-:Y:S05]  /*45e0*/  @P0 BRA `(.L_x_1186) ;  /* 0x0000000c00700947 */ /* 0x000fea0003800000 */
[----:B------:R-:W1:Y:S01]  /*45f0*/  S2UR UR4, SR_CgaCtaId ;  /* 0x00000000000479c3 */ /* 0x000e620000008800 */
[----:B------:R-:W-:Y:S01]  /*4600*/  UMOV UR37, 0x400 ;  /* 0x0000040000257882 */ /* 0x000fe20000000000 */
[----:B------:R-:W-:Y:S01]  /*4610*/  LOP3.LUT R16, R16, 0xfffffffd, RZ, 0xc0, !PT ;  /* 0xfffffffd10107812 */ /* 0x000fe200078ec0ff */
[----:B-1----:R-:W-:-:S06]  /*4620*/  ULEA UR37, UR4, UR37, 0x18 ;  /* 0x0000002504257291 */ /* 0x002fcc000f8ec03f */
[----:B------:R-:W-:-:S05]  /*4630*/  IMAD.U32 R17, RZ, RZ, UR37 ;  /* 0x00000025ff117e24 */ /* 0x000fca000f8e00ff */
[----:B------:R-:W-:-:S13]  /*4640*/  LOP3.LUT P0, RZ, R17, 0x3ff, RZ, 0xc0, !PT ;  /* 0x000003ff11ff7812 */ /* 0x000fda000780c0ff */
[----:B------:R-:W-:Y:S01]  /*4650*/  @P0 LOP3.LUT R16, R16, 0x2, RZ, 0xfc, !PT ;  /* 0x0000000210100812 */ /* 0x000fe200078efcff */
[----:B------:R-:W-:Y:S06]  /*4660*/  @!P0 BRA `(.L_x_1187) ;  /* 0x0000000000408947 */ /* 0x000fec0003800000 */
[----:B------:R-:W-:Y:S01]  /*4670*/  MOV R2, 0x0 ;  /* 0x0000000000027802 */ /* 0x000fe20000000f00 */
[----:B------:R-:W-:Y:S01]  /*4680*/  ULDC.64 UR4, c[0x4][0x80] ;  /* 0x0100200000047ab9 */ /* 0x000fe20000000a00 */
[----:B------:R-:W-:Y:S01]  /*4690*/  ULDC.64 UR6, c[0x4][0x88] ;  /* 0x0100220000067ab9 */ /* 0x000fe20000000a00 */
[----:B------:R-:W-:Y:S02]  /*46a0*/  IMAD.U32 R4, RZ, RZ, UR4 ;  /* 0x00000004ff047e24 */ /* 0x000fe4000f8e00ff */
[----:B------:R-:W-:Y:S01]  /*46b0*/  IMAD.U32 R5, RZ, RZ, UR5 ;  /* 0x00000005ff057e24 */ /* 0x000fe2000f8e00ff */
[----:B------:R-:W1:Y:S01]  /*46c0*/  LDC.64 R2, c[0x4][R2] ;  /* 0x0100000002027b82 */ /* 0x000e620000000a00 */
[----:B------:R-:W-:Y:S01]  /*46d0*/  ULDC.64 UR4, c[0x4][0x18] ;  /* 0x0100060000047ab9 */ /* 0x000fe20000000a00 */
[----:B------:R-:W-:Y:S02]  /*46e0*/  IMAD.U32 R6, RZ, RZ, UR6 ;  /* 0x00000006ff067e24 */ /* 0x000fe4000f8e00ff */
[----:B------:R-:W-:-:S02]  /*46f0*/  IMAD.U32 R7, RZ, RZ, UR7 ;  /* 0x00000007ff077e24 */ /* 0x000fc4000f8e00ff */
[----:B------:R-:W-:Y:S02]  /*4700*/  IMAD.U32 R10, RZ, RZ, UR4 ;  /* 0x00000004ff0a7e24 */ /* 0x000fe4000f8e00ff */
[----:B------:R-:W-:Y:S02]  /*4710*/  IMAD.U32 R11, RZ, RZ, UR5 ;  /* 0x00000005ff0b7e24 */ /* 0x000fe4000f8e00ff */
[----:B------:R-:W-:Y:S02]  /*4720*/  IMAD.MOV.U32 R8, RZ, RZ, 0x70 ;  /* 0x00000070ff087424 */ /* 0x000fe400078e00ff */
[----:B------:R-:W-:Y:S02]  /*4730*/  IMAD.MOV.U32 R12, RZ, RZ, 0x1 ;  /* 0x00000001ff0c7424 */ /* 0x000fe400078e00ff */
[----:B------:R-:W-:-:S07]  /*4740*/  IMAD.MOV.U32 R13, RZ, RZ, RZ ;  /* 0x000000ffff0d7224 */ /* 0x000fce00078e00ff */
[----:B------:R-:W-:-:S07]  /*4750*/  LEPC R20, `(.L_x_1187) ;  /* 0x000000001014794e */ /* 0x000fce0000000000 */
[----:B-1----:R-:W-:Y:S05]  /*4760*/  CALL.ABS.NOINC R2 ;  /* 0x0000000002007343 */ /* 0x002fea0003c00000 */
.L_x_1187:
[----:B------:R-:W-:-:S06]  /*4770*/  UIADD3 UR4, UR37, 0x9000, URZ ;  /* 0x0000900025047890 */ /* 0x000fcc000fffe03f */
[----:B------:R-:W-:-:S05]  /*4780*/  IMAD.U32 R18, RZ, RZ, UR4 ;  /* 0x00000004ff127e24 */ /* 0x000fca000f8e00ff */
[----:B------:R-:W-:-:S13]  /*4790*/  LOP3.LUT P0, RZ, R18, 0x3ff, RZ, 0xc0, !PT ;  /* 0x000003ff12ff7812 */ /* 0x000fda000780c0ff */
[----:B------:R-:W-:Y:S05]  /*47a0*/  @!P0 BRA `(.L_x_1188) ;  /* 0x0000000000408947 */ /* 0x000fea0003800000 */
        /* <DEDUP_REMOVED lines=16> */
.L_x_1188:
        /* <DEDUP_REMOVED lines=18> */
.L_x_1189:
        /* <DEDUP_REMOVED lines=18> */
.L_x_1190:
[----:B------:R-:W1:Y:S01]  /*4af0*/  S2R R0, SR_TID.X ;  /* 0x0000000000007919 */ /* 0x000e620000002100 */
[----:B------:R-:W-:Y:S05]  /*4b00*/  WARPSYNC.ALL ;  /* 0x0000000000007948 */ /* 0x000fea0003800000 */
[----:B------:R-:W-:Y:S01]  /*4b10*/  BAR.SYNC.DEFER_BLOCKING 0x1, 0x180 ;  /* 0x0046000000007b1d */ /* 0x000fe20000010000 */
        /* <DEDUP_REMOVED lines=16> */
[----:B------:R-:W-:Y:S01]  /*4c20*/  IMAD.SHL.U32 R0, R5, 0x40, RZ ;  /* 0x0000004005007824 */ /* 0x000fe200078e00ff */
[----:B------:R-:W-:-:S02]  /*4c30*/  SHF.R.S32.HI R6, RZ, 0x1f, R5 ;  /* 0x0000001fff067819 */ /* 0x000fc40000011405 */
[----:B------:R-:W-:Y:S02]  /*4c40*/  F2FP.F16.F32.PACK_AB R98, R101, R100 ;  /* 0x000000646562723e */ /* 0x000fe400000000ff */
[CC--:B------:R-:W-:Y:S02]  /*4c50*/  LEA.HI R2, R6.reuse, R5.reuse, RZ, 0x5 ;  /* 0x0000000506027211 */ /* 0x0c0fe400078f28ff */
[----:B------:R-:W-:Y:S02]  /*4c60*/  LEA.HI R4, R6, R5, RZ, 0x4 ;  /* 0x0000000506047211 */ /* 0x000fe400078f20ff */
[----:B------:R-:W-:Y:S02]  /*4c70*/  SHF.R.S32.HI R7, RZ, 0x5, R2 ;  /* 0x00000005ff077819 */ /* 0x000fe40000011402 */
[----:B------:R-:W-:Y:S02]  /*4c80*/  SHF.R.S32.HI R9, RZ, 0x4, R4 ;  /* 0x00000004ff097819 */ /* 0x000fe40000011404 */
[----:B------:R-:W-:Y:S01]  /*4c90*/  LOP3.LUT R2, R0, 0x1c0, RZ, 0xc0, !PT ;  /* 0x000001c000027812 */ /* 0x000fe200078ec0ff */
[----:B------:R-:W-:Y:S01]  /*4ca0*/  IMAD.SHL.U32 R3, R7, 0x10, RZ ;  /* 0x0000001007037824 */ /* 0x000fe200078e00ff */
[----:B------:R-:W-:-:S02]  /*4cb0*/  LEA.HI R4, R4, R9, RZ, 0x1 ;  /* 0x0000000904047211 */ /* 0x000fc400078f08ff */
[-C--:B------:R-:W-:Y:S02]  /*4cc0*/  LEA.HI R0, R6, R5.reuse, RZ, 0x3 ;  /* 0x0000000506007211 */ /* 0x080fe400078f18ff */
[----:B------:R-:W-:Y:S02]  /*4cd0*/  LOP3.LUT R3, R2, 0x30, R3, 0xf8, !PT ;  /* 0x0000003002037812 */ /* 0x000fe400078ef803 */
[----:B------:R-:W-:Y:S02]  /*4ce0*/  LOP3.LUT R4, R4, 0x7ffffe, RZ, 0xc0, !PT ;  /* 0x007ffffe04047812 */ /* 0x000fe400078ec0ff */
[----:B------:R-:W-:Y:S02]  /*4cf0*/  LEA.HI R5, R6, R5, RZ, 0x7 ;  /* 0x0000000506057211 */ /* 0x000fe400078f38ff */
[----:B------:R-:W-:Y:S01]  /*4d00*/  LOP3.LUT R0, R3, 0x8, R0, 0xf8, !PT ;  /* 0x0000000803007812 */ /* 0x000fe200078ef800 */
[----:B------:R-:W-:Y:S01]  /*4d10*/  IMAD.IADD R4, R9, 0x1, -R4 ;  /* 0x0000000109047824 */ /* 0x000fe200078e0a04 */
[----:B------:R-:W-:-:S02]  /*4d20*/  SHF.R.S32.HI R5, RZ, 0x7, R5 ;  /* 0x00000007ff057819 */ /* 0x000fc40000011405 */
[----:B------:R-:W-:Y:S02]  /*4d30*/  SHF.R.U32.HI R3, RZ, 0x3, R2 ;  /* 0x00000003ff037819 */ /* 0x000fe40000011602 */
[----:B------:R-:W-:Y:S01]  /*4d40*/  F2FP.F16.F32.PACK_AB R99, R103, R102 ;  /* 0x000000666763723e */ /* 0x000fe200000000ff */
[----:B------:R-:W-:Y:S01]  /*4d50*/  IMAD R5, R5, 0xc, R4 ;  /* 0x0000000c05057824 */ /* 0x000fe200078e0204 */
[----:B------:R-:W-:Y:S01]  /*4d60*/  LOP3.LUT R0, R0, R3, RZ, 0x3c, !PT ;  /* 0x0000000300007212 */ /* 0x000fe200078e3cff */
[----:B------:R-:W1:Y:S01]  /*4d70*/  SHFL.IDX PT, R2, R7, RZ, 0x1f ;  /* 0x00001fff07027589 */ /* 0x000e6200000e0000 */
[----:B------:R-:W-:Y:S02]  /*4d80*/  F2FP.F16.F32.PACK_AB R105, R107, R106 ;  /* 0x0000006a6b69723e */ /* 0x000fe400000000ff */
[----:B------:R-:W-:Y:S01]  /*4d90*/  F2FP.F16.F32.PACK_AB R112, R113, R112 ;  /* 0x000000707170723e */ /* 0x000fe200000000ff */
[----:B------:R-:W-:Y:S01]  /*4da0*/  IMAD.U32 R0, R5, 0x200, R0 ;  /* 0x0000020005007824 */ /* 0x000fe200078e0000 */
[----:B------:R-:W-:-:S02]  /*4db0*/  F2FP.F16.F32.PACK_AB R106, R109, R108 ;  /* 0x0000006c6d6a723e */ /* 0x000fc400000000ff */
[----:B------:R-:W-:Y:S02]  /*4dc0*/  F2FP.F16.F32.PACK_AB R107, R111, R110 ;  /* 0x0000006e6f6b723e */ /* 0x000fe400000000ff */
[----:B------:R-:W-:Y:S02]  /*4dd0*/  LEA R0, R0, UR37, 0x1 ;  /* 0x0000002500007c11 */ /* 0x000fe4000f8e08ff */
[----:B------:R-:W-:Y:S02]  /*4de0*/  F2FP.F16.F32.PACK_AB R113, R115, R114 ;  /* 0x000000727371723e */ /* 0x000fe400000000ff */
[----:B------:R-:W-:Y:S01]  /*4df0*/  F2FP.F16.F32.PACK_AB R24, R25, R24 ;  /* 0x000000181918723e */ /* 0x000fe200000000ff */
[----:B------:R2:W-:Y:S01]  /*4e00*/  STSM.16.MT88.4 [R0+0x9000], R72 ;  /* 0x0090004800007844 */ /* 0x0005e20000004200 */
[----:B------:R-:W-:Y:S02]  /*4e10*/  F2FP.F16.F32.PACK_AB R114, R117, R116 ;  /* 0x000000747572723e */ /* 0x000fe400000000ff */
[----:B------:R-:W-:Y:S01]  /*4e20*/  F2FP.F16.F32.PACK_AB R115, R119, R118 ;  /* 0x000000767773723e */ /* 0x000fe200000000ff */
[----:B------:R2:W-:Y:S01]  /*4e30*/  STSM.16.MT88.4 [R0+0x9800], R80 ;  /* 0x0098005000007844 */ /* 0x0005e20000004200 */
[----:B------:R-:W-:-:S02]  /*4e40*/  F2FP.F16.F32.PACK_AB R25, R27, R26 ;  /* 0x0000001a1b19723e */ /* 0x000fc400000000ff */
[----:B------:R-:W-:Y:S01]  /*4e50*/  F2FP.F16.F32.PACK_AB R32, R33, R32 ;  /* 0x000000202120723e */ /* 0x000fe200000000ff */
[----:B------:R2:W-:Y:S01]  /*4e60*/  STSM.16.MT88.4 [R0+0xa000], R88 ;  /* 0x00a0005800007844 */ /* 0x0005e20000004200 */
        /* <DEDUP_REMOVED lines=11> */
[----:B------:R2:W-:Y:S01]  /*4f20*/  STSM.16.MT88.4 [R0], R24 ;  /* 0x0000001800007844 */ /* 0x0005e20000004200 */
[----:B------:R-:W-:Y:S02]  /*4f30*/  F2FP.F16.F32.PACK_AB R42, R45, R44 ;  /* 0x0000002c2d2a723e */ /* 0x000fe400000000ff */
[----:B------:R-:W-:Y:S01]  /*4f40*/  F2FP.F16.F32.PACK_AB R43, R47, R46 ;  /* 0x0000002e2f2b723e */ /* 0x000fe200000000ff */
[----:B------:R2:W-:Y:S01]  /*4f50*/  STSM.16.MT88.4 [R0+0x800], R32 ;  /* 0x0008002000007844 */ /* 0x0005e20000004200 */
[----:B------:R-:W-:-:S02]  /*4f60*/  F2FP.F16.F32.PACK_AB R49, R51, R50 ;  /* 0x000000323331723e */ /* 0x000fc400000000ff */
[----:B------:R-:W-:Y:S01]  /*4f70*/  F2FP.F16.F32.PACK_AB R56, R57, R56 ;  /* 0x000000383938723e */ /* 0x000fe200000000ff */
[----:B------:R2:W-:Y:S01]  /*4f80*/  STSM.16.MT88.4 [R0+0x1000], R40 ;  /* 0x0010002800007844 */ /* 0x0005e20000004200 */
[----:B------:R-:W-:Y:S02]  /*4f90*/  F2FP.F16.F32.PACK_AB R50, R53, R52 ;  /* 0x000000343532723e */ /* 0x000fe400000000ff */
[----:B------:R-:W-:Y:S02]  /*4fa0*/  F2FP.F16.F32.PACK_AB R51, R55, R54 ;  /* 0x000000363733723e */ /* 0x000fe400000000ff */
[----:B------:R-:W-:Y:S02]  /*4fb0*/  F2FP.F16.F32.PACK_AB R57, R59, R58 ;  /* 0x0000003a3b39723e */ /* 0x000fe400000000ff */
[----:B------:R-:W-:Y:S01]  /*4fc0*/  F2FP.F16.F32.PACK_AB R64, R65, R64 ;  /* 0x000000404140723e */ /* 0x000fe200000000ff */
[----:B------:R2:W-:Y:S01]  /*4fd0*/  STSM.16.MT88.4 [R0+0x1800], R48 ;  /* 0x0018003000007844 */ /* 0x0005e20000004200 */
[----:B------:R-:W-:-:S02]  /*4fe0*/  F2FP.F16.F32.PACK_AB R58, R61, R60 ;  /* 0x0000003c3d3a723e */ /* 0x000fc400000000ff */
[----:B------:R-:W-:Y:S02]  /*4ff0*/  F2FP.F16.F32.PACK_AB R59, R63, R62 ;  /* 0x0000003e3f3b723e */ /* 0x000fe400000000ff */
[----:B------:R-:W-:Y:S02]  /*5000*/  F2FP.F16.F32.PACK_AB R65, R67, R66 ;  /* 0x000000424341723e */ /* 0x000fe400000000ff */
[----:B------:R-:W-:Y:S01]  /*5010*/  F2FP.F16.F32.PACK_AB R66, R69, R68 ;  /* 0x000000444542723e */ /* 0x000fe200000000ff */
[----:B------:R2:W-:Y:S01]  /*5020*/  STSM.16.MT88.4 [R0+0x2000], R56 ;  /* 0x0020003800007844 */ /* 0x0005e20000004200 */
[----:B------:R-:W-:Y:S02]  /*5030*/  F2FP.F16.F32.PACK_AB R67, R71, R70 ;  /* 0x000000464743723e */ /* 0x000fe400000000ff */
[----:B-1----:R-:W-:-:S03]  /*5040*/  ISETP.NE.AND P0, PT, R2, 0xb, PT ;  /* 0x0000000b0200780c */ /* 0x002fc60003f05270 */
[----:B------:R2:W-:Y:S01]  /*5050*/  STSM.16.MT88.4 [R0+0x2800], R64 ;  /* 0x0028004000007844 */ /* 0x0005e20000004200 */
[----:B------:R-:W-:Y:S01]  /*5060*/  @!PT LDS RZ, [RZ] ;  /* 0x00000000fffff984 */ /* 0x000fe20000000800 */
[----:B------:R-:W-:Y:S01]  /*5070*/  @!PT LDS RZ, [RZ] ;  /* 0x00000000fffff984 */ /* 0x000fe20000000800 */
[----:B------:R-:W-:Y:S01]  /*5080*/  @!PT LDS RZ, [RZ] ;  /* 0x00000000fffff984 */ /* 0x000fe20000000800 */
[----:B------:R1:W-:Y:S06]  /*5090*/  MEMBAR.ALL.CTA ;  /* 0x0000000000007992 */ /* 0x0003ec0000008000 */
[----:B-1----:R-:W1:Y:S02]  /*50a0*/  FENCE.VIEW.ASYNC.S ;  /* 0x00000000000073c6 */ /* 0x002e640000000000 */
[----:B-1----:R-:W-:Y:S06]  /*50b0*/  BAR.ARV 0x1, 0x1a0 ;  /* 0x0046800000007b1d */ /* 0x002fec0000002000 */
[----:B------:R-:W-:Y:S05]  /*50c0*/  @P0 BRA `(.L_x_1191) ;  /* 0x0000000000b00947 */ /* 0x000fea0003800000 */
[----:B------:R-:W-:Y:S01]  /*50d0*/  BAR.SYNC.DEFER_BLOCKING 0x1, 0x1a0 ;  /* 0x0046800000007b1d */ /* 0x000fe20000010000 */
[----:B------:R-:W-:-:S05]  /*50e0*/  ELECT P0, URZ, PT ;  /* 0x00000000003f782f */ /* 0x000fca0003800000 */
[----:B------:R-:W-:Y:S08]  /*50f0*/  BSSY B0, `(.L_x_1191) ;  /* 0x0000029000007945 */ /* 0x000ff00003800000 */
[----:B------:R-:W-:Y:S05]  /*5100*/  @!P0 BRA `(.L_x_1192) ;  /* 0x00000000009c8947 */ /* 0x000fea0003800000 */
[----:B------:R-:W1:Y:S01]  /*5110*/  S2UR UR10, SR_CTAID.X ;  /* 0x00000000000a79c3 */ /* 0x000e620000002500 */
[----:B------:R-:W-:Y:S01]  /*5120*/  ULDC.64 UR6, c[0x0][0x198] ;  /* 0x0000660000067ab9 */ /* 0x000fe20000000a00 */
[----:B------:R-:W-:Y:S02]  /*5130*/  UIADD3 UR8, UR37, 0x9000, URZ ;  /* 0x0000900025087890 */ /* 0x000fe4000fffe03f */
[----:B------:R-:W-:Y:S02]  /*5140*/  UIADD3 UR4, UP0, UR6, 0x770, URZ ;  /* 0x0000077006047890 */ /* 0x000fe4000ff1e03f */
[----:B------:R-:W-:Y:S02]  /*5150*/  UIADD3 UR40, UR37, 0xc000, URZ ;  /* 0x0000c00025287890 */ /* 0x000fe4000fffe03f */
[----:B------:R-:W3:Y:S01]  /*5160*/  S2UR UR11, SR_CTAID.Y ;  /* 0x00000000000b79c3 */ /* 0x000ee20000002600 */
[----:B------:R-:W-:Y:S02]  /*5170*/  UIADD3.X UR5, URZ, UR7, URZ, UP0, !UPT ;  /* 0x000000073f057290 */ /* 0x000fe400087fe43f */
[----:B------:R-:W-:-:S02]  /*5180*/  UIADD3 UR6, UP0, UR6, 0x670, URZ ;  /* 0x0000067006067890 */ /* 0x000fc4000ff1e03f */
[----:B------:R-:W-:Y:S02]  /*5190*/  UIADD3 UR32, UR37, 0xf000, URZ ;  /* 0x0000f00025207890 */ /* 0x000fe4000fffe03f */
[----:B------:R-:W-:Y:S01]  /*51a0*/  UIADD3.X UR7, URZ, UR7, URZ, UP0, !UPT ;  /* 0x000000073f077290 */ /* 0x000fe200087fe43f */
[----:B------:R-:W4:Y:S01]  /*51b0*/  S2UR UR12, SR_CTAID.Z ;  /* 0x00000000000c79c3 */ /* 0x000f220000002700 */
[----:B------:R-:W-:Y:S02]  /*51c0*/  UIADD3 UR24, UR37, 0x3000, URZ ;  /* 0x0000300025187890 */ /* 0x000fe4000fffe03f */
[----:B------:R-:W-:Y:S01]  /*51d0*/  UIADD3 UR16, UR37, 0x6000, URZ ;  /* 0x0000600025107890 */ /* 0x000fe2000fffe03f */
[----:B------:R-:W-:Y:S01]  /*51e0*/  UMOV UR9, URZ ;  /* 0x0000003f00097c82 */ /* 0x000fe20008000000 */
[----:B------:R-:W-:Y:S01]  /*51f0*/  UMOV UR41, 0x40 ;  /* 0x0000004000297882 */ /* 0x000fe20000000000 */
[----:B------:R-:W-:Y:S01]  /*5200*/  UMOV UR33, 0x80 ;  /* 0x0000008000217882 */ /* 0x000fe20000000000 */
[----:B-1----:R-:W-:Y:S01]  /*5210*/  UIMAD UR10, UR10, 0x60, URZ ;  /* 0x000000600a0a78a4 */ /* 0x002fe2000f8e023f */
[----:B------:R-:W-:Y:S01]  /*5220*/  UMOV UR25, 0x40 ;  /* 0x0000004000197882 */ /* 0x000fe20000000000 */
[----:B------:R-:W-:-:S05]  /*5230*/  UMOV UR17, 0x80 ;  /* 0x0000008000117882 */ /* 0x000fca0000000000 */
[----:B------:R-:W-:Y:S01]  /*5240*/  UMOV UR42, UR10 ;  /* 0x0000000a002a7c82 */ /* 0x000fe20008000000 */
[----:B---3--:R-:W-:Y:S01]  /*5250*/  UMOV UR43, UR11 ;  /* 0x0000000b002b7c82 */ /* 0x008fe20008000000 */
[----:B------:R-:W-:Y:S01]  /*5260*/  UMOV UR35, UR11 ;  /* 0x0000000b00237c82 */ /* 0x000fe20008000000 */
[----:B------:R-:W-:Y:S01]  /*5270*/  UMOV UR34, UR10 ;  /* 0x0000000a00227c82 */ /* 0x000fe20008000000 */
[----:B------:R-:W-:Y:S01]  /*5280*/  UMOV UR27, UR11 ;  /* 0x0000000b001b7c82 */ /* 0x000fe20008000000 */
[----:B------:R-:W-:Y:S01]  /*5290*/  UMOV UR26, UR10 ;  /* 0x0000000a001a7c82 */ /* 0x000fe20008000000 */
[----:B------:R-:W-:Y:S01]  /*52a0*/  UMOV UR19, UR11 ;  /* 0x0000000b00137c82 */ /* 0x000fe20008000000 */
[----:B------:R-:W-:Y:S01]  /*52b0*/  UMOV UR18, UR10 ;  /* 0x0000000a00127c82 */ /* 0x000fe20008000000 */
[----:B----4-:R-:W-:Y:S01]  /*52c0*/  UMOV UR44, UR12 ;  /* 0x0000000c002c7c82 */ /* 0x010fe20008000000 */
        /* <DEDUP_REMOVED lines=10> */
[----:B---3--:R0:W-:Y:S02]  /*5370*/  UTMACMDFLUSH ;  /* 0x00000000000079b7 */ /* 0x0081e40000000000 */
.L_x_1192:
[----:B------:R-:W-:Y:S05]  /*5380*/  BSYNC B0 ;  /* 0x0000000000007941 */ /* 0x000fea0003800000 */
.L_x_1191:
[----:B------:R-:W-:-:S04]  /*5390*/  DEPBAR.LE SB0, 0x0 ;  /* 0x000080000000791a */ /* 0x000fc80000000000 */
[----:B------:R-:W-:Y:S05]  /*53a0*/  EXIT ;  /* 0x000000000000794d */ /* 0x000fea0003800000 */
.L_x_1186:
[----:B------:R-:W1:Y:S01]  /*53b0*/  S2R R0, SR_TID.X ;  /* 0x0000000000007919 */ /* 0x000e620000002100 */
[----:B------:R-:W2:Y:S01]  /*53c0*/  S2UR UR11, SR_CTAID.Y ;  /* 0x00000000000b79c3 */ /* 0x000ea20000002600 */
[----:B------:R-:W-:Y:S01]  /*53d0*/  ULDC.64 UR4, c[0x0][0x208] ;  /* 0x0000820000047ab9 */ /* 0x000fe20000000a00 */
[----:B------:R-:W-:Y:S01]  /*53e0*/  BSSY B0, `(.L_x_1193) ;  /* 0x0000032000007945 */ /* 0x000fe20003800000 */
[----:B------:R-:W3:Y:S05]  /*53f0*/  S2R R11, SR_CTAID.X ;  /* 0x00000000000b7919 */ /* 0x000eea0000002500 */
[----:B------:R-:W4:Y:S08]  /*5400*/  LDC.64 R2, c[0x0][0x820] ;  /* 0x00020800ff027b82 */ /* 0x000f300000000a00 */
[----:B------:R-:W3:Y:S08]  /*5410*/  LDC.64 R18, c[0x0][0x808] ;  /* 0x00020200ff127b82 */ /* 0x000ef00000000a00 */
[----:B------:R-:W5:Y:S01]  /*5420*/  S2UR UR10, SR_CTAID.Z ;  /* 0x00000000000a79c3 */ /* 0x000f620000002700 */
[----:B--2---:R-:W-:Y:S01]  /*5430*/  USHF.R.S32.HI UR7, URZ, 0x1f, UR11 ;  /* 0x0000001f3f077899 */ /* 0x004fe2000801140b */
[----:B-1----:R-:W-:-:S06]  /*5440*/  VIADD R7, R0, 0xffffff80 ;  /* 0xffffff8000077836 */ /* 0x002fcc0000000000 */
[----:B------:R-:W1:Y:S01]  /*5450*/  LDC.64 R12, c[0x0][0x828] ;  /* 0x00020a00ff0c7b82 */ /* 0x000e620000000a00 */
[----:B----4-:R-:W-:Y:S02]  /*5460*/  IMAD R0, R2, UR7, RZ ;  /* 0x0000000702007c24 */ /* 0x010fe4000f8e02ff */
[----:B------:R-:W-:-:S05]  /*5470*/  IMAD.HI R4, R7, 0x2aaaaaab, RZ ;  /* 0x2aaaaaab07047827 */ /* 0x000fca00078e02ff */
[----:B------:R-:W-:Y:S01]  /*5480*/  SHF.R.U32.HI R5, RZ, 0x1f, R4 ;  /* 0x0000001fff057819 */ /* 0x000fe20000011604 */
[----:B---3--:R-:W-:Y:S01]  /*5490*/  IMAD R15, R11, -0x60, R18 ;  /* 0xffffffa00b0f7824 */ /* 0x008fe200078e0212 */
[----:B------:R-:W2:Y:S02]  /*54a0*/  LDC.64 R20, c[0x0][0x850] ;  /* 0x00021400ff147b82 */ /* 0x000ea40000000a00 */
[----:B------:R-:W-:Y:S01]  /*54b0*/  LEA.HI.SX32 R4, R4, R5, 0x1e ;  /* 0x0000000504047211 */ /* 0x000fe200078ff2ff */
[----:B------:R-:W-:-:S03]  /*54c0*/  IMAD R5, R3, UR11, R0 ;  /* 0x0000000b03057c24 */ /* 0x000fc6000f8e0200 */
[CC--:B------:R-:W-:Y:S01]  /*54d0*/  ISETP.GE.AND P3, PT, R4.reuse, R15.reuse, PT ;  /* 0x0000000f0400720c */ /* 0x0c0fe20003f66270 */
[C---:B------:R-:W-:Y:S01]  /*54e0*/  IMAD R6, R4.reuse, -0x18, R7 ;  /* 0xffffffe804067824 */ /* 0x040fe200078e0207 */
[----:B------:R-:W3:Y:S01]  /*54f0*/  LDC.64 R22, c[0x0][0x858] ;  /* 0x00021600ff167b82 */ /* 0x000ee20000000a00 */
[----:B------:R-:W-:Y:S01]  /*5500*/  VIADD R0, R4, 0x10 ;  /* 0x0000001004007836 */ /* 0x000fe20000000000 */
[----:B-----5:R-:W-:Y:S01]  /*5510*/  USHF.R.S32.HI UR6, URZ, 0x1f, UR10 ;  /* 0x0000001f3f067899 */ /* 0x020fe2000801140a */
[----:B------:R-:W-:Y:S02]  /*5520*/  IMAD.SHL.U32 R6, R6, 0x8, RZ ;  /* 0x0000000806067824 */ /* 0x000fe400078e00ff */
[----:B------:R-:W-:Y:S01]  /*5530*/  VIADD R8, R4, 0x30 ;  /* 0x0000003004087836 */ /* 0x000fe20000000000 */
[----:B------:R-:W-:Y:S01]  /*5540*/  ISETP.GE.AND P4, PT, R0, R15, PT ;  /* 0x0000000f0000720c */ /* 0x000fe20003f86270 */
[C---:B------:R-:W-:Y:S01]  /*5550*/  VIADD R0, R4.reuse, 0x20 ;  /* 0x0000002004007836 */ /* 0x040fe20000000000 */
[----:B------:R-:W-:Y:S01]  /*5560*/  SHF.R.S32.HI R7, RZ, 0x1f, R6 ;  /* 0x0000001fff077819 */ /* 0x000fe20000011406 */
[----:B------:R-:W-:Y:S01]  /*5570*/  VIADD R10, R4, 0x40 ;  /* 0x00000040040a7836 */ /* 0x000fe20000000000 */
[----:B------:R-:W-:-:S02]  /*5580*/  ISETP.GE.OR P6, PT, R6, R19, P3 ;  /* 0x000000130600720c */ /* 0x000fc40001fc6670 */
[-C--:B------:R-:W-:Y:S01]  /*5590*/  ISETP.GE.AND P5, PT, R0, R15.reuse, PT ;  /* 0x0000000f0000720c */ /* 0x080fe20003fa6270 */
[----:B------:R-:W-:Y:S01]  /*55a0*/  IMAD.WIDE.U32 R2, R2, UR11, R6 ;  /* 0x0000000b02027c25 */ /* 0x000fe2000f8e0006 */
[-C--:B------:R-:W-:Y:S02]  /*55b0*/  ISETP.GE.AND P0, PT, R8, R15.reuse, PT ;  /* 0x0000000f0800720c */ /* 0x080fe40003f06270 */
[----:B------:R-:W-:Y:S01]  /*55c0*/  ISETP.GE.AND P1, PT, R10, R15, PT ;  /* 0x0000000f0a00720c */ /* 0x000fe20003f26270 */
[----:B------:R-:W-:Y:S01]  /*55d0*/  IMAD.IADD R3, R3, 0x1, R5 ;  /* 0x0000000103037824 */ /* 0x000fe200078e0205 */
[----:B------:R-:W-:Y:S01]  /*55e0*/  SHF.R.S32.HI R5, RZ, 0x1f, R4 ;  /* 0x0000001fff057819 */ /* 0x000fe20000011404 */
[----:B-1----:R-:W-:Y:S01]  /*55f0*/  IMAD R0, R12, UR6, RZ ;  /* 0x000000060c007c24 */ /* 0x002fe2000f8e02ff */
[----:B------:R-:W-:Y:S01]  /*5600*/  ISETP.GE.OR P2, PT, R6, R19, P4 ;  /* 0x000000130600720c */ /* 0x000fe20002746670 */
[----:B------:R-:W-:-:S04]  /*5610*/  IMAD.WIDE.U32 R8, R12, UR10, R2 ;  /* 0x0000000a0c087c25 */ /* 0x000fc8000f8e0002 */
[----:B------:R-:W-:Y:S02]  /*5620*/  IMAD R13, R13, UR10, R0 ;  /* 0x0000000a0d0d7c24 */ /* 0x000fe4000f8e0200 */
        /* <DEDUP_REMOVED lines=13> */
.L_x_1194:
[----:B------:R-:W-:Y:S05]  /*5700*/  BSYNC B0 ;  /* 0x0000000000007941 */ /* 0x000fea0003800000 */
.L_x_1193:
[----:B------:R-:W-:Y:S01]  /*5710*/  BSSY B0, `(.L_x_1195) ;  /* 0x0000010000007945 */ /* 0x000fe20003800000 */
[----:B------:R-:W-:-:S03]  /*5720*/  ISETP.GE.OR P6, PT, R6, R19, P5 ;  /* 0x000000130600720c */ /* 0x000fc60002fc6670 */
[----:B------:R-:W-:Y:S10]  /*5730*/  @P2 BRA `(.L_x_1196) ;  /* 0x0000000000342947 */ /* 0x000ff40003800000 */
        /* <DEDUP_REMOVED lines=13> */
.L_x_1196:
[----:B------:R-:W-:Y:S05]  /*5810*/  BSYNC B0 ;  /* 0x0000000000007941 */ /* 0x000fea0003800000 */
.L_x_1195:
[----:B------:R-:W-:Y:S01]  /*5820*/  BSSY B0, `(.L_x_1197) ;  /* 0x0000010000007945 */ /* 0x000fe20003800000 */
[----:B------:R-:W-:-:S03]  /*5830*/  ISETP.GE.OR P2, PT, R6, R19, P0 ;  /* 0x000000130600720c */ /* 0x000fc60000746670 */
[----:B------:R-:W-:Y:S10]  /*5840*/  @P6 BRA `(.L_x_1198) ;  /* 0x0000000000346947 */ /* 0x000ff40003800000 */
[----:B-1--4-:R-:W-:Y:S01]  /*5850*/  IADD3 R17, P6, R2, 0x20, RZ ;  /* 0x0000002002117810 */ /* 0x012fe20007fde0ff */
        /* <DEDUP_REMOVED lines=12> */
.L_x_1198:
[----:B------:R-:W-:Y:S05]  /*5920*/  BSYNC B0 ;  /* 0x0000000000007941 */ /* 0x000fea0003800000 */
.L_x_1197:
[----:B------:R-:W-:Y:S01]  /*5930*/  BSSY B0, `(.L_x_1199) ;  /* 0x0000011000007945 */ /* 0x000fe20003800000 */
[----:B------:R-:W-:Y:S01]  /*5940*/  ISETP.GE.OR P6, PT, R6, R19, P1 ;  /* 0x000000130600720c */ /* 0x000fe20000fc6670 */
[----:B------:R-:W-:Y:S02]  /*5950*/  VIADD R0, R4, 0x50 ;  /* 0x0000005004007836 */ /* 0x000fe40000000000 */
[----:B------:R-:W-:Y:S10]  /*5960*/  @P2 BRA `(.L_x_1200) ;  /* 0x0000000000342947 */ /* 0x000ff40003800000 */
        /* <DEDUP_REMOVED lines=12> */
[----:B------:R1:W-:Y:S02]  /*5a30*/  STG.E.128 desc[UR4][R10.64], RZ ;  /* 0x000000ff0a007986 */ /* 0x0003e4000c101d04 */
.L_x_1200:
[----:B------:R-:W-:Y:S05]  /*5a40*/  BSYNC B0 ;  /* 0x0000000000007941 */ /* 0x000fea0003800000 */
.L_x_1199:
[----:B------:R-:W-:Y:S01]  /*5a50*/  BSSY B0, `(.L_x_1201) ;  /* 0x0000011000007945 */ /* 0x000fe20003800000 */
[----:B------:R-:W-:Y:S01]  /*5a60*/  ISETP.GE.AND P2, PT, R0, R15, PT ;  /* 0x0000000f0000720c */ /* 0x000fe20003f46270 */
[----:B-12---:R-:W-:Y:S02]  /*5a70*/  IMAD R10, R20, UR7, RZ ;  /* 0x00000007140a7c24 */ /* 0x006fe4000f8e02ff */
        /* <DEDUP_REMOVED lines=14> */
.L_x_1202:
[----:B------:R-:W-:Y:S05]  /*5b60*/  BSYNC B0 ;  /* 0x0000000000007941 */ /* 0x000fea0003800000 */
.L_x_1201:
[----:B------:R-:W-:Y:S01]  /*5b70*/  ISETP.GE.OR P6, PT, R6, R19, P2 ;  /* 0x000000130600720c */ /* 0x000fe200017c6670 */
[----:B------:R-:W-:Y:S01]  /*5b80*/  IMAD R11, R21, UR11, R10 ;  /* 0x0000000b150b7c24 */ /* 0x000fe2000f8e020a */
[----:B------:R-:W-:Y:S01]  /*5b90*/  ULDC UR8, c[0x0][0x83c] ;  /* 0x00020f0000087ab9 */ /* 0x000fe20000000800 */
[----:B------:R-:W-:Y:S01]  /*5ba0*/  IMAD.WIDE.U32 R4, R20, UR11, R6 ;  /* 0x0000000b14047c25 */ /* 0x000fe2000f8e0006 */
[----:B------:R-:W-:Y:S01]  /*5bb0*/  BSSY B0, `(.L_x_1203) ;  /* 0x0000019000007945 */ /* 0x000fe20003800000 */
[C---:B------:R-:W-:Y:S02]  /*5bc0*/  ISETP.GE.OR P3, PT, R6.reuse, UR8, P3 ;  /* 0x0000000806007c0c */ /* 0x040fe40009f66670 */
[----:B------:R-:W-:Y:S01]  /*5bd0*/  IMAD.IADD R5, R5, 0x1, R11 ;  /* 0x0000000105057824 */ /* 0x000fe200078e020b */
[----:B------:R-:W-:Y:S01]  /*5be0*/  ISETP.GE.OR P4, PT, R6, UR8, P4 ;  /* 0x0000000806007c0c */ /* 0x000fe2000a786670 */
[----:B---3--:R-:W-:Y:S01]  /*5bf0*/  IMAD R0, R22, UR6, RZ ;  /* 0x0000000616007c24 */ /* 0x008fe2000f8e02ff */
[----:B------:R-:W-:-:S02]  /*5c00*/  ISETP.GE.OR P5, PT, R6, UR8, P5 ;  /* 0x0000000806007c0c */ /* 0x000fc4000afa6670 */
[C---:B------:R-:W-:Y:S01]  /*5c10*/  ISETP.GE.OR P0, PT, R6.reuse, UR8, P0 ;  /* 0x0000000806007c0c */ /* 0x040fe20008706670 */
[----:B------:R-:W-:Y:S01]  /*5c20*/  IMAD R11, R23, UR10, R0 ;  /* 0x0000000a170b7c24 */ /* 0x000fe2000f8e0200 */
[C---:B------:R-:W-:Y:S02]  /*5c30*/  ISETP.GE.OR P1, PT, R6.reuse, UR8, P1 ;  /* 0x0000000806007c0c */ /* 0x040fe40008f26670 */
[----:B------:R-:W-:Y:S01]  /*5c40*/  ISETP.GE.OR P2, PT, R6, UR8, P2 ;  /* 0x0000000806007c0c */ /* 0x000fe20009746670 */
[----:B------:R-:W-:Y:S01]  /*5c50*/  IMAD.WIDE.U32 R6, R22, UR10, R4 ;  /* 0x0000000a16067c25 */ /* 0x000fe2000f8e0004 */
[----:B------:R-:W-:Y:S11]  /*5c60*/  @P6 BRA `(.L_x_1204) ;  /* 0x0000000000346947 */ /* 0x000ff60003800000 */
        /* <DEDUP_REMOVED lines=13> */
.L_x_1204:
[----:B------:R-:W-:Y:S05]  /*5d40*/  BSYNC B0 ;  /* 0x0000000000007941 */ /* 0x000fea0003800000 */
.L_x_1203:
[----:B------:R-:W-:Y:S01]  /*5d50*/  BSSY B0, `(.L_x_1205) ;  /* 0x000000d000007945 */ /* 0x000fe20003800000 */
[----:B--2---:R-:W-:-:S03]  /*5d60*/  IMAD.IADD R9, R7, 0x1, R11 ;  /* 0x0000000107097824 */ /* 0x004fc600078e020b */
[----:B------:R-:W-:Y:S05]  /*5d70*/  @P3 BRA `(.L_x_1206) ;  /* 0x0000000000283947 */ /* 0x000fea0003800000 */
        /* <DEDUP_REMOVED lines=10> */
.L_x_1206:
[----:B------:R-:W-:Y:S05]  /*5e20*/  BSYNC B0 ;  /* 0x0000000000007941 */ /* 0x000fea0003800000 */
.L_x_1205:
[----:B------:R-:W-:Y:S04]  /*5e30*/  BSSY B0, `(.L_x_1207) ;  /* 0x000000f000007945 */ /* 0x000fe80003800000 */
[----:B------:R-:W-:Y:S05]  /*5e40*/  @P4 BRA `(.L_x_1208) ;  /* 0x0000000000344947 */ /* 0x000fea0003800000 */
[----:B--2---:R-:W-:Y:S01]  /*5e50*/  IADD3 R11, P3, R2, 0x10, RZ ;  /* 0x00000010020b7810 */ /* 0x004fe20007f7e0ff */
        /* <DEDUP_REMOVED lines=12> */
.L_x_1208:
[----:B------:R-:W-:Y:S05]  /*5f20*/  BSYNC B0 ;  /* 0x0000000000007941 */ /* 0x000fea0003800000 */
.L_x_1207:
[----:B------:R-:W-:Y:S04]  /*5f30*/  BSSY B0, `(.L_x_1209) ;  /* 0x000000f000007945 */ /* 0x000fe80003800000 */
[----:B------:R-:W-:Y:S05]  /*5f40*/  @P5 BRA `(.L_x_1210) ;  /* 0x0000000000345947 */ /* 0x000fea0003800000 */
[----:B--23--:R-:W-:Y:S01]  /*5f50*/  IADD3 R11, P3, R2, 0x20, RZ ;  /* 0x00000020020b7810 */ /* 0x00cfe20007f7e0ff */
        /* <DEDUP_REMOVED lines=12> */
.L_x_1210:
[----:B------:R-:W-:Y:S05]  /*6020*/  BSYNC B0 ;  /* 0x0000000000007941 */ /* 0x000fea0003800000 */
.L_x_1209:
        /* <DEDUP_REMOVED lines=15> */
.L_x_1212:
[----:B------:R-:W-:Y:S05]  /*6120*/  BSYNC B0 ;  /* 0x0000000000007941 */ /* 0x000fea0003800000 */
.L_x_1211:
        /* <DEDUP_REMOVED lines=15> */
.L_x_1214:
[----:B------:R-:W-:Y:S05]  /*6220*/  BSYNC B0 ;  /* 0x0000000000007941 */ /* 0x000fea0003800000 */
.L_x_1213:
[----:B------:R-:W-:Y:S04]  /*6230*/  BSSY B0, `(.L_x_1215) ;  /* 0x000000f000007945 */ /* 0x000fe80003800000 */
        /* <DEDUP_REMOVED lines=14> */
.L_x_1216:
[----:B------:R-:W-:Y:S05]  /*6320*/  BSYNC B0 ;  /* 0x0000000000007941 */ /* 0x000fea0003800000 */
.L_x_1215:
[----:B------:R-:W-:Y:S05]  /*6330*/  EXIT ;  /* 0x000000000000794d */ /* 0x000fea0003800000 */
.L_x_1156:
[----:B------:R-:W-:-:S08]  /*6340*/  NOP ;  /* 0x0000000000007918 */ /* 0x000fd00000000000 */
[----:B------:R-:W1:-:S00]  /*6350*/  USETMAXREG.DEALLOC.CTAPOOL 0x20 ;  /* 0x00000020000079c8 */ /* 0x000e4000080e0500 */
[----:B-1----:R-:W-:Y:S01]  /*6360*/  LOP3.LUT R0, R0, 0x3, RZ, 0xc0, !PT ;  /* 0x0000000300007812 */ /* 0x002fe200078ec0ff */
[----:B------:R-:W-:Y:S01]  /*6370*/  BSSY B0, `(.L_x_1217) ;  /* 0x0000365000007945 */ /* 0x000fe20003800000 */
[----:B------:R-:W-:-:S04]  /*6380*/  IMAD.MOV.U32 R18, RZ, RZ, RZ ;  /* 0x000000ffff127224 */ /* 0x000fc800078e00ff */
        /* <DEDUP_REMOVED lines=8> */
[----:B------:R-:W1:Y:S01]  /*6410*/  S2UR UR9, SR_CTAID.X ;  /* 0x00000000000979c3 */ /* 0x000e620000002500 */
[----:B------:R-:W-:Y:S01]  /*6420*/  ULDC UR4, c[0x0][0x280] ;  /* 0x0000a00000047ab9 */ /* 0x000fe20000000800 */
[----:B------:R-:W-:Y:S01]  /*6430*/  ULDC UR6, c[0x0][0x290] ;  /* 0x0000a40000067ab9 */ /* 0x000fe20000000800 */
[----:B------:R-:W-:-:S05]  /*6440*/  ULDC UR7, c[0x0][0x74c] ;  /* 0x0001d30000077ab9 */ /* 0x000fca0000000800 */
[----:B------:R-:W2:Y:S01]  /*6450*/  S2UR UR13, SR_CTAID.Y ;  /* 0x00000000000d79c3 */ /* 0x000ea20000002600 */
[----:B-1----:R-:W-:Y:S02]  /*6460*/  UIMAD UR5, UR9, 0x60, UR4 ;  /* 0x00000060090578a4 */ /* 0x002fe4000f8e0204 */
[----:B------:R-:W-:Y:S02]  /*6470*/  ISETP.LE.AND P0, PT, RZ, UR9, PT ;  /* 0x00000009ff007c0c */ /* 0x000fe4000bf03270 */
[----:B------:R-:W-:-:S04]  /*6480*/  UIADD3 UR5, -UR7, UR5, -UR6 ;  /* 0x0000000507057290 */ /* 0x000fc8000fffe906 */
[----:B------:R-:W-:-:S04]  /*6490*/  USHF.R.S32.HI UR6, URZ, 0x1f, UR5 ;  /* 0x0000001f3f067899 */ /* 0x000fc80008011405 */
[----:B------:R-:W-:-:S04]  /*64a0*/  ULEA.HI UR6, UR6, UR5, URZ, 0x6 ;  /* 0x0000000506067291 */ /* 0x000fc8000f8f303f */
[----:B------:R-:W-:Y:S02]  /*64b0*/  USHF.R.S32.HI UR5, URZ, 0x6, UR6 ;  /* 0x000000063f057899 */ /* 0x000fe40008011406 */
[----:B------:R-:W-:Y:S02]  /*64c0*/  UIADD3 UR6, UR4, 0x3f, URZ ;  /* 0x0000003f04067890 */ /* 0x000fe4000fffe03f */
[----:B------:R-:W-:Y:S02]  /*64d0*/  UISETP.LT.AND UP0, UPT, URZ, UR5, UPT ;  /* 0x000000053f00728c */ /* 0x000fe4000bf01270 */
[----:B------:R-:W-:Y:S02]  /*64e0*/  USHF.R.S32.HI UR7, URZ, 0x1f, UR6 ;  /* 0x0000001f3f077899 */ /* 0x000fe40008011406 */
[----:B------:R-:W-:Y:S02]  /*64f0*/  USEL UR5, URZ, UR5, !UP0 ;  /* 0x000000053f057287 */ /* 0x000fe4000c000000 */
[----:B------:R-:W-:-:S04]  /*6500*/  ULEA.HI UR7, UR7, UR6, URZ, 0x6 ;  /* 0x0000000607077291 */ /* 0x000fc8000f8f303f */
[----:B------:R-:W-:Y:S01]  /*6510*/  USHF.R.S32.HI UR8, URZ, 0x6, UR7 ;  /* 0x000000063f087899 */ /* 0x000fe20008011407 */
[----:B--2---:R-:W-:Y:S11]  /*6520*/  @!P0 BRA `(.L_x_1220) ;  /* 0x0000000000288947 */ /* 0x004ff60003800000 */
        /* <DEDUP_REMOVED lines=10> */
.L_x_1220:
[----:B------:R-:W-:Y:S02]  /*65d0*/  UISETP.GT.AND UP0, UPT, UR8, UR5, UPT ;  /* 0x000000050800728c */ /* 0x000fe4000bf04270 */
[----:B------:R-:W-:Y:S02]  /*65e0*/  USHF.R.S32.HI UR14, URZ, 0x1f, UR12 ;  /* 0x0000001f3f0e7899 */ /* 0x000fe4000801140c */
[----:B------:R-:W-:Y:S02]  /*65f0*/  USHF.R.S32.HI UR9, URZ, 0x1f, UR13 ;  /* 0x0000001f3f097899 */ /* 0x000fe4000801140d */
[----:B------:R-:W-:-:S13]  /*6600*/  PLOP3.LUT P0, PT, PT, PT, UP0, 0x80, 0x0 ;  /* 0x000000000000781c */ /* 0x000fda0003f0f008 */
[----:B------:R-:W-:Y:S05]  /*6610*/  @!P0 BRA `(.L_x_1219) ;  /* 0x0000003000e88947 */ /* 0x000fea0003800000 */
[----:B------:R-:W-:Y:S01]  /*6620*/  UIADD3 UR4, -UR5, UR8, URZ ;  /* 0x0000000805047290 */ /* 0x000fe2000fffe13f */
[----:B------:R-:W-:Y:S01]  /*6630*/  ULDC.64 UR10, c[0x0][0x2d8] ;  /* 0x0000b600000a7ab9 */ /* 0x000fe20000000a00 */
[----:B------:R-:W-:Y:S02]  /*6640*/  ELECT P0, URZ, PT ;  /* 0x00000000003f782f */ /* 0x000fe40003800000 */
[----:B------:R-:W-:Y:S02]  /*6650*/  ULOP3.LUT UR4, UR4, 0x1, URZ, 0xc0, !UPT ;  /* 0x0000000104047892 */ /* 0x000fe4000f8ec03f */
[----:B------:R-:W-:Y:S02]  /*6660*/  UIMAD UR9, UR9, UR10, URZ ;  /* 0x0000000a090972a4 */ /* 0x000fe4000f8e023f */
[----:B------:R-:W-:Y:S02]  /*6670*/  UISETP.NE.U32.AND UP0, UPT, UR4, 0x1, UPT ;  /* 0x000000010400788c */ /* 0x000fe4000bf05070 */
[----:B------:R-:W-:-:S02]  /*6680*/  UIMAD.WIDE.U32 UR6, UR13, UR10, URZ ;  /* 0x0000000a0d0672a5 */ /* 0x000fc4000f8e003f */
[----:B------:R-:W-:Y:S02]  /*6690*/  UIMAD UR9, UR13, UR11, UR9 ;  /* 0x0000000b0d0972a4 */ /* 0x000fe4000f8e0209 */
[----:B------:R-:W-:Y:S01]  /*66a0*/  PLOP3.LUT P1, PT, PT, PT, UP0, 0x80, 0x0 ;  /* 0x000000000000781c */ /* 0x000fe20003f2f008 */
[----:B------:R-:W-:Y:S01]  /*66b0*/  ULDC.64 UR10, c[0x0][0x2e0] ;  /* 0x0000b800000a7ab9 */ /* 0x000fe20000000a00 */
[----:B------:R-:W-:Y:S02]  /*66c0*/  UIADD3 UR7, UR7, UR9, URZ ;  /* 0x0000000907077290 */ /* 0x000fe4000fffe03f */
[----:B------:R-:W-:Y:S02]  /*66d0*/  UIMAD UR9, UR14, UR10, URZ ;  /* 0x0000000a0e0972a4 */ /* 0x000fe4000f8e023f */
[----:B------:R-:W-:Y:S02]  /*66e0*/  UIMAD.WIDE.U32 UR6, UR12, UR10, UR6 ;  /* 0x0000000a0c0672a5 */ /* 0x000fe4000f8e0006 */
[----:B------:R-:W-:-:S04]  /*66f0*/  UIMAD UR9, UR12, UR11, UR9 ;  /* 0x0000000b0c0972a4 */ /* 0x000fc8000f8e0209 */
[----:B------:R-:W-:Y:S01]  /*6700*/  UIADD3 UR9, UR7, UR9, URZ ;  /* 0x0000000907097290 */ /* 0x000fe2000fffe03f */
[----:B------:R-:W-:Y:S11]  /*6710*/  @P1 BRA `(.L_x_1221) ;  /* 0x00000004001c1947 */ /* 0x000ff60003800000 */
[----:B------:R-:W-:Y:S01]  /*6720*/  UIMAD UR14, UR5, 0x3000, URZ ;  /* 0x00003000050e78a4 */ /* 0x000fe2000f8e023f */
        /* <DEDUP_REMOVED lines=9> */
[----:B------:R-:W-:Y:S01]  /*67c0*/  UMOV UR16, 0x0 ;  /* 0x0000000000107882 */ /* 0x000fe20000000000 */
[----:B------:R-:W-:Y:S02]  /*67d0*/  UMOV UR17, 0x14f00000 ;  /* 0x14f0000000117882 */ /* 0x000fe40000000000 */
[----:B------:R-:W-:-:S02]  /*67e0*/  ULEA.HI.X UR11, UR13, UR11, UR15, 0x2, UP0 ;  /* 0x0000000b0d0b7291 */ /* 0x000fc400080f140f */
[----:B-1----:R-:W-:-:S03]  /*67f0*/  ULEA UR4, UR12, UR4, 0x18 ;  /* 0x000000040c047291 */ /* 0x002fc6000f8ec03f */
[----:B------:R-:W-:Y:S01]  /*6800*/  UMOV UR12, 0x400 ;  /* 0x00000400000c7882 */ /* 0x000fe20000000000 */
[----:B------:R-:W-:-:S09]  /*6810*/  UIADD3 UR4, UR4, 0x12000, URZ ;  /* 0x0001200004047890 */ /* 0x000fd2000fffe03f */
[----:B------:R1:W-:Y:S02]  /*6820*/  UBLKRED.G.S.ADD.F32.RN [UR10], [UR4], UR12, desc[UR16] ;  /* 0x0000100a040073bb */ /* 0x0003e400080a140c */
[----:B-1----:R0:W-:Y:S02]  /*6830*/  UTMACMDFLUSH ;  /* 0x00000000000079b7 */ /* 0x0021e40000000000 */
.L_x_1223:
[----:B------:R-:W-:Y:S05]  /*6840*/  BSYNC B1 ;  /* 0x0000000000017941 */ /* 0x000fea0003800000 */
.L_x_1222:
        /* <DEDUP_REMOVED lines=9> */
[----:B------:R-:W-:Y:S02]  /*68e0*/  UMOV UR17, 0x14f00000 ;  /* 0x14f0000000117882 */ /* 0x000fe40000000000 */
[----:B------:R-:W-:Y:S02]  /*68f0*/  ULEA.HI.X.SX32 UR4, UR4, UR9, 0x1, UP0 ;  /* 0x0000000904047291 */ /* 0x000fe400080f0e3f */
[----:B------:R-:W-:-:S04]  /*6900*/  ULEA UR10, UP0, UR15, UR10, 0x2 ;  /* 0x0000000a0f0a7291 */ /* 0x000fc8000f80103f */
[----:B------:R-:W-:-:S03]  /*6910*/  ULEA.HI.X UR11, UR15, UR11, UR4, 0x2, UP0 ;  /* 0x0000000b0f0b7291 */ /* 0x000fc600080f1404 */
[----:B------:R-:W-:Y:S01]  /*6920*/  UMOV UR4, 0x400 ;  /* 0x0000040000047882 */ /* 0x000fe20000000000 */
[----:B-1----:R-:W-:-:S04]  /*6930*/  ULEA UR12, UR13, UR12, 0x18 ;  /* 0x0000000c0d0c7291 */ /* 0x002fc8000f8ec03f */
[----:B------:R-:W-:-:S09]  /*6940*/  UIADD3 UR12, UR12, 0x16000, URZ ;  /* 0x000160000c0c7890 */ /* 0x000fd2000fffe03f */
[----:B------:R1:W-:Y:S02]  /*6950*/  UBLKRED.G.S.ADD.F32.RN [UR10], [UR12], UR4, desc[UR16] ;  /* 0x0000100a0c0073bb */ /* 0x0003e400080a1404 */
[----:B-1----:R0:W-:Y:S02]  /*6960*/  UTMACMDFLUSH ;  /* 0x00000000000079b7 */ /* 0x0021e40000000000 */
.L_x_1225:
[----:B------:R-:W-:Y:S05]  /*6970*/  BSYNC B1 ;  /* 0x0000000000017941 */ /* 0x000fea0003800000 */
.L_x_1224:
        /* <DEDUP_REMOVED lines=16> */
[----:B------:R1:W-:Y:S01]  /*6a80*/  UBLKRED.G.S.ADD.F32.RN [UR10], [UR12], UR4, desc[UR16] ;  /* 0x0000100a0c0073bb */ /* 0x0003e200080a1404 */
[----:B------:R0:W-:Y:S01]  /*6a90*/  UTMACMDFLUSH ;  /* 0x00000000000079b7 */ /* 0x0001e20000000000 */
[----:B-1----:R-:W-:-:S04]  /*6aa0*/  DEPBAR.LE SB0, 0x2 ;  /* 0x000080800000791a */ /* 0x002fc80000000000 */
.L_x_1227:
[----:B------:R-:W-:Y:S05]  /*6ab0*/  BSYNC B1 ;  /* 0x0000000000017941 */ /* 0x000fea0003800000 */
.L_x_1226:
[----:B------:R-:W-:Y:S06]  /*6ac0*/  BAR.ARV 0xa, 0xa0 ;  /* 0x0282800000007b1d */ /* 0x000fec0000002000 */
[----:B------:R-:W-:Y:S04]  /*6ad0*/  BSSY B1, `(.L_x_1228) ;  /* 0x0000003000017945 */ /* 0x000fe80003800000 */
[----:B------:R-:W-:Y:S05]  /*6ae0*/  @!P0 BRA `(.L_x_1229) ;  /* 0x0000000000048947 */ /* 0x000fea0003800000 */
[----:B------:R-:W-:-:S04]  /*6af0*/  DEPBAR.LE SB0, 0x1 ;  /* 0x000080400000791a */ /* 0x000fc80000000000 */
.L_x_1229:
[----:B------:R-:W-:Y:S05]  /*6b00*/  BSYNC B1 ;  /* 0x0000000000017941 */ /* 0x000fea0003800000 */
.L_x_1228:
[----:B------:R-:W-:Y:S06]  /*6b10*/  BAR.ARV 0xb, 0xa0 ;  /* 0x02c2800000007b1d */ /* 0x000fec0000002000 */
[----:B------:R-:W-:Y:S04]  /*6b20*/  BSSY B1, `(.L_x_1230) ;  /* 0x0000003000017945 */ /* 0x000fe80003800000 */
[----:B------:R-:W-:Y:S05]  /*6b30*/  @!P0 BRA `(.L_x_1231) ;  /* 0x0000000000048947 */ /* 0x000fea0003800000 */
[----:B------:R-:W-:-:S04]  /*6b40*/  DEPBAR.LE SB0, 0x0 ;  /* 0x000080000000791a */ /* 0x000fc80000000000 */
.L_x_1231:
[----:B------:R-:W-:Y:S05]  /*6b50*/  BSYNC B1 ;  /* 0x0000000000017941 */ /* 0x000fea0003800000 */
.L_x_1230:
[----:B------:R-:W-:Y:S06]  /*6b60*/  BAR.ARV 0xc, 0xa0 ;  /* 0x0302800000007b1d */ /* 0x000fec0000002000 */
[----:B------:R-:W-:Y:S01]  /*6b70*/  UIADD3 UR12, UR5, 0x1, URZ ;  /* 0x00000001050c7890 */ /* 0x000fe2000fffe03f */
[----:B------:R-:W-:Y:S11]  /*6b80*/  BRA `(.L_x_1232) ;  /* 0x0000000000047947 */ /* 0x000ff60003800000 */
.L_x_1221:
[----:B------:R-:W-:-:S05]  /*6b90*/  UMOV UR12, UR5 ;  /* 0x00000005000c7c82 */ /* 0x000fca0008000000 */
.L_x_1232:
[----:B------:R-:W-:-:S04]  /*6ba0*/  UIADD3 UR4, UR5, 0x1, URZ ;  /* 0x0000000105047890 */ /* 0x000fc8000fffe03f */
[----:B------:R-:W-:-:S06]  /*6bb0*/  UISETP.NE.AND UP0, UPT, UR8, UR4, UPT ;  /* 0x000000040800728c */ /* 0x000fcc000bf05270 */
[----:B------:R-:W-:-:S13]  /*6bc0*/  PLOP3.LUT P1, PT, PT, PT, UP0, 0x80, 0x0 ;  /* 0x000000000000781c */ /* 0x000fda0003f2f008 */
[----:B------:R-:W-:Y:S05]  /*6bd0*/  @!P1 BRA `(.L_x_1219) ;  /* 0x0000002c00789947 */ /* 0x000fea0003800000 */
[----:B------:R-:W-:Y:S01]  /*6be0*/  ULDC.64 UR22, c[0x0][0x2c0] ;  /* 0x0000b00000167ab9 */ /* 0x000fe20000000a00 */
[----:B------:R-:W-:Y:S02]  /*6bf0*/  UIMAD UR13, UR12, 0x3000, URZ ;  /* 0x000030000c0d78a4 */ /* 0x000fe4000f8e023f */
[----:B------:R-:W-:Y:S01]  /*6c00*/  ULEA UR22, UP0, UR6, UR22, 0x2 ;  /* 0x0000001606167291 */ /* 0x000fe2000f80103f */
[----:B------:R-:W-:Y:S01]  /*6c10*/  UMOV UR4, URZ ;  /* 0x0000003f00047c82 */ /* 0x000fe20008000000 */
[----:B------:R-:W-:Y:S02]  /*6c20*/  ULDC.64 UR28, c[0x0][0x2c0] ;  /* 0x0000b000001c7ab9 */ /* 0x000fe40000000a00 */
        /* <DEDUP_REMOVED lines=11> */
[----:B------:R-:W-:-:S11]  /*6ce0*/  UMOV UR24, UR13 ;  /* 0x0000000d00187c82 */ /* 0x000fd60008000000 */
.L_x_1253:
[----:B------:R-:W-:Y:S01]  /*6cf0*/  UIADD3 UR10, UR13, UR4, URZ ;  /* 0x000000040d0a7290 */ /* 0x000fe2000fffe03f */
[----:B------:R-:W-:Y:S03]  /*6d00*/  BAR.SYNC.DEFER_BLOCKING 0xd, 0xa0 ;  /* 0x0342800000007b1d */ /* 0x000fe60000010000 */
        /* <DEDUP_REMOVED lines=9> */
[----:B------:R-:W-:Y:S01]  /*6da0*/  UMOV UR25, 0x400 ;  /* 0x0000040000197882 */ /* 0x000fe20000000000 */
[----:B------:R-:W-:Y:S02]  /*6db0*/  UMOV UR40, 0x0 ;  /* 0x0000000000287882 */ /* 0x000fe40000000000 */
[----:B------:R-:W-:Y:S01]  /*6dc0*/  ULEA.HI.X.SX32 UR39, UR24, UR9, 0x1, UP0 ;  /* 0x0000000918277291 */ /* 0x000fe200080f0e3f */
[----:B------:R-:W-:Y:S01]  /*6dd0*/  UMOV UR41, 0x14f00000 ;  /* 0x14f0000000297882 */ /* 0x000fe20000000000 */
[----:B-1----:R-:W-:Y:S02]  /*6de0*/  ULEA UR25, UR26, UR25, 0x18 ;  /* 0x000000191a197291 */ /* 0x002fe4000f8ec03f */
[----:B------:R-:W-:Y:S02]  /*6df0*/  ULEA UR26, UP0, UR27, UR28, 0x2 ;  /* 0x0000001c1b1a7291 */ /* 0x000fe4000f80103f */
[----:B------:R-:W-:-:S02]  /*6e00*/  UIADD3 UR25, UR25, 0x12000, URZ ;  /* 0x0001200019197890 */ /* 0x000fc4000fffe03f */
[----:B------:R-:W-:-:S03]  /*6e10*/  ULEA.HI.X UR27, UR27, UR29, UR39, 0x2, UP0 ;  /* 0x0000001d1b1b7291 */ /* 0x000fc600080f1427 */
[----:B------:R-:W-:-:S06]  /*6e20*/  UMOV UR39, 0x400 ;  /* 0x0000040000277882 */ /* 0x000fcc0000000000 */
[----:B------:R1:W-:Y:S02]  /*6e30*/  UBLKRED.G.S.ADD.F32.RN [UR26], [UR25], UR39, desc[UR40] ;  /* 0x0000281a190073bb */ /* 0x0003e400080a1427 */
[----:B-1----:R0:W-:Y:S02]  /*6e40*/  UTMACMDFLUSH ;  /* 0x00000000000079b7 */ /* 0x0021e40000000000 */
.L_x_1234:
[----:B------:R-:W-:Y:S05]  /*6e50*/  BSYNC B1 ;  /* 0x0000000000017941 */ /* 0x000fea0003800000 */
.L_x_1233:
        /* <DEDUP_REMOVED lines=12> */
.L_x_1236:
[----:B------:R-:W-:Y:S05]  /*6f20*/  BSYNC B1 ;  /* 0x0000000000017941 */ /* 0x000fea0003800000 */
.L_x_1235:
        /* <DEDUP_REMOVED lines=13> */
.L_x_1238:
[----:B------:R-:W-:Y:S05]  /*7000*/  BSYNC B1 ;  /* 0x0000000000017941 */ /* 0x000fea0003800000 */
.L_x_1237:
[----:B------:R-:W-:Y:S06]  /*7010*/  BAR.ARV 0xa, 0xa0 ;  /* 0x0282800000007b1d */ /* 0x000fec0000002000 */
[----:B------:R-:W-:Y:S04]  /*7020*/  BSSY B1, `(.L_x_1239) ;  /* 0x0000003000017945 */ /* 0x000fe80003800000 */
[----:B------:R-:W-:Y:S05]  /*7030*/  @!P0 BRA `(.L_x_1240) ;  /* 0x0000000000048947 */ /* 0x000fea0003800000 */
[----:B------:R-:W-:-:S04]  /*7040*/  DEPBAR.LE SB0, 0x1 ;  /* 0x000080400000791a */ /* 0x000fc80000000000 */
.L_x_1240:
[----:B------:R-:W-:Y:S05]  /*7050*/  BSYNC B1 ;  /* 0x0000000000017941 */ /* 0x000fea0003800000 */
.L_x_1239:
[----:B------:R-:W-:Y:S06]  /*7060*/  BAR.ARV 0xb, 0xa0 ;  /* 0x02c2800000007b1d */ /* 0x000fec0000002000 */
[----:B------:R-:W-:Y:S04]  /*7070*/  BSSY B1, `(.L_x_1241) ;  /* 0x0000003000017945 */ /* 0x000fe80003800000 */
[----:B------:R-:W-:Y:S05]  /*7080*/  @!P0 BRA `(.L_x_1242) ;  /* 0x0000000000048947 */ /* 0x000fea0003800000 */
[----:B------:R-:W-:-:S04]  /*7090*/  DEPBAR.LE SB0, 0x0 ;  /* 0x000080000000791a */ /* 0x000fc80000000000 */
.L_x_1242:
[----:B------:R-:W-:Y:S05]  /*70a0*/  BSYNC B1 ;  /* 0x0000000000017941 */ /* 0x000fea0003800000 */
.L_x_1241:
        /* <DEDUP_REMOVED lines=13> */
.L_x_1244:
[----:B------:R-:W-:Y:S05]  /*7180*/  BSYNC B1 ;  /* 0x0000000000017941 */ /* 0x000fea0003800000 */
.L_x_1243:
        /* <DEDUP_REMOVED lines=12> */
.L_x_1246:
[----:B------:R-:W-:Y:S05]  /*7250*/  BSYNC B1 ;  /* 0x0000000000017941 */ /* 0x000fea0003800000 */
.L_x_1245:
        /* <DEDUP_REMOVED lines=13> */
.L_x_1248:
[----:B------:R-:W-:Y:S05]  /*7330*/  BSYNC B1 ;  /* 0x0000000000017941 */ /* 0x000fea0003800000 */
.L_x_1247:
[----:B------:R-:W-:Y:S06]  /*7340*/  BAR.ARV 0xa, 0xa0 ;  /* 0x0282800000007b1d */ /* 0x000fec0000002000 */
[----:B------:R-:W-:Y:S04]  /*7350*/  BSSY B1, `(.L_x_1249) ;  /* 0x0000003000017945 */ /* 0x000fe80003800000 */
[----:B------:R-:W-:Y:S05]  /*7360*/  @!P0 BRA `(.L_x_1250) ;  /* 0x0000000000048947 */ /* 0x000fea0003800000 */
[----:B------:R-:W-:-:S04]  /*7370*/  DEPBAR.LE SB0, 0x1 ;  /* 0x000080400000791a */ /* 0x000fc80000000000 */
.L_x_1250:
[----:B------:R-:W-:Y:S05]  /*7380*/  BSYNC B1 ;  /* 0x0000000000017941 */ /* 0x000fea0003800000 */
.L_x_1249:
[----:B------:R-:W-:Y:S01]  /*7390*/  UIADD3 UR12, UR12, 0x2, URZ ;  /* 0x000000020c0c7890 */ /* 0x000fe2000fffe03f */
[----:B------:R-:W-:Y:S06]  /*73a0*/  BAR.ARV 0xb, 0xa0 ;  /* 0x02c2800000007b1d */ /* 0x000fec0000002000 */
[----:B------:R-:W-:Y:S01]  /*73b0*/  UISETP.GE.AND UP0, UPT, UR12, UR8, UPT ;  /* 0x000000080c00728c */ /* 0x000fe2000bf06270 */
[----:B------:R-:W-:Y:S04]  /*73c0*/  BSSY B1, `(.L_x_1251) ;  /* 0x0000003000017945 */ /* 0x000fe80003800000 */
[----:B------:R-:W-:Y:S06]  /*73d0*/  @!P0 BRA `(.L_x_1252) ;  /* 0x0000000000048947 */ /* 0x000fec0003800000 */
[----:B------:R-:W-:-:S04]  /*73e0*/  DEPBAR.LE SB0, 0x0 ;  /* 0x000080000000791a */ /* 0x000fc80000000000 */
.L_x_1252:
[----:B------:R-:W-:Y:S05]  /*73f0*/  BSYNC B1 ;  /* 0x0000000000017941 */ /* 0x000fea0003800000 */
.L_x_1251:
[----:B------:R-:W-:Y:S06]  /*7400*/  BAR.ARV 0xc, 0xa0 ;  /* 0x0302800000007b1d */ /* 0x000fec0000002000 */
[----:B------:R-:W-:Y:S01]  /*7410*/  PLOP3.LUT P1, PT, PT, PT, UP0, 0x80, 0x0 ;  /* 0x000000000000781c */ /* 0x000fe20003f2f008 */
[----:B------:R-:W-:Y:S02]  /*7420*/  UIADD3 UR24, UR24, 0x6000, URZ ;  /* 0x0000600018187890 */ /* 0x000fe4000fffe03f */
[----:B------:R-:W-:-:S10]  /*7430*/  UIADD3 UR4, UR4, 0x6000, URZ ;  /* 0x0000600004047890 */ /* 0x000fd4000fffe03f */
[----:B------:R-:W-:Y:S05]  /*7440*/  @!P1 BRA `(.L_x_1253) ;  /* 0xfffffff800289947 */ /* 0x000fea000383ffff */
[----:B------:R-:W-:Y:S05]  /*7450*/  BRA `(.L_x_1219) ;  /* 0x0000002400587947 */ /* 0x000fea0003800000 */
.L_x_1218:
[----:B------:R-:W1:Y:S01]  /*7460*/  S2UR UR29, SR_CTAID.Z ;  /* 0x00000000001d79c3 */ /* 0x000e620000002700 */
[----:B------:R-:W-:Y:S02]  /*7470*/  IMAD.MOV.U32 R7, RZ, RZ, 0x1 ;  /* 0x00000001ff077424 */ /* 0x000fe400078e00ff */
[----:B------:R-:W-:Y:S01]  /*7480*/  IMAD.MOV.U32 R5, RZ, RZ, 0x1 ;  /* 0x00000001ff057424 */ /* 0x000fe200078e00ff */
[----:B-1----:R-:W-:-:S13]  /*7490*/  ISETP.LE.AND P0, PT, RZ, UR29, PT ;  /* 0x0000001dff007c0c */ /* 0x002fda000bf03270 */
[----:B------:R-:W-:Y:S05]  /*74a0*/  @!P0 BRA `(.L_x_1254) ;  /* 0x0000002000c08947 */ /* 0x000fea0003800000 */
[----:B------:R-:W1:Y:S01]  /*74b0*/  S2UR UR9, SR_CTAID.X ;  /* 0x00000000000979c3 */ /* 0x000e620000002500 */
[----:B------:R-:W-:Y:S01]  /*74c0*/  ULDC UR8, c[0x0][0x280] ;  /* 0x0000a00000087ab9 */ /* 0x000fe20000000800 */
[----:B------:R-:W-:Y:S01]  /*74d0*/  ULDC UR4, c[0x0][0x290] ;  /* 0x0000a40000047ab9 */ /* 0x000fe20000000800 */
[----:B------:R-:W-:-:S05]  /*74e0*/  ULDC UR5, c[0x0][0x74c] ;  /* 0x0001d30000057ab9 */ /* 0x000fca0000000800 */
[----:B------:R-:W2:Y:S01]  /*74f0*/  S2UR UR28, SR_CTAID.Y ;  /* 0x00000000001c79c3 */ /* 0x000ea20000002600 */
[----:B-1----:R-:W-:Y:S02]  /*7500*/  UIMAD UR35, UR9, 0x60, URZ ;  /* 0x00000060092378a4 */ /* 0x002fe4000f8e023f */
[----:B------:R-:W-:Y:S02]  /*7510*/  ISETP.LE.AND P0, PT, RZ, UR9, PT ;  /* 0x00000009ff007c0c */ /* 0x000fe4000bf03270 */
[----:B------:R-:W-:-:S04]  /*7520*/  UIADD3 UR4, -UR4, UR35, UR8 ;  /* 0x0000002304047290 */ /* 0x000fc8000fffe108 */
[----:B------:R-:W-:-:S04]  /*7530*/  UIADD3 UR4, UR4, -UR5, URZ ;  /* 0x8000000504047290 */ /* 0x000fc8000fffe03f */
[----:B------:R-:W-:-:S04]  /*7540*/  USHF.R.S32.HI UR5, URZ, 0x1f, UR4 ;  /* 0x0000001f3f057899 */ /* 0x000fc80008011404 */
[----:B------:R-:W-:Y:S02]  /*7550*/  ULEA.HI UR5, UR5, UR4, URZ, 0x6 ;  /* 0x0000000405057291 */ /* 0x000fe4000f8f303f */
[----:B------:R-:W-:Y:S02]  /*7560*/  UIADD3 UR4, UR8, 0x3f, URZ ;  /* 0x0000003f08047890 */ /* 0x000fe4000fffe03f */
[----:B------:R-:W-:Y:S02]  /*7570*/  USHF.R.S32.HI UR5, URZ, 0x6, UR5 ;  /* 0x000000063f057899 */ /* 0x000fe40008011405 */
[----:B------:R-:W-:Y:S02]  /*7580*/  USHF.R.S32.HI UR6, URZ, 0x1f, UR4 ;  /* 0x0000001f3f067899 */ /* 0x000fe40008011404 */
[----:B------:R-:W-:Y:S02]  /*7590*/  UISETP.LT.AND UP0, UPT, URZ, UR5, UPT ;  /* 0x000000053f00728c */ /* 0x000fe4000bf01270 */
[----:B------:R-:W-:-:S02]  /*75a0*/  ULEA.HI UR6, UR6, UR4, URZ, 0x6 ;  /* 0x0000000406067291 */ /* 0x000fc4000f8f303f */
[----:B------:R-:W-:Y:S02]  /*75b0*/  USEL UR7, URZ, UR5, !UP0 ;  /* 0x000000053f077287 */ /* 0x000fe4000c000000 */
[----:B------:R-:W-:Y:S01]  /*75c0*/  USHF.R.S32.HI UR6, URZ, 0x6, UR6 ;  /* 0x000000063f067899 */ /* 0x000fe20008011406 */
[----:B--2---:R-:W-:Y:S11]  /*75d0*/  @!P0 BRA `(.L_x_1255) ;  /* 0x0000000000288947 */ /* 0x004ff60003800000 */
[----:B------:R-:W-:Y:S01]  /*75e0*/  UIMAD UR8, UR9, 0x60, UR8 ;  /* 0x00000060090878a4 */ /* 0x000fe2000f8e0208 */
[----:B------:R-:W-:Y:S01]  /*75f0*/  ULDC UR4, c[0x0][0x290] ;  /* 0x0000a40000047ab9 */ /* 0x000fe20000000800 */
[----:B------:R-:W-:Y:S02]  /*7600*/  ULDC UR5, c[0x0][0x748] ;  /* 0x0001d20000057ab9 */ /* 0x000fe40000000800 */
[----:B------:R-:W-:-:S04]  /*7610*/  UIADD3 UR4, -UR4, 0x9f, UR8 ;  /* 0x0000009f04047890 */ /* 0x000fc8000fffe108 */
[----:B------:R-:W-:-:S04]  /*7620*/  UIADD3 UR4, UR4, UR5, URZ ;  /* 0x0000000504047290 */ /* 0x000fc8000fffe03f */
[----:B------:R-:W-:-:S04]  /*7630*/  USHF.R.S32.HI UR5, URZ, 0x1f, UR4 ;  /* 0x0000001f3f057899 */ /* 0x000fc80008011404 */
[----:B------:R-:W-:-:S04]  /*7640*/  ULEA.HI UR5, UR5, UR4, URZ, 0x6 ;  /* 0x0000000405057291 */ /* 0x000fc8000f8f303f */
[----:B------:R-:W-:-:S04]  /*7650*/  USHF.R.S32.HI UR5, URZ, 0x6, UR5 ;  /* 0x000000063f057899 */ /* 0x000fc80008011405 */
[----:B------:R-:W-:-:S04]  /*7660*/  UISETP.LT.AND UP0, UPT, UR5, UR6, UPT ;  /* 0x000000060500728c */ /* 0x000fc8000bf01270 */
[----:B------:R-:W-:-:S12]  /*7670*/  USEL UR6, UR5, UR6, UP0 ;  /* 0x0000000605067287 */ /* 0x000fd80008000000 */
.L_x_1255:
[----:B------:R-:W-:Y:S01]  /*7680*/  UISETP.GT.AND UP0, UPT, UR6, UR7, UPT ;  /* 0x000000070600728c */ /* 0x000fe2000bf04270 */
[----:B------:R-:W-:-:S05]  /*7690*/  IMAD.MOV.U32 R5, RZ, RZ, 0x1 ;  /* 0x00000001ff057424 */ /* 0x000fca00078e00ff */
[----:B------:R-:W-:-:S13]  /*76a0*/  PLOP3.LUT P0, PT, PT, PT, UP0, 0x80, 0x0 ;  /* 0x000000000000781c */ /* 0x000fda0003f0f008 */
[----:B------:R-:W-:Y:S05]  /*76b0*/  @!P0 BRA `(.L_x_1254) ;  /* 0x00000020003c8947 */ /* 0x000fea0003800000 */
[----:B------:R-:W-:Y:S01]  /*76c0*/  USHF.R.S32.HI UR10, URZ, 0x1f, UR28 ;  /* 0x0000001f3f0a7899 */ /* 0x000fe2000801141c */
[----:B------:R-:W-:Y:S01]  /*76d0*/  IMAD.U32 R4, RZ, RZ, UR7 ;  /* 0x00000007ff047e24 */ /* 0x000fe2000f8e00ff */
[----:B------:R-:W-:Y:S01]  /*76e0*/  ULDC.64 UR8, c[0x0][0x718] ;  /* 0x0001c60000087ab9 */ /* 0x000fe20000000a00 */
[----:B------:R-:W-:Y:S01]  /*76f0*/  ULDC.64 UR12, c[0x0][0x730] ;  /* 0x0001cc00000c7ab9 */ /* 0x000fe20000000a00 */
[----:B------:R-:W-:Y:S01]  /*7700*/  UIMAD.WIDE.U32 UR4, UR28, UR8, URZ ;  /* 0x000000081c0472a5 */ /* 0x000fe2000f8e003f */
[----:B------:R-:W-:Y:S01]  /*7710*/  BSSY B1, `(.L_x_1254) ;  /* 0x0000209000017945 */ /* 0x000fe20003800000 */
[----:B------:R-:W-:Y:S01]  /*7720*/  UIMAD UR8, UR10, UR8, URZ ;  /* 0x000000080a0872a4 */ /* 0x000fe2000f8e023f */
[----:B------:R-:W-:Y:S01]  /*7730*/  IMAD.MOV.U32 R18, RZ, RZ, RZ ;  /* 0x000000ffff127224 */ /* 0x000fe200078e00ff */
[----:B------:R-:W-:Y:S01]  /*7740*/  UIMAD UR10, UR10, UR12, URZ ;  /* 0x0000000c0a0a72a4 */ /* 0x000fe2000f8e023f */
[----:B------:R-:W-:Y:S01]  /*7750*/  IMAD.MOV.U32 R5, RZ, RZ, 0x1 ;  /* 0x00000001ff057424 */ /* 0x000fe200078e00ff */
[----:B------:R-:W-:-:S02]  /*7760*/  UIMAD UR22, UR28, UR9, UR8 ;  /* 0x000000091c1672a4 */ /* 0x000fc4000f8e0208 */
[----:B------:R-:W-:Y:S02]  /*7770*/  UIMAD UR11, UR28, UR13, UR10 ;  /* 0x0000000d1c0b72a4 */ /* 0x000fe4000f8e020a */
[----:B------:R-:W-:Y:S01]  /*7780*/  UIMAD.WIDE.U32 UR8, UR28, UR12, URZ ;  /* 0x0000000c1c0872a5 */ /* 0x000fe2000f8e003f */
[----:B------:R-:W-:Y:S01]  /*7790*/  ULDC UR10, c[0x0][0x2e8] ;  /* 0x0000ba00000a7ab9 */ /* 0x000fe20000000800 */
[----:B------:R-:W-:Y:S02]  /*77a0*/  USHF.R.S32.HI UR12, URZ, 0x1f, UR29 ;  /* 0x0000001f3f0c7899 */ /* 0x000fe4000801141d */
[----:B------:R-:W-:Y:S01]  /*77b0*/  UISETP.NE.AND UP0, UPT, UR10, 0x1, UPT ;  /* 0x000000010a00788c */ /* 0x000fe2000bf05270 */
[----:B------:R-:W-:Y:S01]  /*77c0*/  ULDC.64 UR14, c[0x0][0x720] ;  /* 0x0001c800000e7ab9 */ /* 0x000fe20000000a00 */
[----:B------:R-:W-:Y:S01]  /*77d0*/  ELECT P0, URZ, PT ;  /* 0x00000000003f782f */ /* 0x000fe20003800000 */
[----:B------:R-:W-:Y:S02]  /*77e0*/  UIMAD UR10, UR12, UR14, URZ ;  /* 0x0000000e0c0a72a4 */ /* 0x000fe4000f8e023f */
[----:B------:R-:W-:-:S02]  /*77f0*/  UIADD3 UR23, UR5, UR22, URZ ;  /* 0x0000001605177290 */ /* 0x000fc4000fffe03f */
[----:B------:R-:W-:Y:S02]  /*7800*/  UIMAD UR5, UR29, UR15, UR10 ;  /* 0x0000000f1d0572a4 */ /* 0x000fe4000f8e020a */
[----:B------:R-:W-:Y:S01]  /*7810*/  UIADD3 UR9, UR9, UR11, URZ ;  /* 0x0000000b09097290 */ /* 0x000fe2000fffe03f */
[----:B------:R-:W-:Y:S01]  /*7820*/  ULDC.64 UR16, c[0x0][0x738] ;  /* 0x0001ce0000107ab9 */ /* 0x000fe20000000a00 */
[----:B------:R-:W-:Y:S01]  /*7830*/  UMOV UR22, UR4 ;  /* 0x0000000400167c82 */ /* 0x000fe20008000000 */
[----:B------:R-:W-:Y:S01]  /*7840*/  @UP0 ULDC UR10, c[0x0][0x2ec] ;  /* 0x0000bb00000a0ab9 */ /* 0x000fe20000000800 */
[----:B------:R-:W-:Y:S02]  /*7850*/  UIMAD UR12, UR12, UR16, URZ ;  /* 0x000000100c0c72a4 */ /* 0x000fe4000f8e023f */
[----:B------:R-:W-:Y:S02]  /*7860*/  UIMAD.WIDE.U32 UR22, UR29, UR14, UR22 ;  /* 0x0000000e1d1672a5 */ /* 0x000fe4000f8e0016 */
[----:B------:R-:W-:-:S02]  /*7870*/  UIMAD.WIDE.U32 UR10, UR28, UR10, URZ ;  /* 0x0000000a1c0a72a5 */ /* 0x000fc4000f8e003f */
[----:B------:R-:W-:Y:S01]  /*7880*/  UIMAD.WIDE.U32 UR14, UR29, UR16, UR8 ;  /* 0x000000101d0e72a5 */ /* 0x000fe2000f8e0008 */
[----:B------:R-:W-:Y:S02]  /*7890*/  UMOV UR36, UR28 ;  /* 0x0000001c00247c82 */ /* 0x000fe40008000000 */
[----:B------:R-:W-:Y:S01]  /*78a0*/  @UP0 ULDC UR8, c[0x0][0x2f0] ;  /* 0x0000bc0000080ab9 */ /* 0x000fe20000000800 */
[----:B------:R-:W-:Y:S02]  /*78b0*/  UIMAD UR4, UR29, UR17, UR12 ;  /* 0x000000111d0472a4 */ /* 0x000fe4000f8e020c */
[----:B------:R-:W-:Y:S01]  /*78c0*/  @UP0 USHF.R.U32.HI UR36, URZ, UR8, UR11 ;  /* 0x000000083f240299 */ /* 0x000fe2000801160b */
[----:B------:R-:W-:Y:S11]  /*78d0*/  @!P0 BRA `(.L_x_1256) ;  /* 0x0000001c00b08947 */ /* 0x000ff60003800000 */
[----:B------:R-:W1:Y:S01]  /*78e0*/  S2R R3, SR_CgaCtaId ;  /* 0x0000000000037919 */ /* 0x000e620000008800 */
[----:B------:R-:W-:Y:S01]  /*78f0*/  IMAD.MOV.U32 R6, RZ, RZ, 0x1 ;  /* 0x00000001ff067424 */ /* 0x000fe200078e00ff */
[----:B------:R-:W-:Y:S01]  /*7900*/  MOV R0, 0x400 ;  /* 0x0000040000007802 */ /* 0x000fe20000000f00 */
[----:B------:R-:W-:Y:S01]  /*7910*/  IMAD.U32 R8, RZ, RZ, UR23 ;  /* 0x00000017ff087e24 */ /* 0x000fe2000f8e00ff */
[----:B------:R-:W2:Y:S01]  /*7920*/  S2R R2, SR_TID.X ;  /* 0x0000000000027919 */ /* 0x000ea20000002100 */
[----:B------:R-:W-:Y:S01]  /*7930*/  IMAD.U32 R9, RZ, RZ, UR15 ;  /* 0x0000000fff097e24 */ /* 0x000fe2000f8e00ff */
[----:B------:R-:W-:Y:S01]  /*7940*/  SHF.L.U32 R6, R6, 0x1f, RZ ;  /* 0x0000001f06067819 */ /* 0x000fe200000006ff */
[----:B------:R-:W-:Y:S01]  /*7950*/  IMAD.MOV.U32 R7, RZ, RZ, 0x1 ;  /* 0x00000001ff077424 */ /* 0x000fe200078e00ff */
[----:B-1----:R-:W-:-:S04]  /*7960*/  LEA R0, R3, R0, 0x18 ;  /* 0x0000000003007211 */ /* 0x002fc800078ec0ff */
[----:B------:R-:W1:Y:S01]  /*7970*/  SYNCS.PHASECHK.TRANS64.TRYWAIT P1, [R0+URZ+0x36420], R6 ;  /* 0x03642006000075a7 */ /* 0x000e62000802017f */
[----:B--2---:R-:W-:Y:S01]  /*7980*/  LOP3.LUT P0, RZ, R2, 0x7f, RZ, 0xc0, !PT ;  /* 0x0000007f02ff7812 */ /* 0x004fe2000780c0ff */
[----:B-1----:R-:W-:-:S12]  /*7990*/  @!P1 BRA `(.L_x_1257) ;  /* 0x0000002000709947 */ /* 0x002fd80003800000 */
.L_x_1284:
[----:B------:R-:W-:Y:S02]  /*79a0*/  VIADD R8, R8, UR5 ;  /* 0x0000000508087c36 */ /* 0x000fe40008000000 */
[----:B------:R-:W-:Y:S01]  /*79b0*/  VIADD R9, R9, UR4 ;  /* 0x0000000409097c36 */ /* 0x000fe20008000000 */
[----:B------:R-:W-:Y:S06]  /*79c0*/  @P0 BRA `(.L_x_1258) ;  /* 0x0000000000180947 */ /* 0x000fec0003800000 */
[----:B------:R-:W2:Y:S01]  /*79d0*/  S2R R2, SR_TID.X ;  /* 0x0000000000027919 */ /* 0x000ea20000002100 */
[----:B------:R-:W-:-:S04]  /*79e0*/  IMAD.MOV.U32 R3, RZ, RZ, 0x6100 ;  /* 0x00006100ff037424 */ /* 0x000fc800078e00ff */
[----:B------:R3:W-:Y:S01]  /*79f0*/  SYNCS.ARRIVE.TRANS64 RZ, [R0+URZ+0x36410], R3 ;  /* 0x0364100300ff79a7 */ /* 0x0007e2000800003f */
[----:B--2---:R-:W-:-:S13]  /*7a00*/  LOP3.LUT P1, RZ, R2, 0x1f, RZ, 0xc0, !PT ;  /* 0x0000001f02ff7812 */ /* 0x004fda000782c0ff */
[----:B---3--:R-:W-:Y:S05]  /*7a10*/  @!P1 BRA `(.L_x_1258) ;  /* 0x0000000000049947 */ /* 0x008fea0003800000 */
[----:B------:R-:W-:Y:S01]  /*7a20*/  BPT.TRAP 0x1 ;  /* 0x000000040000795c */ /* 0x000fe20000300000 */
.L_x_1258:
[----:B------:R-:W2:Y:S01]  /*7a30*/  LDC.64 R12, c[0x0][0x198] ;  /* 0x00006600ff0c7b82 */ /* 0x000ea20000000a00 */
[----:B------:R-:W-:Y:S01]  /*7a40*/  R2UR UR27, R4 ;  /* 0x00000000041b72ca */ /* 0x000fe200000e0000 */
[----:B------:R-:W-:Y:S01]  /*7a50*/  ULDC.64 UR10, c[0x0][0x700] ;  /* 0x0001c000000a7ab9 */ /* 0x000fe20000000a00 */
[----:B------:R-:W-:Y:S01]  /*7a60*/  R2UR UR7, R8 ;  /* 0x00000000080772ca */ /* 0x000fe200000e0000 */
[----:B------:R-:W-:Y:S01]  /*7a70*/  UMOV UR48, 0x0 ;  /* 0x0000000000307882 */ /* 0x000fe20000000000 */
[----:B------:R-:W-:Y:S01]  /*7a80*/  R2UR UR32, R0 ;  /* 0x00000000002072ca */ /* 0x000fe200000e0000 */
[----:B------:R-:W-:Y:S01]  /*7a90*/  UMOV UR49, 0x14f00000 ;  /* 0x14f0000000317882 */ /* 0x000fe20000000000 */
[----:B------:R-:W-:Y:S01]  /*7aa0*/  UMOV UR26, URZ ;  /* 0x0000003f001a7c82 */ /* 0x000fe20008000000 */
[----:B------:R-:W-:Y:S01]  /*7ab0*/  UMOV UR18, 0x40 ;  /* 0x0000004000127882 */ /* 0x000fe20000000000 */
[----:B------:R-:W-:Y:S01]  /*7ac0*/  UMOV UR20, UR28 ;  /* 0x0000001c00147c82 */ /* 0x000fe20008000000 */
[----:B------:R-:W-:Y:S01]  /*7ad0*/  UMOV UR21, UR29 ;  /* 0x0000001d00157c82 */ /* 0x000fe20008000000 */
[----:B------:R-:W-:Y:S01]  /*7ae0*/  UMOV UR12, UR28 ;  /* 0x0000001c000c7c82 */ /* 0x000fe20008000000 */
[----:B------:R-:W-:Y:S01]  /*7af0*/  UMOV UR13, UR29 ;  /* 0x0000001d000d7c82 */ /* 0x000fe20008000000 */
[----:B------:R-:W-:Y:S01]  /*7b00*/  UMOV UR30, 0x0 ;  /* 0x00000000001e7882 */ /* 0x000fe20000000000 */
[----:B------:R-:W-:Y:S01]  /*7b10*/  USHF.L.U32 UR27, UR27, 0x6, URZ ;  /* 0x000000061b1b7899 */ /* 0x000fe2000800063f */
[----:B------:R-:W-:Y:S01]  /*7b20*/  IMAD.MOV.U32 R18, RZ, RZ, 0x1 ;  /* 0x00000001ff127424 */ /* 0x000fe200078e00ff */
[----:B------:R-:W-:Y:S01]  /*7b30*/  UMOV UR31, 0x10000000 ;  /* 0x10000000001f7882 */ /* 0x000fe20000000000 */
[----:B------:R-:W-:Y:S01]  /*7b40*/  UMOV UR37, UR29 ;  /* 0x0000001d00257c82 */ /* 0x000fe20008000000 */
[----:B------:R-:W-:-:S02]  /*7b50*/  UIADD3 UR8, UP0, UR27, UR22, URZ ;  /* 0x000000161b087290 */ /* 0x000fc4000ff1e03f */
[----:B------:R-:W-:Y:S02]  /*7b60*/  UIADD3 UR24, UR32, 0x1e000, URZ ;  /* 0x0001e00020187890 */ /* 0x000fe4000fffe03f */
[----:B------:R-:W-:Y:S01]  /*7b70*/  ULEA.HI.X.SX32 UR7, UR27, UR7, 0x1, UP0 ;  /* 0x000000071b077291 */ /* 0x000fe200080f0e3f */
[----:B--2---:R-:W-:Y:S01]  /*7b80*/  IMAD.MOV.U32 R10, RZ, RZ, R12 ;  /* 0x000000ffff0a7224 */ /* 0x004fe200078e000c */
[----:B------:R-:W-:Y:S01]  /*7b90*/  UIADD3 UR25, UR32, 0x36410, URZ ;  /* 0x0003641020197890 */ /* 0x000fe2000fffe03f */
[----:B------:R-:W-:Y:S01]  /*7ba0*/  IMAD.MOV.U32 R11, RZ, RZ, R13 ;  /* 0x000000ffff0b7224 */ /* 0x000fe200078e000d */
[----:B------:R-:W-:Y:S01]  /*7bb0*/  UIADD3 UR16, UR32, 0x20000, URZ ;  /* 0x0002000020107890 */ /* 0x000fe2000fffe03f */
[----:B------:R-:W-:Y:S01]  /*7bc0*/  IMAD.U32 R12, RZ, RZ, UR10 ;  /* 0x0000000aff0c7e24 */ /* 0x000fe2000f8e00ff */
[C---:B------:R-:W-:Y:S01]  /*7bd0*/  IADD3 R3, P2, R10.reuse, 0x3f0, RZ ;  /* 0x000003f00a037810 */ /* 0x040fe20007f5e0ff */
[----:B------:R-:W-:Y:S01]  /*7be0*/  IMAD.U32 R13, RZ, RZ, UR11 ;  /* 0x0000000bff0d7e24 */ /* 0x000fe2000f8e00ff */
[----:B------:R-:W-:Y:S01]  /*7bf0*/  IADD3 R2, P1, R10, 0x2f0, RZ ;  /* 0x000002f00a027810 */ /* 0x000fe20007f3e0ff */
[----:B------:R-:W-:Y:S01]  /*7c00*/  IMAD.U32 R14, RZ, RZ, UR8 ;  /* 0x00000008ff0e7e24 */ /* 0x000fe2000f8e00ff */
[----:B------:R-:W-:Y:S01]  /*7c10*/  R2UR UR46, R3 ;  /* 0x00000000032e72ca */ /* 0x000fe200000e0000 */
[----:B------:R-:W-:Y:S01]  /*7c20*/  IMAD.U32 R3, RZ, RZ, UR8 ;  /* 0x00000008ff037e24 */ /* 0x000fe2000f8e00ff */
[----:B------:R-:W-:Y:S01]  /*7c30*/  R2UR UR54, R2 ;  /* 0x00000000023672ca */ /* 0x000fe200000e0000 */
[----:B------:R-:W-:Y:S01]  /*7c40*/  IMAD.X R15, RZ, RZ, R11, P1 ;  /* 0x000000ffff0f7224 */ /* 0x000fe200008e060b */
[----:B------:R-:W-:Y:S01]  /*7c50*/  UIADD3 UR8, UR32, 0x22000, URZ ;  /* 0x0002200020087890 */ /* 0x000fe2000fffe03f */
[----:B------:R-:W-:Y:S01]  /*7c60*/  IMAD.U32 R5, RZ, RZ, UR7 ;  /* 0x00000007ff057e24 */ /* 0x000fe2000f8e00ff */
[----:B------:R-:W-:Y:S01]  /*7c70*/  LEA R2, P1, R3, R12, 0x2 ;  /* 0x0000000c03027211 */ /* 0x000fe200078210ff */
[----:B------:R-:W-:Y:S01]  /*7c80*/  UIADD3 UR33, UR32, 0x36400, URZ ;  /* 0x0003640020217890 */ /* 0x000fe2000fffe03f */
[----:B------:R-:W-:Y:S01]  /*7c90*/  R2UR UR55, R15 ;  /* 0x000000000f3772ca */ /* 0x000fe200000e0000 */
[----:B------:R-:W-:Y:S01]  /*7ca0*/  IMAD.U32 R15, RZ, RZ, UR6 ;  /* 0x00000006ff0f7e24 */ /* 0x000fe2000f8e00ff */
[----:B------:R-:W-:Y:S01]  /*7cb0*/  LEA.HI.X R5, R14, R13, R5, 0x2, P1 ;  /* 0x0000000d0e057211 */ /* 0x000fe200008f1405 */
[--C-:B------:R-:W-:Y:S01]  /*7cc0*/  IMAD.X R14, RZ, RZ, R11.reuse, P2 ;  /* 0x000000ffff0e7224 */ /* 0x100fe200010e060b */
[----:B------:R-:W-:Y:S01]  /*7cd0*/  R2UR UR56, R2 ;  /* 0x00000000023872ca */ /* 0x000fe200000e0000 */
[----:B------:R-:W-:Y:S01]  /*7ce0*/  UMOV UR17, UR25 ;  /* 0x0000001900117c82 */ /* 0x000fe20008000000 */
[----:B------:R-:W-:Y:S01]  /*7cf0*/  IADD3 R2, P1, R10, 0xf0, RZ ;  /* 0x000000f00a027810 */ /* 0x000fe20007f3e0ff */
[----:B------:R-:W-:Y:S01]  /*7d00*/  UMOV UR19, UR27 ;  /* 0x0000001b00137c82 */ /* 0x000fe20008000000 */
[----:B------:R-:W-:Y:S01]  /*7d10*/  R2UR UR57, R5 ;  /* 0x00000000053972ca */ /* 0x000fe200000e0000 */
[----:B------:R-:W-:Y:S01]  /*7d20*/  VIADD R15, R15, 0xffffffff ;  /* 0xffffffff0f0f7836 */ /* 0x000fe20000000000 */
[----:B------:R-:W-:Y:S01]  /*7d30*/  R2UR UR40, R2 ;  /* 0x00000000022872ca */ /* 0x000fe200000e0000 */
[----:B------:R-:W-:Y:S01]  /*7d40*/  IMAD.X R3, RZ, RZ, R11, P1 ;  /* 0x000000ffff037224 */ /* 0x000fe200008e060b */
[----:B------:R-:W-:Y:S01]  /*7d50*/  UMOV UR10, 0x80 ;  /* 0x00000080000a7882 */ /* 0x000fe20000000000 */
[----:B------:R-:W-:Y:S01]  /*7d60*/  UMOV UR9, UR25 ;  /* 0x0000001900097c82 */ /* 0x000fe20008000000 */
[----:B------:R-:W-:Y:S01]  /*7d70*/  UMOV UR11, UR27 ;  /* 0x0000001b000b7c82 */ /* 0x000fe20008000000 */
[----:B------:R-:W-:Y:S01]  /*7d80*/  R2UR UR47, R14 ;  /* 0x000000000e2f72ca */ /* 0x000fe200000e0000 */
[----:B------:R-:W-:Y:S01]  /*7d90*/  IMAD.MOV.U32 R5, RZ, RZ, 0x12000 ;  /* 0x00012000ff057424 */ /* 0x000fe200078e00ff */
[----:B------:R-:W-:Y:S01]  /*7da0*/  R2UR UR41, R3 ;  /* 0x00000000032972ca */ /* 0x000fe200000e0000 */
[----:B------:R-:W-:Y:S01]  /*7db0*/  UMOV UR7, 0x10 ;  /* 0x0000001000077882 */ /* 0x000fe20000000000 */
[----:B------:R-:W-:Y:S01]  /*7dc0*/  UMOV UR34, UR26 ;  /* 0x0000001a00227c82 */ /* 0x000fe20008000000 */
[----:B------:R-:W-:Y:S01]  /*7dd0*/  ISETP.GE.AND P1, PT, R4, R15, PT ;  /* 0x0000000f0400720c */ /* 0x000fe20003f26270 */
[----:B------:R-:W-:Y:S01]  /*7de0*/  UMOV UR50, 0x40 ;  /* 0x0000004000327882 */ /* 0x000fe20000000000 */
[----:B------:R-:W-:Y:S01]  /*7df0*/  UMOV UR51, UR35 ;  /* 0x0000002300337c82 */ /* 0x000fe20008000000 */
[----:B------:R-:W-:Y:S01]  /*7e00*/  UMOV UR52, UR36 ;  /* 0x0000002400347c82 */ /* 0x000fe20008000000 */
[----:B------:R-:W-:Y:S01]  /*7e10*/  UMOV UR53, UR29 ;  /* 0x0000001d00357c82 */ /* 0x000fe20008000000 */
[----:B------:R-:W-:Y:S01]  /*7e20*/  UMOV UR42, 0x80 ;  /* 0x00000080002a7882 */ /* 0x000fe20000000000 */
[----:B------:R-:W-:Y:S01]  /*7e30*/  UMOV UR43, UR35 ;  /* 0x00000023002b7c82 */ /* 0x000fe20008000000 */
[----:B------:R-:W-:Y:S01]  /*7e40*/  UMOV UR44, UR36 ;  /* 0x00000024002c7c82 */ /* 0x000fe20008000000 */
[----:B------:R-:W-:-:S02]  /*7e50*/  UMOV UR45, UR29 ;  /* 0x0000001d002d7c82 */ /* 0x000fc40008000000 */
[----:B------:R2:W-:Y:S01]  /*7e60*/  UTMALDG.4D [UR24], [UR40], desc[UR48] ;  /* 0x00003018280075b4 */ /* 0x0005e20008019000 */
[----:B------:R3:W-:Y:S01]  /*7e70*/  UTMALDG.4D [UR16], [UR40], desc[UR48] ;  /* 0x00003010280075b4 */ /* 0x0007e20008019000 */
[----:B------:R4:W-:Y:S01]  /*7e80*/  UTMALDG.4D [UR8], [UR40], desc[UR48] ;  /* 0x00003008280075b4 */ /* 0x0009e20008019000 */
[----:B--2---:R-:W-:Y:S02]  /*7e90*/  UIADD3 UR24, UR32, 0x30000, URZ ;  /* 0x0003000020187890 */ /* 0x004fe4000fffe03f */
[----:B---3--:R-:W-:-:S07]  /*7ea0*/  UIADD3 UR16, UR32, 0x9000, URZ ;  /* 0x0000900020107890 */ /* 0x008fce000fffe03f */
[----:B------:R-:W-:Y:S01]  /*7eb0*/  UBLKCP.S.G [UR24], [UR56], UR7 ;  /* 0x00000018380073ba */ /* 0x000fe20008000207 */
[----:B------:R2:W-:Y:S01]  /*7ec0*/  SYNCS.ARRIVE.TRANS64 RZ, [R0+URZ+0x36400], R5 ;  /* 0x0364000500ff79a7 */ /* 0x0005e2000800003f */
[----:B------:R-:W-:Y:S01]  /*7ed0*/  UMOV UR19, UR35 ;  /* 0x0000002300137c82 */ /* 0x000fe20008000000 */
[----:B------:R-:W-:Y:S01]  /*7ee0*/  UMOV UR20, UR36 ;  /* 0x0000002400147c82 */ /* 0x000fe20008000000 */
[----:B------:R-:W-:Y:S01]  /*7ef0*/  UMOV UR18, UR26 ;  /* 0x0000001a00127c82 */ /* 0x000fe20008000000 */
[----:B------:R-:W-:Y:S01]  /*7f00*/  UMOV UR17, UR33 ;  /* 0x0000002100117c82 */ /* 0x000fe20008000000 */
[----:B----4-:R-:W-:Y:S02]  /*7f10*/  UIADD3 UR48, UR32, 0x3000, URZ ;  /* 0x0000300020307890 */ /* 0x010fe4000fffe03f */
[----:B------:R3:W-:Y:S01]  /*7f20*/  UTMALDG.4D [UR32], [UR54], desc[UR30] ;  /* 0x00001e20360075b4 */ /* 0x0007e20008019000 */
[----:B------:R-:W-:Y:S02]  /*7f30*/  UIADD3 UR40, UR32, 0x6000, URZ ;  /* 0x0000600020287890 */ /* 0x000fe4000fffe03f */
[----:B------:R-:W-:Y:S01]  /*7f40*/  UIADD3 UR8, UR32, 0xc000, URZ ;  /* 0x0000c00020087890 */ /* 0x000fe2000fffe03f */
[----:B--2---:R-:W-:Y:S01]  /*7f50*/  IMAD.MOV.U32 R5, RZ, RZ, 0x1 ;  /* 0x00000001ff057424 */ /* 0x004fe200078e00ff */
[----:B------:R-:W-:Y:S01]  /*7f60*/  UMOV UR49, UR33 ;  /* 0x0000002100317c82 */ /* 0x000fe20008000000 */
[----:B------:R-:W-:Y:S01]  /*7f70*/  UMOV UR41, UR33 ;  /* 0x0000002100297c82 */ /* 0x000fe20008000000 */
[----:B------:R-:W-:Y:S01]  /*7f80*/  UMOV UR10, 0x40 ;  /* 0x00000040000a7882 */ /* 0x000fe20000000000 */
[----:B------:R2:W-:Y:S01]  /*7f90*/  UTMALDG.4D [UR48], [UR54], desc[UR30] ;  /* 0x00001e30360075b4 */ /* 0x0005e20008019000 */
[----:B------:R-:W-:Y:S01]  /*7fa0*/  UMOV UR11, UR35 ;  /* 0x00000023000b7c82 */ /* 0x000fe20008000000 */
[----:B------:R-:W-:Y:S01]  /*7fb0*/  UMOV UR12, UR36 ;  /* 0x00000024000c7c82 */ /* 0x000fe20008000000 */
[----:B------:R-:W-:Y:S01]  /*7fc0*/  UMOV UR9, UR33 ;  /* 0x0000002100097c82 */ /* 0x000fe20008000000 */
[----:B------:R2:W-:Y:S01]  /*7fd0*/  UTMALDG.4D [UR40], [UR54], desc[UR30] ;  /* 0x00001e28360075b4 */ /* 0x0005e20008019000 */
[----:B------:R2:W-:Y:S01]  /*7fe0*/  UTMALDG.4D [UR16], [UR46], desc[UR30] ;  /* 0x00001e102e0075b4 */ /* 0x0005e20008019000 */
[----:B---3--:R-:W-:Y:S01]  /*7ff0*/  UIADD3 UR32, UR32, 0xf000, URZ ;  /* 0x0000f00020207890 */ /* 0x008fe2000fffe03f */
[----:B------:R-:W-:Y:S01]  /*8000*/  UMOV UR34, 0x80 ;  /* 0x0000008000227882 */ /* 0x000fe20000000000 */
[----:B------:R2:W-:Y:S07]  /*8010*/  UTMALDG.4D [UR8], [UR46], desc[UR30] ;  /* 0x00001e082e0075b4 */ /* 0x0005ee0008019000 */
[----:B------:R2:W-:Y:S02]  /*8020*/  UTMALDG.4D [UR32], [UR46], desc[UR30] ;  /* 0x00001e202e0075b4 */ /* 0x0005e40008019000 */
[----:B--2---:R-:W-:Y:S05]  /*8030*/  @P1 BRA `(.L_x_1259) ;  /* 0x0000001400041947 */ /* 0x004fea0003800000 */
[----:B------:R-:W2:Y:S01]  /*8040*/  S2R R16, SR_TID.X ;  /* 0x0000000000107919 */ /* 0x000ea20000002100 */
[C---:B------:R-:W-:Y:S01]  /*8050*/  R2UR UR7, R4.reuse ;  /* 0x00000000040772ca */ /* 0x040fe200000e0000 */
[----:B------:R-:W-:Y:S01]  /*8060*/  UIADD3 UR8, UR6, -0x2, URZ ;  /* 0xfffffffe06087890 */ /* 0x000fe2000fffe03f */
[----:B------:R-:W-:Y:S02]  /*8070*/  IMAD.MOV.U32 R18, RZ, RZ, 0x1 ;  /* 0x00000001ff127424 */ /* 0x000fe400078e00ff */
[----:B------:R-:W-:Y:S02]  /*8080*/  IMAD.MOV.U32 R21, RZ, RZ, R4 ;  /* 0x000000ffff157224 */ /* 0x000fe400078e0004 */
[----:B------:R-:W-:Y:S01]  /*8090*/  IMAD.MOV.U32 R7, RZ, RZ, 0x1 ;  /* 0x00000001ff077424 */ /* 0x000fe200078e00ff */
[----:B------:R-:W-:-:S06]  /*80a0*/  ISETP.NE.AND P1, PT, R4, UR8, PT ;  /* 0x0000000804007c0c */ /* 0x000fcc000bf25270 */
[----:B------:R-:W-:-:S04]  /*80b0*/  ULOP3.LUT UR7, URZ, UR7, URZ, 0x33, !UPT ;  /* 0x000000073f077292 */ /* 0x000fc8000f8e333f */
[----:B------:R-:W-:-:S06]  /*80c0*/  UIADD3 UR7, UR7, UR6, URZ ;  /* 0x0000000607077290 */ /* 0x000fcc000fffe03f */
[----:B------:R-:W-:-:S05]  /*80d0*/  IMAD.U32 R19, RZ, RZ, UR7 ;  /* 0x00000007ff137e24 */ /* 0x000fca000f8e00ff */
[----:B------:R-:W-:Y:S02]  /*80e0*/  LOP3.LUT R19, R19, 0x1, RZ, 0xc0, !PT ;  /* 0x0000000113137812 */ /* 0x000fe400078ec0ff */
[----:B--2---:R-:W-:Y:S01]  /*80f0*/  LOP3.LUT R20, R16, 0x1f, RZ, 0xc0, !PT ;  /* 0x0000001f10147812 */ /* 0x004fe200078ec0ff */
[----:B------:R-:W-:Y:S06]  /*8100*/  @!P1 BRA `(.L_x_1260) ;  /* 0x0000000c00389947 */ /* 0x000fec0003800000 */
[----:B------:R-:W-:Y:S01]  /*8110*/  R2UR UR8, R19 ;  /* 0x00000000130872ca */ /* 0x000fe200000e0000 */
[----:B------:R-:W-:Y:S02]  /*8120*/  IMAD.MOV.U32 R21, RZ, RZ, R4 ;  /* 0x000000ffff157224 */ /* 0x000fe400078e0004 */
[----:B------:R-:W-:-:S10]  /*8130*/  IMAD.MOV.U32 R7, RZ, RZ, 0x1 ;  /* 0x00000001ff077424 */ /* 0x000fd400078e00ff */
[----:B------:R-:W-:-:S06]  /*8140*/  UIADD3 UR7, UR7, -UR8, URZ ;  /* 0x8000000807077290 */ /* 0x000fcc000fffe03f */
[----:B------:R-:W-:-:S07]  /*8150*/  IMAD.U32 R22, RZ, RZ, UR7 ;  /* 0x00000007ff167e24 */ /* 0x000fce000f8e00ff */
.L_x_1269:
[----:B-1----:R-:W-:-:S05]  /*8160*/  IMAD.MOV.U32 R6, RZ, RZ, 0x1 ;  /* 0x00000001ff067424 */ /* 0x002fca00078e00ff */
[----:B------:R-:W-:-:S04]  /*8170*/  SHF.L.U32 R6, R6, 0x1f, RZ ;  /* 0x0000001f06067819 */ /* 0x000fc800000006ff */
[----:B------:R-:W1:Y:S02]  /*8180*/  SYNCS.PHASECHK.TRANS64.TRYWAIT P1, [R0+URZ+0x36438], R6 ;  /* 0x03643806000075a7 */ /* 0x000e64000802017f */
[----:B-123--:R-:W-:Y:S05]  /*8190*/  @!P1 BRA `(.L_x_1261) ;  /* 0x0000001800849947 */ /* 0x00efea0003800000 */
.L_x_1285:
[----:B------:R-:W-:Y:S05]  /*81a0*/  @P0 BRA `(.L_x_1262) ;  /* 0x0000000000140947 */ /* 0x000fea0003800000 */
[----:B------:R-:W-:Y:S01]  /*81b0*/  ISETP.NE.AND P1, PT, R20, RZ, PT ;  /* 0x000000ff1400720c */ /* 0x000fe20003f25270 */
[----:B------:R-:W-:-:S04]  /*81c0*/  IMAD.MOV.U32 R3, RZ, RZ, 0x6100 ;  /* 0x00006100ff037424 */ /* 0x000fc800078e00ff */
[----:B------:R2:W-:Y:S08]  /*81d0*/  SYNCS.ARRIVE.TRANS64 RZ, [R0+URZ+0x36430], R3 ;  /* 0x0364300300ff79a7 */ /* 0x0005f0000800003f */
[----:B------:R-:W-:Y:S05]  /*81e0*/  @!P1 BRA `(.L_x_1262) ;  /* 0x0000000000049947 */ /* 0x000fea0003800000 */
[----:B------:R-:W-:Y:S01]  /*81f0*/  BPT.TRAP 0x1 ;  /* 0x000000040000795c */ /* 0x000fe20000300000 */
.L_x_1262:
[----:B------:R-:W3:Y:S01]  /*8200*/  LDC.64 R16, c[0x0][0x728] ;  /* 0x0001ca00ff107b82 */ /* 0x000ee20000000a00 */
[----:B------:R-:W-:Y:S01]  /*8210*/  IMAD.SHL.U32 R28, R21, 0x40, RZ ;  /* 0x00000040151c7824 */ /* 0x000fe200078e00ff */
[----:B------:R-:W-:Y:S01]  /*8220*/  UMOV UR32, 0x0 ;  /* 0x0000000000207882 */ /* 0x000fe20000000000 */
[C---:B------:R-:W-:Y:S01]  /*8230*/  VIADD R23, R0.reuse, 0x36430 ;  /* 0x0003643000177836 */ /* 0x040fe20000000000 */
[----:B------:R-:W-:Y:S01]  /*8240*/  UMOV UR33, 0x14f00000 ;  /* 0x14f0000000217882 */ /* 0x000fe20000000000 */
[----:B------:R-:W-:Y:S01]  /*8250*/  VIADD R24, R0, 0x2a000 ;  /* 0x0002a00000187836 */ /* 0x000fe20000000000 */
[----:B------:R-:W-:Y:S01]  /*8260*/  IADD3 R2, P1, R28, UR14, RZ ;  /* 0x0000000e1c027c10 */ /* 0x000fe2000ff3e0ff */
[C---:B------:R-:W-:Y:S01]  /*8270*/  VIADD R25, R0.reuse, 0x2c000 ;  /* 0x0002c00000197836 */ /* 0x040fe20000000000 */
[----:B------:R-:W4:Y:S01]  /*8280*/  LDC.64 R12, c[0x0][0x198] ;  /* 0x00006600ff0c7b82 */ /* 0x000f220000000a00 */
[----:B------:R-:W-:Y:S01]  /*8290*/  VIADD R26, R0, 0x2e000 ;  /* 0x0002e000001a7836 */ /* 0x000fe20000000000 */
[----:B--2---:R-:W-:Y:S01]  /*82a0*/  LEA.HI.X.SX32 R3, R28, R9, 0x1, P1 ;  /* 0x000000091c037211 */ /* 0x004fe200008f0eff */
[----:B------:R-:W-:Y:S01]  /*82b0*/  VIADD R27, R0, 0x30200 ;  /* 0x00030200001b7836 */ /* 0x000fe20000000000 */
[----:B------:R-:W-:Y:S01]  /*82c0*/  R2UR UR27, R28 ;  /* 0x000000001c1b72ca */ /* 0x000fe200000e0000 */
[----:B------:R-:W-:Y:S01]  /*82d0*/  UMOV UR26, URZ ;  /* 0x0000003f001a7c82 */ /* 0x000fe20008000000 */
[----:B------:R-:W-:Y:S01]  /*82e0*/  R2UR UR25, R23 ;  /* 0x00000000171972ca */ /* 0x000fe200000e0000 */
[----:B------:R-:W-:Y:S01]  /*82f0*/  UMOV UR18, 0x40 ;  /* 0x0000004000127882 */ /* 0x000fe20000000000 */
        /* <DEDUP_REMOVED lines=8> */
[C---:B---3--:R-:W-:Y:S01]  /*8380*/  LEA R4, P1, R2.reuse, R16, 0x2 ;  /* 0x0000001002047211 */ /* 0x048fe200078210ff */
[----:B------:R-:W-:Y:S01]  /*8390*/  UMOV UR19, UR27 ;  /* 0x0000001b00137c82 */ /* 0x000fe20008000000 */
[----:B------:R-:W-:Y:S01]  /*83a0*/  UMOV UR13, UR29 ;  /* 0x0000001d000d7c82 */ /* 0x000fe20008000000 */
[----:B------:R-:W-:Y:S01]  /*83b0*/  UMOV UR17, UR25 ;  /* 0x0000001900117c82 */ /* 0x000fe20008000000 */
[----:B------:R-:W-:Y:S01]  /*83c0*/  LEA.HI.X R2, R2, R17, R3, 0x2, P1 ;  /* 0x0000001102027211 */ /* 0x000fe200008f1403 */
[----:B------:R-:W-:Y:S01]  /*83d0*/  UMOV UR9, UR25 ;  /* 0x0000001900097c82 */ /* 0x000fe20008000000 */
[----:B------:R-:W-:Y:S01]  /*83e0*/  R2UR UR40, R4 ;  /* 0x00000000042872ca */ /* 0x000fe200000e0000 */
[----:B------:R-:W-:Y:S01]  /*83f0*/  UMOV UR11, UR27 ;  /* 0x0000001b000b7c82 */ /* 0x000fe20008000000 */
[----:B----4-:R-:W-:Y:S01]  /*8400*/  IMAD.MOV.U32 R10, RZ, RZ, R12 ;  /* 0x000000ffff0a7224 */ /* 0x010fe200078e000c */
[----:B------:R-:W-:Y:S01]  /*8410*/  R2UR UR41, R2 ;  /* 0x00000000022972ca */ /* 0x000fe200000e0000 */
[----:B------:R-:W-:Y:S01]  /*8420*/  IMAD.MOV.U32 R11, RZ, RZ, R13 ;  /* 0x000000ffff0b7224 */ /* 0x000fe200078e000d */
[----:B------:R-:W-:Y:S01]  /*8430*/  SHF.L.U32 R3, R7, 0x1f, RZ ;  /* 0x0000001f07037819 */ /* 0x000fe200000006ff */
[----:B------:R-:W-:Y:S01]  /*8440*/  UMOV UR7, 0x10 ;  /* 0x0000001000077882 */ /* 0x000fe20000000000 */
[----:B------:R-:W-:Y:S01]  /*8450*/  IADD3 R4, P1, R10, 0x1f0, RZ ;  /* 0x000001f00a047810 */ /* 0x000fe20007f3e0ff */
[----:B------:R-:W-:-:S03]  /*8460*/  UMOV UR43, UR25 ;  /* 0x00000019002b7c82 */ /* 0x000fc60008000000 */
[----:B------:R-:W-:Y:S01]  /*8470*/  R2UR UR30, R4 ;  /* 0x00000000041e72ca */ /* 0x000fe200000e0000 */
[----:B------:R-:W-:-:S05]  /*8480*/  IMAD.X R5, RZ, RZ, R11, P1 ;  /* 0x000000ffff057224 */ /* 0x000fca00008e060b */
[----:B------:R-:W-:-:S13]  /*8490*/  R2UR UR31, R5 ;  /* 0x00000000051f72ca */ /* 0x000fda00000e0000 */
[----:B------:R2:W-:Y:S01]  /*84a0*/  UTMALDG.4D [UR24], [UR30], desc[UR32] ;  /* 0x000020181e0075b4 */ /* 0x0005e20008019000 */
[----:B------:R2:W-:Y:S01]  /*84b0*/  UTMALDG.4D [UR16], [UR30], desc[UR32] ;  /* 0x000020101e0075b4 */ /* 0x0005e20008019000 */
[----:B------:R2:W-:Y:S01]  /*84c0*/  UTMALDG.4D [UR8], [UR30], desc[UR32] ;  /* 0x000020081e0075b4 */ /* 0x0005e20008019000 */
[----:B------:R2:W-:Y:S01]  /*84d0*/  UBLKCP.S.G [UR42], [UR40], UR7 ;  /* 0x0000002a280073ba */ /* 0x0005e20008000207 */
[----:B------:R-:W3:Y:S02]  /*84e0*/  SYNCS.PHASECHK.TRANS64.TRYWAIT P1, [R0+URZ+0x36428], R3 ;  /* 0x03642803000075a7 */ /* 0x000ee4000802017f */
[----:B--23--:R-:W-:Y:S05]  /*84f0*/  @!P1 BRA `(.L_x_1263) ;  /* 0x0000001400c09947 */ /* 0x00cfea0003800000 */
.L_x_1286:
[----:B------:R-:W-:Y:S05]  /*8500*/  @P0 BRA `(.L_x_1264) ;  /* 0x0000000000140947 */ /* 0x000fea0003800000 */
[----:B------:R-:W-:Y:S01]  /*8510*/  ISETP.NE.AND P1, PT, R20, RZ, PT ;  /* 0x000000ff1400720c */ /* 0x000fe20003f25270 */
[----:B--2---:R-:W-:-:S04]  /*8520*/  IMAD.MOV.U32 R3, RZ, RZ, 0x6100 ;  /* 0x00006100ff037424 */ /* 0x004fc800078e00ff */
[----:B------:R3:W-:Y:S08]  /*8530*/  SYNCS.ARRIVE.TRANS64 RZ, [R0+URZ+0x36418], R3 ;  /* 0x0364180300ff79a7 */ /* 0x0007f0000800003f */
[----:B------:R-:W-:Y:S05]  /*8540*/  @!P1 BRA `(.L_x_1264) ;  /* 0x0000000000049947 */ /* 0x000fea0003800000 */
[----:B------:R-:W-:Y:S01]  /*8550*/  BPT.TRAP 0x1 ;  /* 0x000000040000795c */ /* 0x000fe20000300000 */
.L_x_1264:
[----:B------:R-:W-:Y:S01]  /*8560*/  VIADD R28, R28, 0x40 ;  /* 0x000000401c1c7836 */ /* 0x000fe20000000000 */
[----:B------:R-:W-:Y:S01]  /*8570*/  ULDC.64 UR8, c[0x0][0x700] ;  /* 0x0001c00000087ab9 */ /* 0x000fe20000000a00 */
[----:B------:R-:W-:Y:S01]  /*8580*/  R2UR UR40, R0 ;  /* 0x00000000002872ca */ /* 0x000fe200000e0000 */
[----:B------:R-:W-:Y:S01]  /*8590*/  IMAD.U32 R12, RZ, RZ, UR8 ;  /* 0x00000008ff0c7e24 */ /* 0x000fe2000f8e00ff */
[----:B------:R-:W-:Y:S01]  /*85a0*/  UMOV UR32, 0x0 ;  /* 0x0000000000207882 */ /* 0x000fe20000000000 */
[----:B------:R-:W-:Y:S01]  /*85b0*/  IADD3 R2, P1, R28, UR22, RZ ;  /* 0x000000161c027c10 */ /* 0x000fe2000ff3e0ff */
[----:B------:R-:W-:Y:S01]  /*85c0*/  IMAD.U32 R13, RZ, RZ, UR9 ;  /* 0x00000009ff0d7e24 */ /* 0x000fe2000f8e00ff */
[----:B------:R-:W-:Y:S01]  /*85d0*/  SHF.R.S32.HI R14, RZ, 0x1f, R28 ;  /* 0x0000001fff0e7819 */ /* 0x000fe2000001141c */
[----:B------:R-:W-:Y:S01]  /*85e0*/  UMOV UR33, 0x14f00000 ;  /* 0x14f0000000217882 */ /* 0x000fe20000000000 */
[----:B--23--:R-:W-:Y:S01]  /*85f0*/  LEA R3, P2, R2, R12, 0x2 ;  /* 0x0000000c02037211 */ /* 0x00cfe200078410ff */
[----:B------:R-:W-:Y:S01]  /*8600*/  UMOV UR18, URZ ;  /* 0x0000003f00127c82 */ /* 0x000fe20008000000 */
[----:B------:R-:W-:Y:S01]  /*8610*/  R2UR UR19, R28 ;  /* 0x000000001c1372ca */ /* 0x000fe200000e0000 */
[----:B------:R-:W-:Y:S01]  /*8620*/  UMOV UR20, UR28 ;  /* 0x0000001c00147c82 */ /* 0x000fe20008000000 */
[----:B------:R-:W-:Y:S01]  /*8630*/  R2UR UR42, R3 ;  /* 0x00000000032a72ca */ /* 0x000fe200000e0000 */
[----:B------:R-:W-:Y:S01]  /*8640*/  IMAD.X R3, R14, 0x1, R8, P1 ;  /* 0x000000010e037824 */ /* 0x000fe200008e0608 */
[----:B------:R-:W-:Y:S01]  /*8650*/  UIADD3 UR17, UR40, 0x36418, URZ ;  /* 0x0003641828117890 */ /* 0x000fe2000fffe03f */
[----:B------:R-:W-:Y:S01]  /*8660*/  SHF.L.U32 R29, RZ, 0x1f, RZ ;  /* 0x0000001fff1d7819 */ /* 0x000fe200000006ff */
[----:B------:R-:W-:-:S02]  /*8670*/  UIADD3 UR16, UR40, 0x24000, URZ ;  /* 0x0002400028107890 */ /* 0x000fc4000fffe03f */
[----:B------:R-:W-:Y:S01]  /*8680*/  LEA.HI.X R3, R2, R13, R3, 0x2, P2 ;  /* 0x0000000d02037211 */ /* 0x000fe200010f1403 */
[----:B------:R-:W-:Y:S01]  /*8690*/  UIADD3 UR8, UR40, 0x26000, URZ ;  /* 0x0002600028087890 */ /* 0x000fe2000fffe03f */
[----:B------:R-:W-:Y:S01]  /*86a0*/  IADD3 R2, P1, R10, 0xf0, RZ ;  /* 0x000000f00a027810 */ /* 0x000fe20007f3e0ff */
[----:B------:R-:W-:Y:S01]  /*86b0*/  UIADD3 UR24, UR40, 0x28000, URZ ;  /* 0x0002800028187890 */ /* 0x000fe2000fffe03f */
[----:B------:R-:W-:Y:S01]  /*86c0*/  R2UR UR43, R3 ;  /* 0x00000000032b72ca */ /* 0x000fe200000e0000 */
[----:B------:R-:W-:Y:S01]  /*86d0*/  UIADD3 UR40, UR40, 0x30100, URZ ;  /* 0x0003010028287890 */ /* 0x000fe2000fffe03f */
[----:B------:R-:W-:Y:S01]  /*86e0*/  R2UR UR30, R2 ;  /* 0x00000000021e72ca */ /* 0x000fe200000e0000 */
[----:B------:R-:W-:Y:S01]  /*86f0*/  IMAD.X R3, RZ, RZ, R11, P1 ;  /* 0x000000ffff037224 */ /* 0x000fe200008e060b */
[----:B------:R-:W-:Y:S01]  /*8700*/  UMOV UR21, UR29 ;  /* 0x0000001d00157c82 */ /* 0x000fe20008000000 */
[----:B------:R-:W-:Y:S01]  /*8710*/  UMOV UR10, 0x40 ;  /* 0x00000040000a7882 */ /* 0x000fe20000000000 */
[----:B------:R-:W-:Y:S01]  /*8720*/  UMOV UR12, UR28 ;  /* 0x0000001c000c7c82 */ /* 0x000fe20008000000 */
[----:B------:R-:W-:Y:S01]  /*8730*/  UMOV UR13, UR29 ;  /* 0x0000001d000d7c82 */ /* 0x000fe20008000000 */
[----:B------:R-:W-:Y:S01]  /*8740*/  R2UR UR31, R3 ;  /* 0x00000000031f72ca */ /* 0x000fe200000e0000 */
[----:B------:R-:W-:Y:S01]  /*8750*/  UMOV UR9, UR17 ;  /* 0x0000001100097c82 */ /* 0x000fe20008000000 */
[----:B------:R-:W-:Y:S01]  /*8760*/  UMOV UR11, UR19 ;  /* 0x00000013000b7c82 */ /* 0x000fe20008000000 */
[----:B------:R-:W-:Y:S01]  /*8770*/  UMOV UR26, 0x80 ;  /* 0x00000080001a7882 */ /* 0x000fe20000000000 */
[----:B------:R-:W-:Y:S01]  /*8780*/  UMOV UR25, UR17 ;  /* 0x0000001100197c82 */ /* 0x000fe20008000000 */
[----:B------:R-:W-:Y:S01]  /*8790*/  UMOV UR27, UR19 ;  /* 0x00000013001b7c82 */ /* 0x000fe20008000000 */
[----:B------:R-:W-:Y:S01]  /*87a0*/  UMOV UR41, UR17 ;  /* 0x0000001100297c82 */ /* 0x000fe20008000000 */
[----:B------:R-:W-:-:S06]  /*87b0*/  UMOV UR7, 0x10 ;  /* 0x0000001000077882 */ /* 0x000fcc0000000000 */
[----:B------:R2:W-:Y:S01]  /*87c0*/  UTMALDG.4D [UR16], [UR30], desc[UR32] ;  /* 0x000020101e0075b4 */ /* 0x0005e20008019000 */
[----:B------:R2:W-:Y:S01]  /*87d0*/  UTMALDG.4D [UR8], [UR30], desc[UR32] ;  /* 0x000020081e0075b4 */ /* 0x0005e20008019000 */
[----:B------:R2:W-:Y:S01]  /*87e0*/  UTMALDG.4D [UR24], [UR30], desc[UR32] ;  /* 0x000020181e0075b4 */ /* 0x0005e20008019000 */
[----:B------:R2:W-:Y:S01]  /*87f0*/  UBLKCP.S.G [UR40], [UR42], UR7 ;  /* 0x000000282a0073ba */ /* 0x0005e20008000207 */
[----:B------:R-:W3:Y:S02]  /*8800*/  SYNCS.PHASECHK.TRANS64.TRYWAIT P1, [R0+URZ+0x36438], R29 ;  /* 0x0364381d000075a7 */ /* 0x000ee4000802017f */
[----:B--23--:R-:W-:Y:S05]  /*8810*/  @!P1 BRA `(.L_x_1265) ;  /* 0x00000014000c9947 */ /* 0x00cfea0003800000 */
.L_x_1287:
[----:B------:R-:W-:Y:S05]  /*8820*/  @P0 BRA `(.L_x_1266) ;  /* 0x0000000000140947 */ /* 0x000fea0003800000 */
[----:B------:R-:W-:Y:S01]  /*8830*/  ISETP.NE.AND P1, PT, R20, RZ, PT ;  /* 0x000000ff1400720c */ /* 0x000fe20003f25270 */
[----:B--2---:R-:W-:-:S04]  /*8840*/  IMAD.MOV.U32 R29, RZ, RZ, 0x6100 ;  /* 0x00006100ff1d7424 */ /* 0x004fc800078e00ff */
[----:B------:R3:W-:Y:S08]  /*8850*/  SYNCS.ARRIVE.TRANS64 RZ, [R0+URZ+0x36430], R29 ;  /* 0x0364301d00ff79a7 */ /* 0x0007f0000800003f */
[----:B------:R-:W-:Y:S05]  /*8860*/  @!P1 BRA `(.L_x_1266) ;  /* 0x0000000000049947 */ /* 0x000fea0003800000 */
[----:B------:R-:W-:Y:S01]  /*8870*/  BPT.TRAP 0x1 ;  /* 0x000000040000795c */ /* 0x000fe20000300000 */
.L_x_1266:
[C---:B------:R-:W-:Y:S01]  /*8880*/  R2UR UR27, R28.reuse ;  /* 0x000000001c1b72ca */ /* 0x040fe200000e0000 */
[----:B------:R-:W-:Y:S01]  /*8890*/  UMOV UR32, 0x0 ;  /* 0x0000000000207882 */ /* 0x000fe20000000000 */
[----:B------:R-:W-:Y:S01]  /*88a0*/  IADD3 R28, P1, R28, UR14, RZ ;  /* 0x0000000e1c1c7c10 */ /* 0x000fe2000ff3e0ff */
        /* <DEDUP_REMOVED lines=32> */
[----:B------:R-:W5:Y:S02]  /*8ab0*/  SYNCS.PHASECHK.TRANS64.TRYWAIT P1, [R0+URZ+0x36420], R5 ;  /* 0x03642005000075a7 */ /* 0x000f64000802017f */
[----:B----45:R-:W-:Y:S05]  /*8ac0*/  @!P1 BRA `(.L_x_1267) ;  /* 0x0000001000749947 */ /* 0x030fea0003800000 */
.L_x_1289:
[----:B------:R-:W-:Y:S05]  /*8ad0*/  @P0 BRA `(.L_x_1268) ;  /* 0x0000000000140947 */ /* 0x000fea0003800000 */
[----:B------:R-:W-:Y:S01]  /*8ae0*/  ISETP.NE.AND P1, PT, R20, RZ, PT ;  /* 0x000000ff1400720c */ /* 0x000fe20003f25270 */
[----:B----4-:R-:W-:-:S04]  /*8af0*/  IMAD.MOV.U32 R5, RZ, RZ, 0x6100 ;  /* 0x00006100ff057424 */ /* 0x010fc800078e00ff */
[----:B------:R4:W-:Y:S08]  /*8b00*/  SYNCS.ARRIVE.TRANS64 RZ, [R0+URZ+0x36410], R5 ;  /* 0x0364100500ff79a7 */ /* 0x0009f0000800003f */
[----:B------:R-:W-:Y:S05]  /*8b10*/  @!P1 BRA `(.L_x_1268) ;  /* 0x0000000000049947 */ /* 0x000fea0003800000 */
[----:B------:R-:W-:Y:S01]  /*8b20*/  BPT.TRAP 0x1 ;  /* 0x000000040000795c */ /* 0x000fe20000300000 */
.L_x_1268:
        /* <DEDUP_REMOVED lines=14> */
[----:B------:R-:W-:Y:S01]  /*8c10*/  UMOV UR13, UR29 ;  /* 0x0000001d000d7c82 */ /* 0x000fe20008000000 */
[----:B------:R-:W-:-:S02]  /*8c20*/  UMOV UR26, 0x80 ;  /* 0x00000080001a7882 */ /* 0x000fc40000000000 */
[----:B------:R-:W-:Y:S02]  /*8c30*/  USHF.L.U32 UR19, UR7, 0x6, URZ ;  /* 0x0000000607137899 */ /* 0x000fe4000800063f */
[----:B------:R-:W-:Y:S01]  /*8c40*/  UIADD3 UR17, UR40, 0x36410, URZ ;  /* 0x0003641028117890 */ /* 0x000fe2000fffe03f */
[----:B------:R-:W-:Y:S01]  /*8c50*/  IMAD.U32 R21, RZ, RZ, UR7 ;  /* 0x00000007ff157e24 */ /* 0x000fe2000f8e00ff */
[----:B------:R-:W-:Y:S02]  /*8c60*/  UIADD3 UR9, UP0, UR19, UR22, URZ ;  /* 0x0000001613097290 */ /* 0x000fe4000ff1e03f */
[----:B------:R-:W-:Y:S02]  /*8c70*/  UIADD3 UR16, UR40, 0x1e000, URZ ;  /* 0x0001e00028107890 */ /* 0x000fe4000fffe03f */
[----:B------:R-:W-:Y:S02]  /*8c80*/  ULEA.HI.X.SX32 UR8, UR19, UR8, 0x1, UP0 ;  /* 0x0000000813087291 */ /* 0x000fe400080f0e3f */
[----:B----4-:R-:W-:Y:S01]  /*8c90*/  IMAD.U32 R5, RZ, RZ, UR9 ;  /* 0x00000009ff057e24 */ /* 0x010fe2000f8e00ff */
[----:B------:R-:W-:Y:S01]  /*8ca0*/  UIADD3 UR24, UR40, 0x22000, URZ ;  /* 0x0002200028187890 */ /* 0x000fe2000fffe03f */
[----:B------:R-:W-:Y:S01]  /*8cb0*/  UMOV UR11, UR19 ;  /* 0x00000013000b7c82 */ /* 0x000fe20008000000 */
[----:B------:R-:W-:-:S02]  /*8cc0*/  UMOV UR25, UR17 ;  /* 0x0000001100197c82 */ /* 0x000fc40008000000 */
[----:B------:R-:W-:Y:S01]  /*8cd0*/  LEA R4, P1, R5, R12, 0x2 ;  /* 0x0000000c05047211 */ /* 0x000fe200078210ff */
[----:B------:R-:W-:Y:S01]  /*8ce0*/  IMAD.U32 R5, RZ, RZ, UR8 ;  /* 0x00000008ff057e24 */ /* 0x000fe2000f8e00ff */
[----:B------:R-:W-:Y:S01]  /*8cf0*/  UIADD3 UR8, UR40, 0x20000, URZ ;  /* 0x0002000028087890 */ /* 0x000fe2000fffe03f */
[----:B------:R4:W-:Y:S01]  /*8d00*/  UTMALDG.4D [UR16], [UR30], desc[UR32] ;  /* 0x000020101e0075b4 */ /* 0x0009e20008019000 */
[----:B------:R-:W-:Y:S01]  /*8d10*/  R2UR UR42, R4 ;  /* 0x00000000042a72ca */ /* 0x000fe200000e0000 */
[----:B------:R-:W-:Y:S01]  /*8d20*/  IMAD.U32 R4, RZ, RZ, UR9 ;  /* 0x00000009ff047e24 */ /* 0x000fe2000f8e00ff */
[----:B------:R-:W-:Y:S01]  /*8d30*/  UIADD3 UR40, UR40, 0x30000, URZ ;  /* 0x0003000028287890 */ /* 0x000fe2000fffe03f */
[----:B------:R-:W-:Y:S01]  /*8d40*/  UMOV UR9, UR17 ;  /* 0x0000001100097c82 */ /* 0x000fe20008000000 */
[----:B------:R-:W-:Y:S02]  /*8d50*/  UMOV UR27, UR19 ;  /* 0x00000013001b7c82 */ /* 0x000fe40008000000 */
[----:B------:R-:W-:Y:S01]  /*8d60*/  LEA.HI.X R4, R4, R13, R5, 0x2, P1 ;  /* 0x0000000d04047211 */ /* 0x000fe200008f1405 */
[----:B------:R-:W-:Y:S01]  /*8d70*/  UMOV UR41, UR17 ;  /* 0x0000001100297c82 */ /* 0x000fe20008000000 */
[----:B------:R-:W-:Y:S01]  /*8d80*/  ISETP.NE.AND P1, PT, R22, RZ, PT ;  /* 0x000000ff1600720c */ /* 0x000fe20003f25270 */
[----:B------:R4:W-:Y:S01]  /*8d90*/  UTMALDG.4D [UR8], [UR30], desc[UR32] ;  /* 0x000020081e0075b4 */ /* 0x0009e20008019000 */
[----:B------:R-:W-:Y:S01]  /*8da0*/  R2UR UR43, R4 ;  /* 0x00000000042b72ca */ /* 0x000fe200000e0000 */
[----:B------:R-:W-:Y:S01]  /*8db0*/  UMOV UR34, 0x10 ;  /* 0x0000001000227882 */ /* 0x000fe20000000000 */
[----:B------:R4:W-:Y:S11]  /*8dc0*/  UTMALDG.4D [UR24], [UR30], desc[UR32] ;  /* 0x000020181e0075b4 */ /* 0x0009f60008019000 */
[----:B------:R4:W-:Y:S02]  /*8dd0*/  UBLKCP.S.G [UR40], [UR42], UR34 ;  /* 0x000000282a0073ba */ /* 0x0009e40008000222 */
[----:B----4-:R-:W-:Y:S05]  /*8de0*/  @P1 BRA `(.L_x_1269) ;  /* 0xfffffff000dc1947 */ /* 0x010fea000383ffff */
.L_x_1260:
[----:B------:R-:W-:Y:S01]  /*8df0*/  ISETP.NE.AND P1, PT, R19, RZ, PT ;  /* 0x000000ff1300720c */ /* 0x000fe20003f25270 */
[----:B------:R-:W-:Y:S02]  /*8e00*/  IMAD.MOV.U32 R5, RZ, RZ, 0x1 ;  /* 0x00000001ff057424 */ /* 0x000fe400078e00ff */
[----:B------:R-:W-:-:S10]  /*8e10*/  IMAD.MOV.U32 R4, RZ, RZ, R15 ;  /* 0x000000ffff047224 */ /* 0x000fd400078e000f */
[----:B------:R-:W-:Y:S05]  /*8e20*/  @!P1 BRA `(.L_x_1259) ;  /* 0x0000000400889947 */ /* 0x000fea0003800000 */
[----:B------:R-:W4:Y:S02]  /*8e30*/  SYNCS.PHASECHK.TRANS64.TRYWAIT P1, [R0+URZ+0x36438], R6 ;  /* 0x03643806000075a7 */ /* 0x000f24000802017f */
[----:B----4-:R-:W-:Y:S05]  /*8e40*/  @!P1 BRA `(.L_x_1270) ;  /* 0x0000000c00ac9947 */ /* 0x010fea0003800000 */
.L_x_1290:
[----:B------:R-:W-:Y:S05]  /*8e50*/  @P0 BRA `(.L_x_1271) ;  /* 0x0000000000140947 */ /* 0x000fea0003800000 */
[----:B------:R-:W-:Y:S01]  /*8e60*/  ISETP.NE.AND P1, PT, R20, RZ, PT ;  /* 0x000000ff1400720c */ /* 0x000fe20003f25270 */
[----:B------:R-:W-:-:S04]  /*8e70*/  IMAD.MOV.U32 R5, RZ, RZ, 0x6100 ;  /* 0x00006100ff057424 */ /* 0x000fc800078e00ff */
[----:B------:R1:W-:Y:S08]  /*8e80*/  SYNCS.ARRIVE.TRANS64 RZ, [R0+URZ+0x36430], R5 ;  /* 0x0364300500ff79a7 */ /* 0x0003f0000800003f */
[----:B------:R-:W-:Y:S05]  /*8e90*/  @!P1 BRA `(.L_x_1271) ;  /* 0x0000000000049947 */ /* 0x000fea0003800000 */
[----:B------:R-:W-:Y:S01]  /*8ea0*/  BPT.TRAP 0x1 ;  /* 0x000000040000795c */ /* 0x000fe20000300000 */
.L_x_1271:
[----:B-1----:R-:W1:Y:S01]  /*8eb0*/  LDC.64 R4, c[0x0][0x728] ;  /* 0x0001ca00ff047b82 */ /* 0x002e620000000a00 */
[----:B------:R-:W-:Y:S01]  /*8ec0*/  IMAD.SHL.U32 R16, R21, 0x40, RZ ;  /* 0x0000004015107824 */ /* 0x000fe200078e00ff */
[----:B------:R-:W-:Y:S01]  /*8ed0*/  R2UR UR24, R0 ;  /* 0x00000000001872ca */ /* 0x000fe200000e0000 */
[----:B------:R-:W-:Y:S01]  /*8ee0*/  UMOV UR32, 0x0 ;  /* 0x0000000000207882 */ /* 0x000fe20000000000 */
[----:B------:R-:W-:Y:S01]  /*8ef0*/  UMOV UR33, 0x14f00000 ;  /* 0x14f0000000217882 */ /* 0x000fe20000000000 */
[----:B------:R-:W-:Y:S01]  /*8f00*/  UMOV UR18, URZ ;  /* 0x0000003f00127c82 */ /* 0x000fe20008000000 */
[C---:B----4-:R-:W-:Y:S01]  /*8f10*/  IADD3 R6, P1, R16.reuse, UR14, RZ ;  /* 0x0000000e10067c10 */ /* 0x050fe2000ff3e0ff */
        /* <DEDUP_REMOVED lines=13> */
[C---:B-1----:R-:W-:Y:S01]  /*8ff0*/  LEA R4, P2, R6.reuse, R4, 0x2 ;  /* 0x0000000406047211 */ /* 0x042fe200078410ff */
        /* <DEDUP_REMOVED lines=19> */
[----:B-1--4-:R-:W-:Y:S05]  /*9130*/  @!P1 BRA `(.L_x_1272) ;  /* 0x0000000c00049947 */ /* 0x012fea0003800000 */
.L_x_1291:
[----:B-1----:R-:W-:Y:S01]  /*9140*/  IMAD.MOV.U32 R5, RZ, RZ, RZ ;  /* 0x000000ffff057224 */ /* 0x002fe200078e00ff */
[----:B------:R-:W-:Y:S06]  /*9150*/  @P0 BRA `(.L_x_1273) ;  /* 0x0000000000140947 */ /* 0x000fec0003800000 */
[----:B------:R-:W-:Y:S01]  /*9160*/  ISETP.NE.AND P1, PT, R20, RZ, PT ;  /* 0x000000ff1400720c */ /* 0x000fe20003f25270 */
[----:B------:R-:W-:-:S04]  /*9170*/  IMAD.MOV.U32 R17, RZ, RZ, 0x6100 ;  /* 0x00006100ff117424 */ /* 0x000fc800078e00ff */
[----:B------:R1:W-:Y:S08]  /*9180*/  SYNCS.ARRIVE.TRANS64 RZ, [R0+URZ+0x36418], R17 ;  /* 0x0364181100ff79a7 */ /* 0x0003f0000800003f */
[----:B------:R-:W-:Y:S05]  /*9190*/  @!P1 BRA `(.L_x_1273) ;  /* 0x0000000000049947 */ /* 0x000fea0003800000 */
[----:B------:R-:W-:Y:S01]  /*91a0*/  BPT.TRAP 0x1 ;  /* 0x000000040000795c */ /* 0x000fe20000300000 */
.L_x_1273:
        /* <DEDUP_REMOVED lines=8> */
[----:B------:R-:W-:Y:S01]  /*9230*/  R2UR UR31, R3 ;  /* 0x00000000031f72ca */ /* 0x000fe200000e0000 */
[----:B------:R-:W-:Y:S01]  /*9240*/  UMOV UR21, UR29 ;  /* 0x0000001d00157c82 */ /* 0x000fe20008000000 */
[----:B------:R-:W-:Y:S01]  /*9250*/  UMOV UR10, 0x40 ;  /* 0x00000040000a7882 */ /* 0x000fe20000000000 */
[----:B------:R-:W-:Y:S01]  /*9260*/  UMOV UR12, UR28 ;  /* 0x0000001c000c7c82 */ /* 0x000fe20008000000 */
[----:B------:R-:W-:Y:S01]  /*9270*/  UMOV UR13, UR29 ;  /* 0x0000001d000d7c82 */ /* 0x000fe20008000000 */
[----:B------:R-:W-:Y:S01]  /*9280*/  UIADD3 UR19, UR19, 0x40, URZ ;  /* 0x0000004013137890 */ /* 0x000fe2000fffe03f */
[----:B------:R-:W-:Y:S01]  /*9290*/  IMAD.MOV.U32 R4, RZ, RZ, R15 ;  /* 0x000000ffff047224 */ /* 0x000fe200078e000f */
[----:B------:R-:W-:Y:S01]  /*92a0*/  UMOV UR26, 0x80 ;  /* 0x00000080001a7882 */ /* 0x000fe20000000000 */
[----:B------:R-:W-:Y:S01]  /*92b0*/  IMAD.MOV.U32 R18, RZ, RZ, 0x2 ;  /* 0x00000002ff127424 */ /* 0x000fe200078e00ff */
[----:B------:R-:W-:-:S02]  /*92c0*/  UIADD3 UR8, UP0, UR19, UR22, URZ ;  /* 0x0000001613087290 */ /* 0x000fc4000ff1e03f */
[----:B------:R-:W-:Y:S02]  /*92d0*/  UIADD3 UR16, UR40, 0x24000, URZ ;  /* 0x0002400028107890 */ /* 0x000fe4000fffe03f */
[----:B------:R-:W-:Y:S02]  /*92e0*/  ULEA.HI.X.SX32 UR7, UR19, UR7, 0x1, UP0 ;  /* 0x0000000713077291 */ /* 0x000fe400080f0e3f */
[----:B-1----:R-:W-:Y:S01]  /*92f0*/  IMAD.U32 R17, RZ, RZ, UR8 ;  /* 0x00000008ff117e24 */ /* 0x002fe2000f8e00ff */
[----:B------:R-:W-:Y:S01]  /*9300*/  UIADD3 UR17, UR40, 0x36418, URZ ;  /* 0x0003641828117890 */ /* 0x000fe2000fffe03f */
[----:B------:R-:W-:Y:S01]  /*9310*/  IMAD.U32 R2, RZ, RZ, UR8 ;  /* 0x00000008ff027e24 */ /* 0x000fe2000f8e00ff */
[----:B------:R-:W-:Y:S01]  /*9320*/  UIADD3 UR8, UR40, 0x26000, URZ ;  /* 0x0002600028087890 */ /* 0x000fe2000fffe03f */
[----:B------:R-:W-:Y:S01]  /*9330*/  IMAD.U32 R3, RZ, RZ, UR7 ;  /* 0x00000007ff037e24 */ /* 0x000fe2000f8e00ff */
[----:B------:R-:W-:Y:S01]  /*9340*/  LEA R12, P1, R17, R12, 0x2 ;  /* 0x0000000c110c7211 */ /* 0x000fe200078210ff */
[----:B------:R-:W-:-:S02]  /*9350*/  UIADD3 UR24, UR40, 0x28000, URZ ;  /* 0x0002800028187890 */ /* 0x000fc4000fffe03f */
[----:B------:R-:W-:Y:S01]  /*9360*/  UIADD3 UR40, UR40, 0x30100, URZ ;  /* 0x0003010028287890 */ /* 0x000fe2000fffe03f */
[----:B------:R-:W-:Y:S01]  /*9370*/  LEA.HI.X R13, R2, R13, R3, 0x2, P1 ;  /* 0x0000000d020d7211 */ /* 0x000fe200008f1403 */
[----:B------:R-:W-:Y:S01]  /*9380*/  UMOV UR9, UR17 ;  /* 0x0000001100097c82 */ /* 0x000fe20008000000 */
[----:B------:R-:W-:Y:S01]  /*9390*/  R2UR UR42, R12 ;  /* 0x000000000c2a72ca */ /* 0x000fe200000e0000 */
[----:B------:R-:W-:Y:S01]  /*93a0*/  UMOV UR11, UR19 ;  /* 0x00000013000b7c82 */ /* 0x000fe20008000000 */
[----:B------:R-:W-:Y:S01]  /*93b0*/  R2UR UR43, R13 ;  /* 0x000000000d2b72ca */ /* 0x000fe200000e0000 */
[----:B------:R4:W-:Y:S01]  /*93c0*/  UTMALDG.4D [UR16], [UR30], desc[UR32] ;  /* 0x000020101e0075b4 */ /* 0x0009e20008019000 */
[----:B------:R-:W-:Y:S01]  /*93d0*/  UMOV UR25, UR17 ;  /* 0x0000001100197c82 */ /* 0x000fe20008000000 */
[----:B------:R-:W-:Y:S01]  /*93e0*/  UMOV UR27, UR19 ;  /* 0x00000013001b7c82 */ /* 0x000fe20008000000 */
[----:B------:R-:W-:Y:S01]  /*93f0*/  UMOV UR41, UR17 ;  /* 0x0000001100297c82 */ /* 0x000fe20008000000 */
[----:B------:R-:W-:Y:S01]  /*9400*/  UMOV UR7, 0x10 ;  /* 0x0000001000077882 */ /* 0x000fe20000000000 */
[----:B------:R4:W-:Y:S01]  /*9410*/  UTMALDG.4D [UR8], [UR30], desc[UR32] ;  /* 0x000020081e0075b4 */ /* 0x0009e20008019000 */
[----:B------:R4:W-:Y:S06]  /*9420*/  UTMALDG.4D [UR24], [UR30], desc[UR32] ;  /* 0x000020181e0075b4 */ /* 0x0009ec0008019000 */
[----:B------:R4:W-:Y:S02]  /*9430*/  UBLKCP.S.G [UR40], [UR42], UR7 ;  /* 0x000000282a0073ba */ /* 0x0009e40008000207 */
[----:B----4-:R-:W-:Y:S01]  /*9440*/  NOP ;  /* 0x0000000000007918 */ /* 0x010fe20000000000 */
.L_x_1259:
[----:B------:R-:W-:-:S04]  /*9450*/  SHF.L.U32 R3, R5, 0x1f, RZ ;  /* 0x0000001f05037819 */ /* 0x000fc800000006ff */
[----:B------:R-:W4:Y:S02]  /*9460*/  SYNCS.PHASECHK.TRANS64.TRYWAIT P1, [R0+URZ+0x36438], R3 ;  /* 0x03643803000075a7 */ /* 0x000f24000802017f */
[----:B----4-:R-:W-:Y:S05]  /*9470*/  @!P1 BRA `(.L_x_1274) ;  /* 0x0000000800489947 */ /* 0x010fea0003800000 */
.L_x_1292:
[----:B------:R-:W-:Y:S05]  /*9480*/  @P0 BRA `(.L_x_1275) ;  /* 0x0000000000180947 */ /* 0x000fea0003800000 */
[----:B------:R-:W5:Y:S01]  /*9490*/  S2R R2, SR_TID.X ;  /* 0x0000000000027919 */ /* 0x000f620000002100 */
[----:B----4-:R-:W-:-:S04]  /*94a0*/  IMAD.MOV.U32 R3, RZ, RZ, 0x6100 ;  /* 0x00006100ff037424 */ /* 0x010fc800078e00ff */
[----:B------:R4:W-:Y:S01]  /*94b0*/  SYNCS.ARRIVE.TRANS64 RZ, [R0+URZ+0x36430], R3 ;  /* 0x0364300300ff79a7 */ /* 0x0009e2000800003f */
[----:B-----5:R-:W-:-:S13]  /*94c0*/  LOP3.LUT P0, RZ, R2, 0x1f, RZ, 0xc0, !PT ;  /* 0x0000001f02ff7812 */ /* 0x020fda000780c0ff */
[----:B----4-:R-:W-:Y:S05]  /*94d0*/  @!P0 BRA `(.L_x_1275) ;  /* 0x0000000000048947 */ /* 0x010fea0003800000 */
[----:B------:R-:W-:Y:S01]  /*94e0*/  BPT.TRAP 0x1 ;  /* 0x000000040000795c */ /* 0x000fe20000300000 */
.L_x_1275:
[----:B------:R-:W-:Y:S01]  /*94f0*/  R2UR UR19, R4 ;  /* 0x00000000041372ca */ /* 0x000fe200000e0000 */
[----:B------:R-:W-:Y:S01]  /*9500*/  ULDC.64 UR30, c[0x0][0x728] ;  /* 0x0001ca00001e7ab9 */ /* 0x000fe20000000a00 */
[----:B------:R-:W-:Y:S01]  /*9510*/  R2UR UR7, R9 ;  /* 0x00000000090772ca */ /* 0x000fe200000e0000 */
[----:B------:R-:W-:Y:S01]  /*9520*/  UMOV UR40, 0x0 ;  /* 0x0000000000287882 */ /* 0x000fe20000000000 */
[----:B------:R-:W-:Y:S01]  /*9530*/  IADD3 R10, P0, R10, 0x1f0, RZ ;  /* 0x000001f00a0a7810 */ /* 0x000fe20007f1e0ff */
[----:B------:R-:W-:Y:S01]  /*9540*/  UMOV UR41, 0x14f00000 ;  /* 0x14f0000000297882 */ /* 0x000fe20000000000 */
[----:B------:R-:W-:Y:S01]  /*9550*/  R2UR UR24, R0 ;  /* 0x00000000001872ca */ /* 0x000fe200000e0000 */
[----:B------:R-:W-:Y:S01]  /*9560*/  UMOV UR18, URZ ;  /* 0x0000003f00127c82 */ /* 0x000fe20008000000 */
[----:B------:R-:W-:Y:S01]  /*9570*/  R2UR UR32, R10 ;  /* 0x000000000a2072ca */ /* 0x000fe200000e0000 */
[----:B------:R-:W-:Y:S01]  /*9580*/  IMAD.X R11, RZ, RZ, R11, P0 ;  /* 0x000000ffff0b7224 */ /* 0x000fe200000e060b */
[----:B------:R-:W-:Y:S01]  /*9590*/  UMOV UR20, UR28 ;  /* 0x0000001c00147c82 */ /* 0x000fe20008000000 */
[----:B------:R-:W-:Y:S01]  /*95a0*/  UMOV UR21, UR29 ;  /* 0x0000001d00157c82 */ /* 0x000fe20008000000 */
[----:B------:R-:W-:Y:S01]  /*95b0*/  UMOV UR10, 0x40 ;  /* 0x00000040000a7882 */ /* 0x000fe20000000000 */
[----:B------:R-:W-:Y:S01]  /*95c0*/  USHF.L.U32 UR19, UR19, 0x6, URZ ;  /* 0x0000000613137899 */ /* 0x000fe2000800063f */
[----:B------:R-:W-:Y:S01]  /*95d0*/  R2UR UR33, R11 ;  /* 0x000000000b2172ca */ /* 0x000fe200000e0000 */
[----:B------:R-:W-:Y:S01]  /*95e0*/  UMOV UR12, UR28 ;  /* 0x0000001c000c7c82 */ /* 0x000fe20008000000 */
[----:B------:R-:W-:Y:S01]  /*95f0*/  UMOV UR13, UR29 ;  /* 0x0000001d000d7c82 */ /* 0x000fe20008000000 */
[----:B------:R-:W-:Y:S01]  /*9600*/  UIADD3 UR8, UP0, UR19, UR14, URZ ;  /* 0x0000000e13087290 */ /* 0x000fe2000ff1e03f */
[C---:B------:R-:W-:Y:S01]  /*9610*/  ISETP.NE.AND P0, PT, R18.reuse, 0x2, PT ;  /* 0x000000021200780c */ /* 0x040fe20003f05270 */
[----:B------:R-:W-:Y:S01]  /*9620*/  UIADD3 UR17, UR24, 0x36430, URZ ;  /* 0x0003643018117890 */ /* 0x000fe2000fffe03f */
[----:B------:R-:W-:Y:S01]  /*9630*/  LOP3.LUT R5, R5, 0x1, RZ, 0x3c, !PT ;  /* 0x0000000105057812 */ /* 0x000fe200078e3cff */
[----:B------:R-:W-:Y:S01]  /*9640*/  ULEA.HI.X.SX32 UR7, UR19, UR7, 0x1, UP0 ;  /* 0x0000000713077291 */ /* 0x000fe200080f0e3f */
[----:B-1234-:R-:W-:Y:S01]  /*9650*/  SEL R0, RZ, 0x1, P0 ;  /* 0x00000001ff007807 */ /* 0x01efe20000000000 */
[----:B------:R-:W-:Y:S01]  /*9660*/  ULEA UR30, UP0, UR8, UR30, 0x2 ;  /* 0x0000001e081e7291 */ /* 0x000fe2000f80103f */
[----:B------:R-:W-:Y:S01]  /*9670*/  SEL R18, R18, RZ, P0 ;  /* 0x000000ff12127207 */ /* 0x000fe20000000000 */
[----:B------:R-:W-:Y:S01]  /*9680*/  UIADD3 UR16, UR24, 0x2a000, URZ ;  /* 0x0002a00018107890 */ /* 0x000fe2000fffe03f */
[----:B------:R-:W-:Y:S01]  /*9690*/  LOP3.LUT R7, R7, R0, RZ, 0x3c, !PT ;  /* 0x0000000007077212 */ /* 0x000fe200078e3cff */
[----:B------:R-:W-:-:S02]  /*96a0*/  ULEA.HI.X UR31, UR8, UR31, UR7, 0x2, UP0 ;  /* 0x0000001f081f7291 */ /* 0x000fc400080f1407 */
[----:B------:R-:W-:Y:S02]  /*96b0*/  UIADD3 UR42, UR24, 0x30200, URZ ;  /* 0x00030200182a7890 */ /* 0x000fe4000fffe03f */
[----:B------:R-:W-:Y:S02]  /*96c0*/  UIADD3 UR8, UR24, 0x2c000, URZ ;  /* 0x0002c00018087890 */ /* 0x000fe4000fffe03f */
[----:B------:R-:W-:Y:S01]  /*96d0*/  UIADD3 UR24, UR24, 0x2e000, URZ ;  /* 0x0002e00018187890 */ /* 0x000fe2000fffe03f */
[----:B------:R1:W-:Y:S01]  /*96e0*/  UTMALDG.4D [UR16], [UR32], desc[UR40] ;  /* 0x00002810200075b4 */ /* 0x0003e20008019000 */
[----:B------:R-:W-:Y:S01]  /*96f0*/  UMOV UR9, UR17 ;  /* 0x0000001100097c82 */ /* 0x000fe20008000000 */
[----:B------:R-:W-:Y:S01]  /*9700*/  UMOV UR11, UR19 ;  /* 0x00000013000b7c82 */ /* 0x000fe20008000000 */
[----:B------:R-:W-:Y:S01]  /*9710*/  UMOV UR26, 0x80 ;  /* 0x00000080001a7882 */ /* 0x000fe20000000000 */
[----:B------:R-:W-:Y:S01]  /*9720*/  UMOV UR25, UR17 ;  /* 0x0000001100197c82 */ /* 0x000fe20008000000 */
[----:B------:R-:W-:Y:S01]  /*9730*/  UMOV UR27, UR19 ;  /* 0x00000013001b7c82 */ /* 0x000fe20008000000 */
[----:B------:R-:W-:Y:S01]  /*9740*/  UMOV UR43, UR17 ;  /* 0x00000011002b7c82 */ /* 0x000fe20008000000 */
[----:B------:R-:W-:Y:S01]  /*9750*/  UMOV UR7, 0x10 ;  /* 0x0000001000077882 */ /* 0x000fe20000000000 */
[----:B------:R1:W-:Y:S01]  /*9760*/  UTMALDG.4D [UR8], [UR32], desc[UR40] ;  /* 0x00002808200075b4 */ /* 0x0003e20008019000 */
[----:B------:R1:W-:Y:S01]  /*9770*/  UTMALDG.4D [UR24], [UR32], desc[UR40] ;  /* 0x00002818200075b4 */ /* 0x0003e20008019000 */
[----:B------:R1:W-:Y:S02]  /*9780*/  UBLKCP.S.G [UR42], [UR30], UR7 ;  /* 0x0000002a1e0073ba */ /* 0x0003e40008000207 */
[----:B-1----:R-:W-:Y:S01]  /*9790*/  NOP ;  /* 0x0000000000007918 */ /* 0x002fe20000000000 */
.L_x_1256:
[----:B------:R-:W-:Y:S05]  /*97a0*/  BSYNC B1 ;  /* 0x0000000000017941 */ /* 0x000fea0003800000 */
.L_x_1254:
[----:B------:R-:W-:-:S03]  /*97b0*/  UMOV UR7, 0xffffffff ;  /* 0xffffffff00077882 */ /* 0x000fc60000000000 */
[----:B------:R-:W-:Y:S05]  /*97c0*/  BRA.DIV UR7, `(.L_x_1276) ;  /* 0x0000000607887947 */ /* 0x000fea000b800000 */
[----:B------:R-:W-:-:S13]  /*97d0*/  ELECT P6, URZ, PT ;  /* 0x00000000003f782f */ /* 0x000fda00038c0000 */
.L_x_1295:
[----:B------:R-:W-:Y:S05]  /*97e0*/  @!P6 BRA `(.L_x_1219) ;  /* 0x000000000074e947 */ /* 0x000fea0003800000 */
[----:B------:R-:W-:-:S06]  /*97f0*/  ULOP3.LUT UR7, UR38, 0x2, URZ, 0xfc, !UPT ;  /* 0x0000000226077892 */ /* 0x000fcc000f8efc3f */
[----:B------:R-:W-:-:S05]  /*9800*/  IMAD.U32 R0, RZ, RZ, UR7 ;  /* 0x00000007ff007e24 */ /* 0x000fca000f8e00ff */
[----:B------:R-:W-:-:S13]  /*9810*/  ISETP.NE.AND P2, PT, R0, 0x3, PT ;  /* 0x000000030000780c */ /* 0x000fda0003f45270 */
[----:B------:R-:W-:Y:S05]  /*9820*/  @!P2 BRA `(.L_x_1277) ;  /* 0x000000000004a947 */ /* 0x000fea0003800000 */
[----:B------:R-:W-:Y:S01]  /*9830*/  BPT.TRAP 0x1 ;  /* 0x000000040000795c */ /* 0x000fe20000300000 */
.L_x_1277:
[----:B------:R-:W1:Y:S01]  /*9840*/  S2R R3, SR_CgaCtaId ;  /* 0x0000000000037919 */ /* 0x000e620000008800 */
[----:B------:R-:W-:Y:S02]  /*9850*/  MOV R0, 0x400 ;  /* 0x0000040000007802 */ /* 0x000fe40000000f00 */
[----:B------:R-:W-:Y:S02]  /*9860*/  SHF.L.U32 R2, R7, 0x1f, RZ ;  /* 0x0000001f07027819 */ /* 0x000fe400000006ff */
[----:B-1----:R-:W-:-:S05]  /*9870*/  LEA R4, R3, R0, 0x18 ;  /* 0x0000000003047211 */ /* 0x002fca00078ec0ff */
        /* <DEDUP_REMOVED lines=11> */
.L_x_1296:
[----:B------:R-:W2:Y:S02]  /*9930*/  SYNCS.PHASECHK.TRANS64.TRYWAIT P0, [R3+URZ], R0 ;  /* 0x00000000030075a7 */ /* 0x000ea4000800017f */
[----:B--2---:R-:W-:Y:S05]  /*9940*/  @!P0 BRA `(.L_x_1279) ;  /* 0x00000004005c8947 */ /* 0x004fea0003800000 */
.L_x_1297:
[----:B------:R-:W-:Y:S05]  /*9950*/  @!P2 BRA `(.L_x_1280) ;  /* 0x000000000004a947 */ /* 0x000fea0003800000 */
[----:B------:R-:W-:Y:S01]  /*9960*/  BPT.TRAP 0x1 ;  /* 0x000000040000795c */ /* 0x000fe20000300000 */
.L_x_1280:
[----:B------:R-:W-:-:S07]  /*9970*/  SHF.L.U32 R5, R5, 0x1f, RZ ;  /* 0x0000001f05057819 */ /* 0x000fce00000006ff */
.L_x_1281:
[----:B---3--:R3:W4:Y:S02]  /*9980*/  SYNCS.PHASECHK.TRANS64.TRYWAIT P0, [R4+URZ+0x36438], R5 ;  /* 0x03643805040075a7 */ /* 0x008724000800017f */
[----:B----4-:R-:W-:Y:S05]  /*9990*/  @!P0 NANOSLEEP.SYNCS 0x989680 ;  /* 0x009896800000895d */ /* 0x010fea0003900000 */
[----:B------:R-:W4:Y:S02]  /*99a0*/  @!P0 SYNCS.PHASECHK.TRANS64 P0, [R4+URZ+0x36438], R5 ;  /* 0x03643805040085a7 */ /* 0x000f24000800007f */
[----:B----4-:R-:W-:Y:S05]  /*99b0*/  @!P0 BRA `(.L_x_1281) ;  /* 0xfffffffc00f08947 */ /* 0x010fea000383ffff */
.L_x_1219:
[----:B------:R-:W-:Y:S05]  /*99c0*/  BSYNC B0 ;  /* 0x0000000000007941 */ /* 0x000fea0003800000 */
.L_x_1217:
[----:B------:R-:W-:Y:S05]  /*99d0*/  EXIT ;  /* 0x000000000000794d */ /* 0x000fea0003800000 */
.L_x_1164:
[----:B------:R-:W-:Y:S02]  /*99e0*/  IMAD.MOV.U32 R12, RZ, RZ, RZ ;  /* 0x000000ffff0c7224 */ /* 0x000fe400078e00ff */
[----:B------:R-:W-:Y:S02]  /*99f0*/  IMAD.MOV.U32 R11, RZ, RZ, 0x1f ;  /* 0x0000001fff0b7424 */ /* 0x000fe400078e00ff */
[----:B------:R-:W-:-:S07]  /*9a00*/  IMAD.MOV.U32 R15, RZ, RZ, -0x1 ;  /* 0xffffffffff0f7424 */ /* 0x000fce00078e00ff */
[----:B------:R-:W-:Y:S05]  /*9a10*/  WARPSYNC.COLLECTIVE R15, `(.L_x_1282) ;  /* 0x000000000f087348 */ /* 0x000fea0003c00000 */
[----:B------:R1:W2:Y:S02]  /*9a20*/  SHFL.IDX P6, R14, R13, R12, R11 ;  /* 0x0000000c0d0e7389 */ /* 0x0002a400000c000b */
[----:B-12---:R-:W-:Y:S01]  /*9a30*/  ENDCOLLECTIVE ;  /* 0x000000000000791b */ /* 0x006fe20003800000 */
.L_x_1282:
[----:B------:R-:W-:Y:S05]  /*9a40*/  BRA `(.L_x_1283) ;  /* 0xffffff7400ac7947 */ /* 0x000fea000383ffff */
.L_x_1166:
[----:B--2---:R-:W-:-:S04]  /*9a50*/  IMAD.U32 R3, RZ, RZ, UR37 ;  /* 0x00000025ff037e24 */ /* 0x004fc8000f8e00ff */
[----:B------:R2:W3:Y:S03]  /*9a60*/  SYNCS.PHASECHK.TRANS64.TRYWAIT P0, [R3+URZ+0x36400], R10 ;  /* 0x0364000a030075a7 */ /* 0x0004e6000800017f */
[----:B---3--:R-:W-:Y:S05]  /*9a70*/  @!P0 NANOSLEEP.SYNCS 0x989680 ;  /* 0x009896800000895d */ /* 0x008fea0003900000 */
[----:B------:R-:W3:Y:S02]  /*9a80*/  @!P0 SYNCS.PHASECHK.TRANS64 P0, [R3+URZ+0x36400], R10 ;  /* 0x0364000a030085a7 */ /* 0x000ee4000800007f */
[----:B---3--:R-:W-:Y:S05]  /*9a90*/  @!P0 BRA `(.L_x_1166) ;  /* 0xfffffffc00ec8947 */ /* 0x008fea000383ffff */
[----:B------:R-:W-:Y:S05]  /*9aa0*/  BRA `(.L_x_1165) ;  /* 0xffffff7400e07947 */ /* 0x000fea000383ffff */
.L_x_1170:
[----:B--2---:R2:W3:Y:S02]  /*9ab0*/  SYNCS.PHASECHK.TRANS64.TRYWAIT P1, [R3+URZ+0x36410], R10 ;  /* 0x0364100a030075a7 */ /* 0x0044e4000802017f */
[----:B---3--:R-:W-:Y:S05]  /*9ac0*/  @!P1 NANOSLEEP.SYNCS 0x989680 ;  /* 0x009896800000995d */ /* 0x008fea0003900000 */
[----:B------:R-:W3:Y:S02]  /*9ad0*/  @!P1 SYNCS.PHASECHK.TRANS64 P1, [R3+URZ+0x36410], R10 ;  /* 0x0364100a030095a7 */ /* 0x000ee4000802007f */
[----:B---3--:R-:W-:Y:S05]  /*9ae0*/  @!P1 BRA `(.L_x_1170) ;  /* 0xfffffffc00f09947 */ /* 0x008fea000383ffff */
[----:B------:R-:W-:Y:S05]  /*9af0*/  BRA `(.L_x_1169) ;  /* 0xffffff7c00bc7947 */ /* 0x000fea000383ffff */
.L_x_1174:
[----:B----4-:R-:W-:-:S04]  /*9b00*/  IMAD.U32 R11, RZ, RZ, UR37 ;  /* 0x00000025ff0b7e24 */ /* 0x010fc8000f8e00ff */
[----:B------:R4:W1:Y:S03]  /*9b10*/  SYNCS.PHASECHK.TRANS64.TRYWAIT P1, [R11+URZ+0x36430], R10 ;  /* 0x0364300a0b0075a7 */ /* 0x000866000802017f */
[----:B-1----:R-:W-:Y:S05]  /*9b20*/  @!P1 NANOSLEEP.SYNCS 0x989680 ;  /* 0x009896800000995d */ /* 0x002fea0003900000 */
[----:B------:R-:W1:Y:S02]  /*9b30*/  @!P1 SYNCS.PHASECHK.TRANS64 P1, [R11+URZ+0x36430], R10 ;  /* 0x0364300a0b0095a7 */ /* 0x000e64000802007f */
[----:B-1----:R-:W-:Y:S05]  /*9b40*/  @!P1 BRA `(.L_x_1174) ;  /* 0xfffffffc00ec9947 */ /* 0x002fea000383ffff */
[----:B------:R-:W-:Y:S05]  /*9b50*/  BRA `(.L_x_1173) ;  /* 0xffffff84005c7947 */ /* 0x000fea000383ffff */
.L_x_1257:
[----:B-1----:R1:W2:Y:S02]  /*9b60*/  SYNCS.PHASECHK.TRANS64.TRYWAIT P1, [R0+URZ+0x36420], R6 ;  /* 0x03642006000075a7 */ /* 0x0022a4000802017f */
[----:B--2---:R-:W-:Y:S05]  /*9b70*/  @!P1 NANOSLEEP.SYNCS 0x989680 ;  /* 0x009896800000995d */ /* 0x004fea0003900000 */
[----:B------:R-:W2:Y:S02]  /*9b80*/  @!P1 SYNCS.PHASECHK.TRANS64 P1, [R0+URZ+0x36420], R6 ;  /* 0x03642006000095a7 */ /* 0x000ea4000802007f */
[----:B--2---:R-:W-:Y:S05]  /*9b90*/  @!P1 BRA `(.L_x_1257) ;  /* 0xfffffffc00f09947 */ /* 0x004fea000383ffff */
[----:B------:R-:W-:Y:S05]  /*9ba0*/  BRA `(.L_x_1284) ;  /* 0xffffffdc007c7947 */ /* 0x000fea000383ffff */
.L_x_1261:
[----:B-1----:R1:W2:Y:S02]  /*9bb0*/  SYNCS.PHASECHK.TRANS64.TRYWAIT P1, [R0+URZ+0x36438], R6 ;  /* 0x03643806000075a7 */ /* 0x0022a4000802017f */
[----:B--2---:R-:W-:Y:S05]  /*9bc0*/  @!P1 NANOSLEEP.SYNCS 0x989680 ;  /* 0x009896800000995d */ /* 0x004fea0003900000 */
[----:B------:R-:W2:Y:S02]  /*9bd0*/  @!P1 SYNCS.PHASECHK.TRANS64 P1, [R0+URZ+0x36438], R6 ;  /* 0x03643806000095a7 */ /* 0x000ea4000802007f */
[----:B--2---:R-:W-:Y:S05]  /*9be0*/  @!P1 BRA `(.L_x_1261) ;  /* 0xfffffffc00f09947 */ /* 0x004fea000383ffff */
[----:B------:R-:W-:Y:S05]  /*9bf0*/  BRA `(.L_x_1285) ;  /* 0xffffffe400687947 */ /* 0x000fea000383ffff */
.L_x_1263:
[----:B--2---:R2:W3:Y:S02]  /*9c00*/  SYNCS.PHASECHK.TRANS64.TRYWAIT P1, [R0+URZ+0x36428], R3 ;  /* 0x03642803000075a7 */ /* 0x0044e4000802017f */
[----:B---3--:R-:W-:Y:S05]  /*9c10*/  @!P1 NANOSLEEP.SYNCS 0x989680 ;  /* 0x009896800000995d */ /* 0x008fea0003900000 */
[----:B------:R-:W3:Y:S02]  /*9c20*/  @!P1 SYNCS.PHASECHK.TRANS64 P1, [R0+URZ+0x36428], R3 ;  /* 0x03642803000095a7 */ /* 0x000ee4000802007f */
[----:B---3--:R-:W-:Y:S05]  /*9c30*/  @!P1 BRA `(.L_x_1263) ;  /* 0xfffffffc00f09947 */ /* 0x008fea000383ffff */
[----:B------:R-:W-:Y:S05]  /*9c40*/  BRA `(.L_x_1286) ;  /* 0xffffffe8002c7947 */ /* 0x000fea000383ffff */
.L_x_1265:
[----:B--2---:R2:W3:Y:S02]  /*9c50*/  SYNCS.PHASECHK.TRANS64.TRYWAIT P1, [R0+URZ+0x36438], R29 ;  /* 0x0364381d000075a7 */ /* 0x0044e4000802017f */
[----:B---3--:R-:W-:Y:S05]  /*9c60*/  @!P1 NANOSLEEP.SYNCS 0x989680 ;  /* 0x009896800000995d */ /* 0x008fea0003900000 */
[----:B------:R-:W3:Y:S02]  /*9c70*/  @!P1 SYNCS.PHASECHK.TRANS64 P1, [R0+URZ+0x36438], R29 ;  /* 0x0364381d000095a7 */ /* 0x000ee4000802007f */
[----:B---3--:R-:W-:Y:S05]  /*9c80*/  @!P1 BRA `(.L_x_1265) ;  /* 0xfffffffc00f09947 */ /* 0x008fea000383ffff */
[----:B------:R-:W-:Y:S05]  /*9c90*/  BRA `(.L_x_1287) ;  /* 0xffffffe800e07947 */ /* 0x000fea000383ffff */
.L_x_1267:
[----:B------:R-:W-:-:S07]  /*9ca0*/  SHF.L.U32 R5, R7, 0x1f, RZ ;  /* 0x0000001f07057819 */ /* 0x000fce00000006ff */
.L_x_1288:
[----:B----4-:R4:W1:Y:S02]  /*9cb0*/  SYNCS.PHASECHK.TRANS64.TRYWAIT P1, [R0+URZ+0x36420], R5 ;  /* 0x03642005000075a7 */ /* 0x010864000802017f */
[----:B-1----:R-:W-:Y:S05]  /*9cc0*/  @!P1 NANOSLEEP.SYNCS 0x989680 ;  /* 0x009896800000995d */ /* 0x002fea0003900000 */
[----:B------:R-:W1:Y:S02]  /*9cd0*/  @!P1 SYNCS.PHASECHK.TRANS64 P1, [R0+URZ+0x36420], R5 ;  /* 0x03642005000095a7 */ /* 0x000e64000802007f */
[----:B-1----:R-:W-:Y:S05]  /*9ce0*/  @!P1 BRA `(.L_x_1288) ;  /* 0xfffffffc00f09947 */ /* 0x002fea000383ffff */
[----:B------:R-:W-:Y:S05]  /*9cf0*/  BRA `(.L_x_1289) ;  /* 0xffffffec00747947 */ /* 0x000fea000383ffff */
.L_x_1270:
[----:B----4-:R4:W1:Y:S02]  /*9d00*/  SYNCS.PHASECHK.TRANS64.TRYWAIT P1, [R0+URZ+0x36438], R6 ;  /* 0x03643806000075a7 */ /* 0x010864000802017f */
[----:B-1----:R-:W-:Y:S05]  /*9d10*/  @!P1 NANOSLEEP.SYNCS 0x989680 ;  /* 0x009896800000995d */ /* 0x002fea0003900000 */
[----:B------:R-:W1:Y:S02]  /*9d20*/  @!P1 SYNCS.PHASECHK.TRANS64 P1, [R0+URZ+0x36438], R6 ;  /* 0x03643806000095a7 */ /* 0x000e64000802007f */
[----:B-1----:R-:W-:Y:S05]  /*9d30*/  @!P1 BRA `(.L_x_1270) ;  /* 0xfffffffc00f09947 */ /* 0x002fea000383ffff */
[----:B------:R-:W-:Y:S05]  /*9d40*/  BRA `(.L_x_1290) ;  /* 0xfffffff000407947 */ /* 0x000fea000383ffff */
.L_x_1272:
[----:B-1----:R1:W4:Y:S02]  /*9d50*/  SYNCS.PHASECHK.TRANS64.TRYWAIT P1, [R0+URZ+0x36428], R5 ;  /* 0x03642805000075a7 */ /* 0x002324000802017f */
[----:B----4-:R-:W-:Y:S05]  /*9d60*/  @!P1 NANOSLEEP.SYNCS 0x989680 ;  /* 0x009896800000995d */ /* 0x010fea0003900000 */
[----:B------:R-:W4:Y:S02]  /*9d70*/  @!P1 SYNCS.PHASECHK.TRANS64 P1, [R0+URZ+0x36428], R5 ;  /* 0x03642805000095a7 */ /* 0x000f24000802007f */
[----:B----4-:R-:W-:Y:S05]  /*9d80*/  @!P1 BRA `(.L_x_1272) ;  /* 0xfffffffc00f09947 */ /* 0x010fea000383ffff */
[----:B------:R-:W-:Y:S05]  /*9d90*/  BRA `(.L_x_1291) ;  /* 0xfffffff000e87947 */ /* 0x000fea000383ffff */
.L_x_1274:
[----:B----4-:R4:W1:Y:S02]  /*9da0*/  SYNCS.PHASECHK.TRANS64.TRYWAIT P1, [R0+URZ+0x36438], R3 ;  /* 0x03643803000075a7 */ /* 0x010864000802017f */
[----:B-1----:R-:W-:Y:S05]  /*9db0*/  @!P1 NANOSLEEP.SYNCS 0x989680 ;  /* 0x009896800000995d */ /* 0x002fea0003900000 */
[----:B------:R-:W1:Y:S02]  /*9dc0*/  @!P1 SYNCS.PHASECHK.TRANS64 P1, [R0+URZ+0x36438], R3 ;  /* 0x03643803000095a7 */ /* 0x000e64000802007f */
[----:B-1----:R-:W-:Y:S05]  /*9dd0*/  @!P1 BRA `(.L_x_1274) ;  /* 0xfffffffc00f09947 */ /* 0x002fea000383ffff */
[----:B------:R-:W-:Y:S05]  /*9de0*/  BRA `(.L_x_1292) ;  /* 0xfffffff400a47947 */ /* 0x000fea000383ffff */
.L_x_1276:
[----:B------:R-:W-:Y:S01]  /*9df0*/  BSSY B1, `(.L_x_1293) ;  /* 0x0000006000017945 */ /* 0x000fe20003800000 */
[----:B------:R-:W-:-:S07]  /*9e00*/  IMAD.MOV.U32 R15, RZ, RZ, -0x1 ;  /* 0xffffffffff0f7424 */ /* 0x000fce00078e00ff */
[----:B------:R-:W-:Y:S05]  /*9e10*/  WARPSYNC.COLLECTIVE R15, `(.L_x_1294) ;  /* 0x000000000f0c7348 */ /* 0x000fea0003c00000 */
[----:B------:R-:W-:Y:S02]  /*9e20*/  ELECT P6, UR62, PT ;  /* 0x00000000003e782f */ /* 0x000fe400038c0000 */
[----:B------:R-:W-:Y:S01]  /*9e30*/  MOV R14, UR62 ;  /* 0x0000003e000e7c02 */ /* 0x000fe20008000f00 */
[----:B------:R-:W-:Y:S10]  /*9e40*/  ENDCOLLECTIVE ;  /* 0x000000000000791b */ /* 0x000ff40003800000 */
.L_x_1294:
[----:B------:R-:W-:Y:S05]  /*9e50*/  BSYNC B1 ;  /* 0x0000000000017941 */ /* 0x000fea0003800000 */
.L_x_1293:
[----:B------:R-:W-:Y:S05]  /*9e60*/  BRA `(.L_x_1295) ;  /* 0xfffffff8005c7947 */ /* 0x000fea000383ffff */
.L_x_1278:
[----:B-1----:R1:W2:Y:S02]  /*9e70*/  SYNCS.PHASECHK.TRANS64.TRYWAIT P0, [R9+URZ], R2 ;  /* 0x00000002090075a7 */ /* 0x0022a4000800017f */
[----:B--2---:R-:W-:Y:S05]  /*9e80*/  @!P0 NANOSLEEP.SYNCS 0x989680 ;  /* 0x009896800000895d */ /* 0x004fea0003900000 */
[----:B------:R-:W2:Y:S02]  /*9e90*/  @!P0 SYNCS.PHASECHK.TRANS64 P0, [R9+URZ], R2 ;  /* 0x00000002090085a7 */ /* 0x000ea4000800007f */
[----:B--2---:R-:W-:Y:S05]  /*9ea0*/  @!P0 BRA `(.L_x_1278) ;  /* 0xfffffffc00f08947 */ /* 0x004fea000383ffff */
[----:B------:R-:W-:Y:S05]  /*9eb0*/  BRA `(.L_x_1296) ;  /* 0xfffffff8009c7947 */ /* 0x000fea000383ffff */
.L_x_1279:
[----:B--2---:R2:W3:Y:S02]  /*9ec0*/  SYNCS.PHASECHK.TRANS64.TRYWAIT P0, [R3+URZ], R0 ;  /* 0x00000000030075a7 */ /* 0x0044e4000800017f */
[----:B---3--:R-:W-:Y:S05]  /*9ed0*/  @!P0 NANOSLEEP.SYNCS 0x989680 ;  /* 0x009896800000895d */ /* 0x008fea0003900000 */
[----:B------:R-:W3:Y:S02]  /*9ee0*/  @!P0 SYNCS.PHASECHK.TRANS64 P0, [R3+URZ], R0 ;  /* 0x00000000030085a7 */ /* 0x000ee4000800007f */
[----:B---3--:R-:W-:Y:S05]  /*9ef0*/  @!P0 BRA `(.L_x_1279) ;  /* 0xfffffffc00f08947 */ /* 0x008fea000383ffff */
[----:B------:R-:W-:Y:S05]  /*9f00*/  BRA `(.L_x_1297) ;  /* 0xfffffff800907947 */ /* 0x000fea000383ffff */
.L_x_1298:
        /* <DEDUP_REMOVED lines=15> */
.L_x_3863:


//--------------------- .text._ZN7cutlass13device_kernelIN5flash11enable_sm90INS1_16FlashAttnBwdSm90INS1_25CollectiveMainloopBwdSm90ILi2ELi1ELi1EN4cute5tupleIJNS5_1CILi1EEES8_S8_EEENS6_IJNS7_ILi64EEENS7_ILi96EEENS7_ILi192EEEEEENS_6half_tEfNS_4arch4Sm90ELb0ELb1ELb1ELb0ELb1ELb0ELb1ELb0ELi3ELi1ELi1ELi1ELb0EEENS1_21CollectiveEpilogueBwdISD_SE_SG_Li384ELb0ELb1ELi3EEENS1_19SingleTileSchedulerILb0ELb0ELb0ELi96EEEEEEEEEvNT_6ParamsE --------------------------
	.section	.text._ZN7cutlass13device_kernelIN5flash11enable_sm90INS1_16FlashAttnBwdSm90INS1_25CollectiveMainloopBwdSm90ILi2ELi1ELi1EN4cute5tupleIJNS5_1CILi1EEES8_S8_EEENS6_IJNS7_ILi64EEENS7_ILi96EEENS7_ILi192EEEEEENS_6half_tEfNS_4arch4Sm90ELb0ELb1ELb1ELb0ELb1ELb0ELb1ELb0ELi3ELi1ELi1ELi1ELb0EEENS1_21CollectiveEpilogueBwdISD_SE_SG_Li384ELb0ELb1ELi3EEENS1_19SingleTileSchedulerILb0ELb0ELb0ELi96EEEEEEEEEvNT_6ParamsE,"ax",@progbits
	.align	128
.text._ZN7cutlass13device_kernelIN5flash11enable_sm90INS1_16FlashAttnBwdSm90INS1_25CollectiveMainloopBwdSm90ILi2ELi1ELi1EN4cute5tupleIJNS5_1CILi1EEES8_S8_EEENS6_IJNS7_ILi64EEENS7_ILi96EEENS7_ILi192EEEEEENS_6half_tEfNS_4arch4Sm90ELb0ELb1ELb1ELb0ELb1ELb0ELb1ELb0ELi3ELi1ELi1ELi1ELb0EEENS1_21CollectiveEpilogueBwdISD_SE_SG_Li384ELb0ELb1ELi3EEENS1_19SingleTileSchedulerILb0ELb0ELb0ELi96EEEEEEEEEvNT_6ParamsE:
        .type           _ZN7cutlass13device_kernelIN5flash11enable_sm90INS1_16FlashAttnBwdSm90INS1_25CollectiveMainloopBwdSm90ILi2ELi1ELi1EN4cute5tupleIJNS5_1CILi1EEES8_S8_EEENS6_IJNS7_ILi64EEENS7_ILi96EEENS7_ILi192EEEEEENS_6half_tEfNS_4arch4Sm90ELb0ELb1ELb1ELb0ELb1ELb0ELb1ELb0ELi3ELi1ELi1ELi1ELb0EEENS1_21CollectiveEpilogueBwdISD_SE_SG_Li384ELb0ELb1ELi3EEENS1_19SingleTileSchedulerILb0ELb0ELb0ELi96EEEEEEEEEvNT_6ParamsE,@function
        .size           _ZN7cutlass13device_kernelIN5flash11enable_sm90INS1_16FlashAttnBwdSm90INS1_25CollectiveMainloopBwdSm90ILi2ELi1ELi1EN4cute5tupleIJNS5_1CILi1EEES8_S8_EEENS6_IJNS7_ILi64EEENS7_ILi96EEENS7_ILi192EEEEEENS_6half_tEfNS_4arch4Sm90ELb0ELb1ELb1ELb0ELb1ELb0ELb1ELb0ELi3ELi1ELi1ELi1ELb0EEENS1_21CollectiveEpilogueBwdISD_SE_SG_Li384ELb0ELb1ELi3EEENS1_19SingleTileSchedulerILb0ELb0ELb0ELi96EEEEEEEEEvNT_6ParamsE,(.L_x_3864 - _ZN7cutlass13device_kernelIN5flash11enable_sm90INS1_16FlashAttnBwdSm90INS1_25CollectiveMainloopBwdSm90ILi2ELi1ELi1EN4cute5tupleIJNS5_1CILi1EEES8_S8_EEENS6_IJNS7_ILi64EEENS7_ILi96EEENS7_ILi192EEEEEENS_6half_tEfNS_4arch4Sm90ELb0ELb1ELb1ELb0ELb1ELb0ELb1ELb0ELi3ELi1ELi1ELi1ELb0EEENS1_21CollectiveEpilogueBwdISD_SE_SG_Li384ELb0ELb1ELi3EEENS1_19SingleTileSchedulerILb0ELb0ELb0ELi96EEEEEEEEEvNT_6ParamsE)
        .other          _ZN7cutlass13device_kernelIN5flash11enable_sm90INS1_16FlashAttnBwdSm90INS1_25CollectiveMainloopBwdSm90ILi2ELi1ELi1EN4cute5tupleIJNS5_1CILi1EEES8_S8_EEENS6_IJNS7_ILi64EEENS7_ILi96EEENS7_ILi192EEEEEENS_6half_tEfNS_4arch4Sm90ELb0ELb1ELb1ELb0ELb1ELb0ELb1ELb0ELi3ELi1ELi1ELi1ELb0EEENS1_21CollectiveEpilogueBwdISD_SE_SG_Li384ELb0ELb1ELi3EEENS1_19SingleTileSchedulerILb0ELb0ELb0ELi96EEEEEEEEEvNT_6ParamsE,@"STO_CUDA_ENTRY STV_DEFAULT"
_ZN7cutlass13device_kernelIN5flash11enable_sm90INS1_16FlashAttnBwdSm90INS1_25CollectiveMainloopBwdSm90ILi2ELi1ELi1EN4cute5tupleIJNS5_1CILi1EEES8_S8_EEENS6_IJNS7_ILi64EEENS7_ILi96EEENS7_ILi192EEEEEENS_6half_tEfNS_4arch4Sm90ELb0ELb1ELb1ELb0ELb1ELb0ELb1ELb0ELi3ELi1ELi1ELi1ELb0EEENS1_21CollectiveEpilogueBwdISD_SE_SG_Li384ELb0ELb1ELi3EEENS1_19SingleTileSchedulerILb0ELb0ELb0ELi96EEEEEEEEEvNT_6ParamsE:
        /* <DEDUP_REMOVED lines=30> */
.L_x_1300:
[----:B------:R-:W-:Y:S05]  /*01e0*/  BSYNC B0 ;  /* 0x0000000000007941 */ /* 0x000fea0003800000 */
.L_x_1299:
        /* <DEDUP_REMOVED lines=37> */
.L_x_1301:
        /* <DEDUP_REMOVED lines=20> */
.L_x_1302:
[----:B------:R-:W-:Y:S01]  /*0580*/  PLOP3.LUT P0, PT, PT, PT, UP0, 0x80, 0x0 ;  /* 0x000000000000781c */ /* 0x000fe20003f0f008 */
[----:B------:R-:W-:Y:S01]  /*0590*/  NOP ;  /* 0x0000000000007918 */ /* 0x000fe20000000000 */
[----:B------:R-:W-:Y:S01]  /*05a0*/  ULDC.64 UR46, c[0x0][0x208] ;  /* 0x00008200002e7ab9 */ /* 0x000fe20000000a00 */
[----:B-12-4-:R-:W-:Y:S10]  /*05b0*/  BAR.SYNC.DEFER_BLOCKING 0x0 ;  /* 0x0000000000007b1d */ /* 0x016ff40000010000 */
[----:B------:R-:W-:Y:S05]  /*05c0*/  @!P0 BRA `(.L_x_1303) ;  /* 0x0000005c005c8947 */ /* 0x000fea0003800000 */
.L_x_1304:
        /* <DEDUP_REMOVED lines=85> */
.L_x_1305:
        /* <DEDUP_REMOVED lines=37> */
.L_x_1308:
        /* <DEDUP_REMOVED lines=15> */
.L_x_1307:
        /* <DEDUP_REMOVED lines=20> */
.L_x_1310:
        /* <DEDUP_REMOVED lines=15> */
.L_x_1309:
        /* <DEDUP_REMOVED lines=8> */
.L_x_1459:
        /* <DEDUP_REMOVED lines=19> */
.L_x_1312:
        /* <DEDUP_REMOVED lines=110> */
.L_x_1332:
[----:B------:R-:W-:Y:S01]  /*1920*/  IMAD.U32 R3, RZ, RZ, UR38 ;  /* 0x00000026ff037e24 */ /* 0x000fe2000f8e00ff */
[----:B------:R-:W-:Y:S05]  /*1930*/  YIELD ;  /* 0x0000000000007946 */ /* 0x000fea0003800000 */
[----:B------:R-:W-:-:S04]  /*1940*/  LOP3.LUT R3, R3, 0x1, RZ, 0xfc, !PT ;  /* 0x0000000103037812 */ /* 0x000fc800078efcff */
[----:B------:R-:W-:-:S13]  /*1950*/  ISETP.NE.AND P0, PT, R3, 0x3, PT ;  /* 0x000000030300780c */ /* 0x000fda0003f05270 */
[----:B------:R-:W-:Y:S05]  /*1960*/  @!P0 BRA `(.L_x_1314) ;  /* 0x0000000000048947 */ /* 0x000fea0003800000 */
[----:B------:R-:W-:Y:S01]  /*1970*/  BPT.TRAP 0x1 ;  /* 0x000000040000795c */ /* 0x000fe20000300000 */
.L_x_1314:
[----:B------:R-:W-:Y:S02]  /*1980*/  LEA R3, R2, UR37, 0x3 ;  /* 0x0000002502037c11 */ /* 0x000fe4000f8e18ff */
[----:B------:R-:W-:-:S04]  /*1990*/  SHF.L.U32 R10, R7, 0x1f, RZ ;  /* 0x0000001f070a7819 */ /* 0x000fc800000006ff */
[----:B------:R1:W2:Y:S01]  /*19a0*/  SYNCS.PHASECHK.TRANS64.TRYWAIT P1, [R3+URZ+0x36410], R10 ;  /* 0x0364100a030075a7 */ /* 0x0002a2000802017f */
[----:B------:R-:W-:Y:S05]  /*19b0*/  @!P0 BRA `(.L_x_1315) ;  /* 0x0000000000048947 */ /* 0x000fea0003800000 */
[----:B------:R-:W-:Y:S01]  /*19c0*/  BPT.TRAP 0x1 ;  /* 0x000000040000795c */ /* 0x000fe20000300000 */
.L_x_1315:
[----:B--2---:R-:W-:Y:S05]  /*19d0*/  @P1 BRA `(.L_x_1316) ;  /* 0x0000000000081947 */ /* 0x004fea0003800000 */
[----:B------:R-:W2:Y:S02]  /*19e0*/  SYNCS.PHASECHK.TRANS64.TRYWAIT P1, [R3+URZ+0x36410], R10 ;  /* 0x0364100a030075a7 */ /* 0x000ea4000802017f */
[----:B--2---:R-:W-:Y:S05]  /*19f0*/  @!P1 BRA `(.L_x_1317) ;  /* 0x0000008c00e89947 */ /* 0x004fea0003800000 */
.L_x_1316:
        /* <DEDUP_REMOVED lines=8> */
[----:B------:R-:W-:-:S02]  /*1a80*/  UMOV UR11, 0x40000040 ;  /* 0x40000040000b7882 */ /* 0x000fc40000000000 */
[----:B------:R-:W-:Y:S02]  /*1a90*/  ULOP3.LUT UR5, UR5, 0x3fff, URZ, 0xc0, !UPT ;  /* 0x00003fff05057892 */ /* 0x000fe4000f8ec03f */
[----:B-12---:R-:W-:Y:S02]  /*1aa0*/  LEA R10, R9, UR37, 0x2 ;  /* 0x00000025090a7c11 */ /* 0x006fe4000f8e10ff */
[----:B------:R-:W-:Y:S02]  /*1ab0*/  ULEA UR4, UR6, UR37, 0xc ;  /* 0x0000002506047291 */ /* 0x000fe4000f8e603f */
[----:B------:R-:W-:Y:S02]  /*1ac0*/  ULOP3.LUT UR5, UR5, 0x10000, URZ, 0xfc, !UPT ;  /* 0x0001000005057892 */ /* 0x000fe4000f8efc3f */
[----:B------:R-:W-:Y:S02]  /*1ad0*/  USHF.R.U32.HI UR6, URZ, 0x4, UR4 ;  /* 0x000000043f067899 */ /* 0x000fe40008011604 */
[----:B------:R-:W-:-:S02]  /*1ae0*/  UIMAD UR5, UR7, 0x600, UR5 ;  /* 0x00000600070578a4 */ /* 0x000fc4000f8e0205 */
[----:B------:R-:W-:-:S04]  /*1af0*/  ULOP3.LUT UR6, UR6, 0x3fff, URZ, 0xc0, !UPT ;  /* 0x00003fff06067892 */ /* 0x000fc8000f8ec03f */
[----:B------:R-:W-:Y:S01]  /*1b00*/  ULOP3.LUT UR6, UR6, 0x10000, URZ, 0xfc, !UPT ;  /* 0x0001000006067892 */ /* 0x000fe2000f8efc3f */
[----:B------:R-:W-:-:S06]  /*1b10*/  UMOV UR8, UR5 ;  /* 0x0000000500087c82 */ /* 0x000fcc0008000000 */
[----:B------:R-:W-:Y:S02]  /*1b20*/  UMOV UR10, UR6 ;  /* 0x00000006000a7c82 */ /* 0x000fe40008000000 */
[----:B------:R-:W-:Y:S01]  /*1b30*/  HGMMA.64x32x16.F32 R136, gdesc[UR8], RZ, !UPT, gsb0 ;  /* 0x00600000088879f0 */ /* 0x000fe2000c0008ff */
        /* <DEDUP_REMOVED lines=82> */
.L_x_1318:
[----:B-1----:R-:W-:-:S04]  /*2060*/  SHF.L.U32 R10, R4, 0x1f, RZ ;  /* 0x0000001f040a7819 */ /* 0x002fc800000006ff */
[----:B------:R1:W4:Y:S01]  /*2070*/  SYNCS.PHASECHK.TRANS64.TRYWAIT P1, [UR37+0x36430], R10 ;  /* 0x0364300aff0075a7 */ /* 0x0003220008020165 */
[----:B------:R-:W-:Y:S05]  /*2080*/  @!P0 BRA `(.L_x_1319) ;  /* 0x0000000000048947 */ /* 0x000fea0003800000 */
[----:B------:R-:W-:Y:S01]  /*2090*/  BPT.TRAP 0x1 ;  /* 0x000000040000795c */ /* 0x000fe20000300000 */
.L_x_1319:
[----:B----4-:R-:W-:Y:S05]  /*20a0*/  @P1 BRA `(.L_x_1320) ;  /* 0x0000000000081947 */ /* 0x010fea0003800000 */
[----:B------:R-:W4:Y:S02]  /*20b0*/  SYNCS.PHASECHK.TRANS64.TRYWAIT P1, [UR37+0x36430], R10 ;  /* 0x0364300aff0075a7 */ /* 0x000f240008020165 */
[----:B----4-:R-:W-:Y:S05]  /*20c0*/  @!P1 BRA `(.L_x_1321) ;  /* 0x0000008800489947 */ /* 0x010fea0003800000 */
.L_x_1320:
        /* <DEDUP_REMOVED lines=147> */
.L_x_1324:
[----:B------:R-:W-:-:S06]  /*2a00*/  UISETP.NE.AND UP0, UPT, UR42, 0x1, UPT ;  /* 0x000000012a00788c */ /* 0x000fcc000bf05270 */
[----:B------:R-:W-:-:S05]  /*2a10*/  PLOP3.LUT P1, PT, PT, PT, UP0, 0x80, 0x0 ;  /* 0x000000000000781c */ /* 0x000fca0003f2f008 */
[----:B------:R-:W-:-:S08]  /*2a20*/  @UP0 ULDC UR5, c[0x0][0x754] ;  /* 0x0001d50000050ab9 */ /* 0x000fd00000000800 */
[----:B------:R-:W-:Y:S01]  /*2a30*/  @P1 IMAD.HI.U32 R143, R142, UR5, RZ ;  /* 0x000000058e8f1c27 */ /* 0x000fe2000f8e00ff */
[----:B------:R-:W-:-:S04]  /*2a40*/  @UP0 ULDC UR5, c[0x0][0x758] ;  /* 0x0001d60000050ab9 */ /* 0x000fc80000000800 */
[----:B------:R-:W-:-:S07]  /*2a50*/  @P1 SHF.R.U32.HI R142, RZ, UR5, R143 ;  /* 0x00000005ff8e1c19 */ /* 0x000fce000801168f */
.L_x_1325:
[----:B------:R-:W-:Y:S05]  /*2a60*/  BSYNC B0 ;  /* 0x0000000000007941 */ /* 0x000fea0003800000 */
.L_x_1323:
[----:B------:R-:W4:Y:S01]  /*2a70*/  LDL R143, [R1+0x4] ;  /* 0x00000400018f7983 */ /* 0x000f220000100800 */
[----:B------:R-:W-:Y:S01]  /*2a80*/  IADD3 R148, R140, UR4, R5 ;  /* 0x000000048c947c10 */ /* 0x000fe2000fffe005 */
[----:B----4-:R-:W-:-:S05]  /*2a90*/  IMAD R142, R142, UR42, R143 ;  /* 0x0000002a8e8e7c24 */ /* 0x010fca000f8e028f */
[----:B------:R-:W-:Y:S02]  /*2aa0*/  VIADDMNMX R147, R142, UR42, R147, PT ;  /* 0x0000002a8e937c46 */ /* 0x000fe4000b800193 */
[----:B------:R-:W-:-:S07]  /*2ab0*/  VIMNMX R148, R148, R142, !PT ;  /* 0x0000008e94947248 */ /* 0x000fce0007fe0100 */
.L_x_1322:
        /* <DEDUP_REMOVED lines=18> */
.L_x_1328:
[----:B------:R-:W-:-:S06]  /*2be0*/  UISETP.NE.AND UP0, UPT, UR42, 0x1, UPT ;  /* 0x000000012a00788c */ /* 0x000fcc000bf05270 */
[----:B------:R-:W-:-:S05]  /*2bf0*/  PLOP3.LUT P1, PT, PT, PT, UP0, 0x80, 0x0 ;  /* 0x000000000000781c */ /* 0x000fca0003f2f008 */
[----:B------:R-:W-:-:S08]  /*2c00*/  @UP0 ULDC UR4, c[0x0][0x754] ;  /* 0x0001d50000040ab9 */ /* 0x000fd00000000800 */
[----:B------:R-:W-:Y:S01]  /*2c10*/  @P1 IMAD.HI.U32 R142, R140, UR4, RZ ;  /* 0x000000048c8e1c27 */ /* 0x000fe2000f8e00ff */
[----:B------:R-:W-:-:S04]  /*2c20*/  @UP0 ULDC UR4, c[0x0][0x758] ;  /* 0x0001d60000040ab9 */ /* 0x000fc80000000800 */
[----:B------:R-:W-:-:S07]  /*2c30*/  @P1 SHF.R.U32.HI R140, RZ, UR4, R142 ;  /* 0x00000004ff8c1c19 */ /* 0x000fce000801168e */
.L_x_1329:
[----:B------:R-:W-:Y:S05]  /*2c40*/  BSYNC B0 ;  /* 0x0000000000007941 */ /* 0x000fea0003800000 */
.L_x_1327:
[----:B------:R-:W4:Y:S02]  /*2c50*/  LDL R142, [R1+0x4] ;  /* 0x00000400018e7983 */ /* 0x000f240000100800 */
[----:B----4-:R-:W-:-:S05]  /*2c60*/  IMAD R140, R140, UR42, R142 ;  /* 0x0000002a8c8c7c24 */ /* 0x010fca000f8e028e */
[----:B------:R-:W-:Y:S02]  /*2c70*/  VIMNMX R145, R145, R140, !PT ;  /* 0x0000008c91917248 */ /* 0x000fe40007fe0100 */
[----:B------:R-:W-:-:S07]  /*2c80*/  VIADDMNMX R139, R140, UR42, R139, PT ;  /* 0x0000002a8c8b7c46 */ /* 0x000fce000b80018b */
.L_x_1326:
        /* <DEDUP_REMOVED lines=217> */
[----:B------:R-:W-:Y:S02]  /*3a20*/  UIMAD UR4, UR10, 0x3000, UR37 ;  /* 0x000030000a0478a4 */ /* 0x000fe4000f8e0225 */
[----:B------:R-:W-:Y:S02]  /*3a30*/  UIADD3 UR6, UR9, 0xc0, URZ ;  /* 0x000000c009067890 */ /* 0x000fe4000fffe03f */
[----:B------:R-:W-:Y:S02]  /*3a40*/  USHF.R.U32.HI UR5, URZ, 0x4, UR4 ;  /* 0x000000043f057899 */ /* 0x000fe40008011604 */
[----:B------:R-:W-:Y:S02]  /*3a50*/  UIADD3 UR4, UR8, 0x180, URZ ;  /* 0x0000018008047890 */ /* 0x000fe4000fffe03f */
[----:B------:R-:W-:Y:S01]  /*3a60*/  ULOP3.LUT UR10, UR5, 0x3fff, URZ, 0xc0, !UPT ;  /* 0x00003fff050a7892 */ /* 0x000fe2000f8ec03f */
[----:B------:R-:W-:-:S02]  /*3a70*/  UMOV UR7, 0x80000020 ;  /* 0x8000002000077882 */ /* 0x000fc40000000000 */
[----:B------:R-:W-:Y:S01]  /*3a80*/  UMOV UR5, 0x40000040 ;  /* 0x4000004000057882 */ /* 0x000fe20000000000 */
[----:B------:R-:W-:Y:S02]  /*3a90*/  WARPGROUP.DEPBAR.LE gsb0, 0x0 ;  /* 0x00008000000079c5 */ /* 0x000fe40000010000 */
[----:B------:R-:W-:-:S06]  /*3aa0*/  WARPGROUP.ARRIVE ;  /* 0x00000000000079c5 */ /* 0x000fcc0000000000 */
[----:B------:R-:W-:Y:S01]  /*3ab0*/  HGMMA.64x96x16.F32 R72, gdesc[UR4].tnspA.tnspB, R72, gsb0 ;  /* 0x61600000044879f0 */ /* 0x000fe20008000848 */
[----:B-1----:R-:W-:-:S04]  /*3ac0*/  IMAD.U32 R153, RZ, RZ, UR37 ;  /* 0x00000025ff997e24 */ /* 0x002fc8000f8e00ff */
[----:B------:R-:W-:-:S05]  /*3ad0*/  VIADD R153, R153, 0x33400 ;  /* 0x0003340099997836 */ /* 0x000fca0000000000 */
[----:B------:R-:W-:-:S13]  /*3ae0*/  R2UR UR13, R153 ;  /* 0x00000000990d72ca */ /* 0x000fda00000e0000 */
[----:B------:R-:W-:-:S04]  /*3af0*/  USHF.R.U32.HI UR13, URZ, 0x4, UR13 ;  /* 0x000000043f0d7899 */ /* 0x000fc8000801160d */
[----:B------:R-:W-:-:S04]  /*3b00*/  ULOP3.LUT UR13, UR13, 0x3fff, URZ, 0xc0, !UPT ;  /* 0x00003fff0d0d7892 */ /* 0x000fc8000f8ec03f */
[----:B------:R-:W-:Y:S01]  /*3b10*/  ULOP3.LUT UR14, UR13, 0x10000, URZ, 0xfc, !UPT ;  /* 0x000100000d0e7892 */ /* 0x000fe2000f8efc3f */
[----:B------:R-:W-:Y:S01]  /*3b20*/  UMOV UR9, 0x80000020 ;  /* 0x8000002000097882 */ /* 0x000fe20000000000 */
[----:B------:R-:W-:-:S05]  /*3b30*/  UMOV UR11, 0x40000040 ;  /* 0x40000040000b7882 */ /* 0x000fca0000000000 */
[----:B------:R-:W-:Y:S01]  /*3b40*/  UMOV UR8, UR14 ;  /* 0x0000000e00087c82 */ /* 0x000fe20008000000 */
        /* <DEDUP_REMOVED lines=48> */
.L_x_1330:
        /* <DEDUP_REMOVED lines=59> */
.L_x_1331:
        /* <DEDUP_REMOVED lines=63> */
.L_x_1306:
        /* <DEDUP_REMOVED lines=25> */
.L_x_1334:
        /* <DEDUP_REMOVED lines=20> */
.L_x_1335:
        /* <DEDUP_REMOVED lines=18> */
.L_x_1336:
        /* <DEDUP_REMOVED lines=18> */
.L_x_1337:
        /* <DEDUP_REMOVED lines=137> */
.L_x_1339:
[----:B------:R-:W-:Y:S05]  /*5390*/  BSYNC B0 ;  /* 0x0000000000007941 */ /* 0x000fea0003800000 */
.L_x_1338:
[----:B------:R-:W-:-:S04]  /*53a0*/  DEPBAR.LE SB0, 0x0 ;  /* 0x000080000000791a */ /* 0x000fc80000000000 */
[----:B------:R-:W-:Y:S05]  /*53b0*/  EXIT ;  /* 0x000000000000794d */ /* 0x000fea0003800000 */
.L_x_1333:
[----:B------:R-:W1:Y:S01]  /*53c0*/  S2R R0, SR_TID.X ;  /* 0x0000000000007919 */ /* 0x000e620000002100 */
[----:B------:R-:W2:Y:S01]  /*53d0*/  S2UR UR9, SR_CTAID.Y ;  /* 0x00000000000979c3 */ /* 0x000ea20000002600 */
[----:B------:R-:W-:Y:S01]  /*53e0*/  BSSY B0, `(.L_x_1340) ;  /* 0x0000032000007945 */ /* 0x000fe20003800000 */
[----:B------:R-:W3:Y:S06]  /*53f0*/  S2R R11, SR_CTAID.X ;  /* 0x00000000000b7919 */ /* 0x000eec0000002500 */
        /* <DEDUP_REMOVED lines=48> */
.L_x_1341:
[----:B------:R-:W-:Y:S05]  /*5700*/  BSYNC B0 ;  /* 0x0000000000007941 */ /* 0x000fea0003800000 */
.L_x_1340:
        /* <DEDUP_REMOVED lines=16> */
.L_x_1343:
[----:B------:R-:W-:Y:S05]  /*5810*/  BSYNC B0 ;  /* 0x0000000000007941 */ /* 0x000fea0003800000 */
.L_x_1342:
        /* <DEDUP_REMOVED lines=16> */
.L_x_1345:
[----:B------:R-:W-:Y:S05]  /*5920*/  BSYNC B0 ;  /* 0x0000000000007941 */ /* 0x000fea0003800000 */
.L_x_1344:
        /* <DEDUP_REMOVED lines=17> */
.L_x_1347:
[----:B------:R-:W-:Y:S05]  /*5a40*/  BSYNC B0 ;  /* 0x0000000000007941 */ /* 0x000fea0003800000 */
.L_x_1346:
        /* <DEDUP_REMOVED lines=17> */
.L_x_1349:
[----:B------:R-:W-:Y:S05]  /*5b60*/  BSYNC B0 ;  /* 0x0000000000007941 */ /* 0x000fea0003800000 */
.L_x_1348:
        /* <DEDUP_REMOVED lines=29> */
.L_x_1351:
[----:B------:R-:W-:Y:S05]  /*5d40*/  BSYNC B0 ;  /* 0x0000000000007941 */ /* 0x000fea0003800000 */
.L_x_1350:
        /* <DEDUP_REMOVED lines=13> */
.L_x_1353:
[----:B------:R-:W-:Y:S05]  /*5e20*/  BSYNC B0 ;  /* 0x0000000000007941 */ /* 0x000fea0003800000 */
.L_x_1352:
        /* <DEDUP_REMOVED lines=15> */
.L_x_1355:
[----:B------:R-:W-:Y:S05]  /*5f20*/  BSYNC B0 ;  /* 0x0000000000007941 */ /* 0x000fea0003800000 */
.L_x_1354:
        /* <DEDUP_REMOVED lines=15> */
.L_x_1357:
[----:B------:R-:W-:Y:S05]  /*6020*/  BSYNC B0 ;  /* 0x0000000000007941 */ /* 0x000fea0003800000 */
.L_x_1356:
        /* <DEDUP_REMOVED lines=15> */
.L_x_1359:
[----:B------:R-:W-:Y:S05]  /*6120*/  BSYNC B0 ;  /* 0x0000000000007941 */ /* 0x000fea0003800000 */
.L_x_1358:
        /* <DEDUP_REMOVED lines=15> */
.L_x_1361:
[----:B------:R-:W-:Y:S05]  /*6220*/  BSYNC B0 ;  /* 0x0000000000007941 */ /* 0x000fea0003800000 */
.L_x_1360:
        /* <DEDUP_REMOVED lines=15> */
.L_x_1363:
[----:B------:R-:W-:Y:S05]  /*6320*/  BSYNC B0 ;  /* 0x0000000000007941 */ /* 0x000fea0003800000 */
.L_x_1362:
[----:B------:R-:W-:Y:S05]  /*6330*/  EXIT ;  /* 0x000000000000794d */ /* 0x000fea0003800000 */
.L_x_1303:
        /* <DEDUP_REMOVED lines=14> */
[----:B------:R-:W-:Y:S02]  /*6420*/  ULDC UR4, c[0x0][0x280] ;  /* 0x0000a00000047ab9 */ /* 0x000fe40000000800 */
[----:B------:R-:W-:-:S04]  /*6430*/  UIADD3 UR5, UR4, 0x3f, URZ ;  /* 0x0000003f04057890 */ /* 0x000fc8000fffe03f */
[----:B------:R-:W-:Y:S01]  /*6440*/  USHF.R.S32.HI UR6, URZ, 0x1f, UR5 ;  /* 0x0000001f3f067899 */ /* 0x000fe20008011405 */
[----:B------:R-:W2:Y:S03]  /*6450*/  S2UR UR17, SR_CTAID.Y ;  /* 0x00000000001179c3 */ /* 0x000ea60000002600 */
[----:B------:R-:W-:-:S04]  /*6460*/  ULEA.HI UR5, UR6, UR5, URZ, 0x6 ;  /* 0x0000000506057291 */ /* 0x000fc8000f8f303f */
[----:B------:R-:W-:Y:S01]  /*6470*/  USHF.R.S32.HI UR5, URZ, 0x6, UR5 ;  /* 0x000000063f057899 */ /* 0x000fe20008011405 */
[----:B-1----:R-:W-:Y:S01]  /*6480*/  ISETP.LE.AND P0, PT, RZ, UR23, PT ;  /* 0x00000017ff007c0c */ /* 0x002fe2000bf03270 */
[----:B--2---:R-:W-:-:S12]  /*6490*/  USHF.R.S32.HI UR18, URZ, 0x1f, UR17 ;  /* 0x0000001f3f127899 */ /* 0x004fd80008011411 */
[----:B------:R-:W-:Y:S05]  /*64a0*/  @!P0 BRA `(.L_x_1367) ;  /* 0x00000000002c8947 */ /* 0x000fea0003800000 */
        /* <DEDUP_REMOVED lines=9> */
[----:B------:R-:W-:Y:S01]  /*6540*/  USEL UR11, UR5, UR7, UP0 ;  /* 0x00000007050b7287 */ /* 0x000fe20008000000 */
[----:B------:R-:W-:Y:S11]  /*6550*/  BRA `(.L_x_1368) ;  /* 0x0000000000047947 */ /* 0x000ff60003800000 */
.L_x_1367:
[----:B------:R-:W-:-:S05]  /*6560*/  UMOV UR11, UR5 ;  /* 0x00000005000b7c82 */ /* 0x000fca0008000000 */
.L_x_1368:
[----:B------:R-:W-:Y:S01]  /*6570*/  UIMAD UR4, UR23, 0x60, UR4 ;  /* 0x00000060170478a4 */ /* 0x000fe2000f8e0204 */
[----:B------:R-:W-:Y:S01]  /*6580*/  ULDC UR6, c[0x0][0x290] ;  /* 0x0000a40000067ab9 */ /* 0x000fe20000000800 */
[----:B------:R-:W-:Y:S01]  /*6590*/  ULDC UR7, c[0x0][0x74c] ;  /* 0x0001d30000077ab9 */ /* 0x000fe20000000800 */
[----:B------:R-:W-:Y:S01]  /*65a0*/  ULDC.64 UR8, c[0x0][0x2d8] ;  /* 0x0000b60000087ab9 */ /* 0x000fe20000000a00 */
[----:B------:R-:W-:Y:S02]  /*65b0*/  UIADD3 UR6, -UR7, UR4, -UR6 ;  /* 0x0000000407067290 */ /* 0x000fe4000fffe906 */
[----:B------:R-:W-:Y:S02]  /*65c0*/  UIMAD UR4, UR18, UR8, URZ ;  /* 0x00000008120472a4 */ /* 0x000fe4000f8e023f */
[----:B------:R-:W-:Y:S02]  /*65d0*/  USHF.R.S32.HI UR7, URZ, 0x1f, UR6 ;  /* 0x0000001f3f077899 */ /* 0x000fe40008011406 */
[----:B------:R-:W-:-:S02]  /*65e0*/  UIMAD UR4, UR17, UR9, UR4 ;  /* 0x00000009110472a4 */ /* 0x000fc4000f8e0204 */
[----:B------:R-:W-:Y:S02]  /*65f0*/  ULEA.HI UR10, UR7, UR6, URZ, 0x6 ;  /* 0x00000006070a7291 */ /* 0x000fe4000f8f303f */
[----:B------:R-:W-:Y:S02]  /*6600*/  UIMAD.WIDE.U32 UR6, UR17, UR8, URZ ;  /* 0x00000008110672a5 */ /* 0x000fe4000f8e003f */
[----:B------:R-:W-:Y:S02]  /*6610*/  USHF.R.S32.HI UR10, URZ, 0x6, UR10 ;  /* 0x000000063f0a7899 */ /* 0x000fe4000801140a */
[----:B------:R-:W-:Y:S02]  /*6620*/  USHF.R.S32.HI UR9, URZ, 0x1f, UR16 ;  /* 0x0000001f3f097899 */ /* 0x000fe40008011410 */
[----:B------:R-:W-:Y:S01]  /*6630*/  UISETP.LT.AND UP0, UPT, URZ, UR10, UPT ;  /* 0x0000000a3f00728c */ /* 0x000fe2000bf01270 */
[----:B------:R-:W-:Y:S01]  /*6640*/  ULDC.64 UR12, c[0x0][0x2e0] ;  /* 0x0000b800000c7ab9 */ /* 0x000fe20000000a00 */
[----:B------:R-:W-:-:S02]  /*6650*/  ULDC UR15, c[0x0][0x288] ;  /* 0x0000a200000f7ab9 */ /* 0x000fc40000000800 */
[----:B------:R-:W-:Y:S02]  /*6660*/  USEL UR8, URZ, UR10, !UP0 ;  /* 0x0000000a3f087287 */ /* 0x000fe4000c000000 */
[----:B------:R-:W-:Y:S02]  /*6670*/  UIMAD UR9, UR9, UR12, URZ ;  /* 0x0000000c090972a4 */ /* 0x000fe4000f8e023f */
[----:B------:R-:W-:Y:S02]  /*6680*/  UISETP.GT.AND UP0, UPT, UR11, UR8, UPT ;  /* 0x000000080b00728c */ /* 0x000fe4000bf04270 */
[----:B------:R-:W-:Y:S02]  /*6690*/  UIMAD UR10, UR16, UR15, URZ ;  /* 0x0000000f100a72a4 */ /* 0x000fe4000f8e023f */
[----:B------:R-:W-:Y:S02]  /*66a0*/  UIMAD UR14, UR16, UR13, UR9 ;  /* 0x0000000d100e72a4 */ /* 0x000fe4000f8e0209 */
[----:B------:R-:W-:Y:S01]  /*66b0*/  PLOP3.LUT P1, PT, PT, PT, UP0, 0x80, 0x0 ;  /* 0x000000000000781c */ /* 0x000fe20003f2f008 */
[----:B------:R-:W-:-:S02]  /*66c0*/  UIADD3 UR7, UR7, UR4, URZ ;  /* 0x0000000407077290 */ /* 0x000fc4000fffe03f */
[----:B------:R-:W-:Y:S02]  /*66d0*/  UIADD3 UR9, UP1, UR10, UR17, URZ ;  /* 0x000000110a097290 */ /* 0x000fe4000ff3e03f */
[----:B------:R-:W-:Y:S01]  /*66e0*/  UIMAD.WIDE.U32 UR6, UR16, UR12, UR6 ;  /* 0x0000000c100672a5 */ /* 0x000fe2000f8e0006 */
[----:B------:R-:W-:Y:S01]  /*66f0*/  ELECT P0, URZ, PT ;  /* 0x00000000003f782f */ /* 0x000fe20003800000 */
[----:B------:R-:W-:-:S06]  /*6700*/  ULEA.HI.X.SX32 UR10, UR10, UR18, 0x1, UP1 ;  /* 0x000000120a0a7291 */ /* 0x000fcc00088f0e3f */
[----:B------:R-:W-:Y:S06]  /*6710*/  @!P1 BRA `(.L_x_1369) ;  /* 0x0000001400509947 */ /* 0x000fec0003800000 */
[----:B------:R-:W1:Y:S01]  /*6720*/  S2R R0, SR_TID.X ;  /* 0x0000000000007919 */ /* 0x000e620000002100 */
[----:B------:R-:W-:Y:S02]  /*6730*/  UIADD3 UR4, -UR8, UR11, URZ ;  /* 0x0000000b08047290 */ /* 0x000fe4000fffe13f */
[----:B------:R-:W-:Y:S02]  /*6740*/  UIADD3 UR14, UR7, UR14, URZ ;  /* 0x0000000e070e7290 */ /* 0x000fe4000fffe03f */
[----:B------:R-:W-:-:S04]  /*6750*/  ULOP3.LUT UR4, UR4, 0x1, URZ, 0xc0, !UPT ;  /* 0x0000000104047892 */ /* 0x000fc8000f8ec03f */
[----:B------:R-:W-:-:S03]  /*6760*/  UISETP.NE.U32.AND UP0, UPT, UR4, 0x1, UPT ;  /* 0x000000010400788c */ /* 0x000fc6000bf05070 */
[----:B------:R-:W-:Y:S02]  /*6770*/  ULDC UR4, c[0x0][0x760] ;  /* 0x0001d80000047ab9 */ /* 0x000fe40000000800 */
[----:B------:R-:W-:Y:S01]  /*6780*/  UIMAD UR15, UR15, UR4, URZ ;  /* 0x000000040f0f72a4 */ /* 0x000fe2000f8e023f */
[----:B------:R-:W-:Y:S02]  /*6790*/  PLOP3.LUT P1, PT, PT, PT, UP0, 0x80, 0x0 ;  /* 0x000000000000781c */ /* 0x000fe40003f2f008 */
[----:B-1----:R-:W-:-:S11]  /*67a0*/  LOP3.LUT R9, R0, 0x1f, RZ, 0xc0, !PT ;  /* 0x0000001f00097812 */ /* 0x002fd600078ec0ff */
[----:B------:R-:W-:Y:S05]  /*67b0*/  @P1 BRA `(.L_x_1370) ;  /* 0x0000000400d01947 */ /* 0x000fea0003800000 */
        /* <DEDUP_REMOVED lines=8> */
[----:B------:R-:W-:-:S04]  /*6840*/  IMAD.U32 R2, RZ, RZ, UR13 ;  /* 0x0000000dff027e24 */ /* 0x000fc8000f8e00ff */
[----:B------:R-:W-:Y:S01]  /*6850*/  IMAD.U32 R3, RZ, RZ, UR4 ;  /* 0x00000004ff037e24 */ /* 0x000fe2000f8e00ff */
[----:B------:R-:W-:Y:S06]  /*6860*/  @P2 BRA `(.L_x_1372) ;  /* 0x0000000000142947 */ /* 0x000fec0003800000 */
.L_x_1373:
[----:B------:R-:W2:Y:S04]  /*6870*/  LDG.E.STRONG.GPU R0, desc[UR46][R2.64] ;  /* 0x0000002e02007981 */ /* 0x000ea8000c1ef900 */
[----:B--2---:R-:W-:Y:S01]  /*6880*/  CCTL.IVALL ;  /* 0x00000000ff00798f */ /* 0x004fe20002000000 */
[----:B------:R-:W-:Y:S05]  /*6890*/  YIELD ;  /* 0x0000000000007946 */ /* 0x000fea0003800000 */
[----:B------:R-:W-:-:S13]  /*68a0*/  ISETP.NE.AND P1, PT, R0, UR23, PT ;  /* 0x0000001700007c0c */ /* 0x000fda000bf25270 */
[----:B------:R-:W-:Y:S05]  /*68b0*/  @P1 BRA `(.L_x_1373) ;  /* 0xfffffffc00ec1947 */ /* 0x000fea000383ffff */
.L_x_1372:
[----:B------:R-:W-:Y:S05]  /*68c0*/  BSYNC B1 ;  /* 0x0000000000017941 */ /* 0x000fea0003800000 */
.L_x_1371:
[----:B------:R-:W-:-:S03]  /*68d0*/  UMOV UR4, 0xffffffff ;  /* 0xffffffff00047882 */ /* 0x000fc60000000000 */
[----:B------:R-:W-:Y:S05]  /*68e0*/  BRA.DIV UR4, `(.L_x_1374) ;  /* 0x0000004204587947 */ /* 0x000fea000b800000 */
[----:B------:R-:W-:Y:S01]  /*68f0*/  NOP ;  /* 0x0000000000007918 */ /* 0x000fe20000000000 */
.L_x_1462:
        /* <DEDUP_REMOVED lines=22> */
.L_x_1376:
[----:B------:R-:W-:Y:S05]  /*6a60*/  BSYNC B1 ;  /* 0x0000000000017941 */ /* 0x000fea0003800000 */
.L_x_1375:
        /* <DEDUP_REMOVED lines=19> */
.L_x_1378:
[----:B------:R-:W-:Y:S05]  /*6ba0*/  BSYNC B1 ;  /* 0x0000000000017941 */ /* 0x000fea0003800000 */
.L_x_1377:
        /* <DEDUP_REMOVED lines=20> */
.L_x_1380:
[----:B------:R-:W-:Y:S05]  /*6cf0*/  BSYNC B1 ;  /* 0x0000000000017941 */ /* 0x000fea0003800000 */
.L_x_1379:
[----:B------:R-:W-:Y:S06]  /*6d00*/  BAR.ARV 0xa, 0xa0 ;  /* 0x0282800000007b1d */ /* 0x000fec0000002000 */
[----:B------:R-:W-:Y:S04]  /*6d10*/  BSSY B1, `(.L_x_1381) ;  /* 0x0000003000017945 */ /* 0x000fe80003800000 */
[----:B------:R-:W-:Y:S05]  /*6d20*/  @!P0 BRA `(.L_x_1382) ;  /* 0x0000000000048947 */ /* 0x000fea0003800000 */
[----:B------:R-:W-:-:S04]  /*6d30*/  DEPBAR.LE SB0, 0x1 ;  /* 0x000080400000791a */ /* 0x000fc80000000000 */
.L_x_1382:
[----:B------:R-:W-:Y:S05]  /*6d40*/  BSYNC B1 ;  /* 0x0000000000017941 */ /* 0x000fea0003800000 */
.L_x_1381:
[----:B------:R-:W-:Y:S06]  /*6d50*/  BAR.ARV 0xb, 0xa0 ;  /* 0x02c2800000007b1d */ /* 0x000fec0000002000 */
[----:B------:R-:W-:Y:S04]  /*6d60*/  BSSY B1, `(.L_x_1383) ;  /* 0x0000003000017945 */ /* 0x000fe80003800000 */
[----:B------:R-:W-:Y:S05]  /*6d70*/  @!P0 BRA `(.L_x_1384) ;  /* 0x0000000000048947 */ /* 0x000fea0003800000 */
[----:B------:R-:W-:-:S04]  /*6d80*/  DEPBAR.LE SB0, 0x0 ;  /* 0x000080000000791a */ /* 0x000fc80000000000 */
.L_x_1384:
[----:B------:R-:W-:Y:S05]  /*6d90*/  BSYNC B1 ;  /* 0x0000000000017941 */ /* 0x000fea0003800000 */
.L_x_1383:
        /* <DEDUP_REMOVED lines=19> */
.L_x_1386:
[----:B------:R-:W-:Y:S05]  /*6ed0*/  BSYNC B1 ;  /* 0x0000000000017941 */ /* 0x000fea0003800000 */
.L_x_1385:
[----:B------:R-:W-:Y:S01]  /*6ee0*/  UIADD3 UR18, UR8, 0x1, URZ ;  /* 0x0000000108127890 */ /* 0x000fe2000fffe03f */
[----:B------:R-:W-:Y:S11]  /*6ef0*/  BRA `(.L_x_1387) ;  /* 0x0000000000047947 */ /* 0x000ff60003800000 */
.L_x_1370:
[----:B------:R-:W-:-:S05]  /*6f00*/  UMOV UR18, UR8 ;  /* 0x0000000800127c82 */ /* 0x000fca0008000000 */
.L_x_1387:
[----:B------:R-:W-:-:S03]  /*6f10*/  UIADD3 UR4, UR8, 0x1, URZ ;  /* 0x0000000108047890 */ /* 0x000fc6000fffe03f */
[----:B------:R-:W-:Y:S01]  /*6f20*/  UMOV UR8, UR18 ;  /* 0x0000001200087c82 */ /* 0x000fe20008000000 */
[----:B------:R-:W-:-:S06]  /*6f30*/  UISETP.NE.AND UP0, UPT, UR11, UR4, UPT ;  /* 0x000000040b00728c */ /* 0x000fcc000bf05270 */
[----:B------:R-:W-:-:S13]  /*6f40*/  PLOP3.LUT P1, PT, PT, PT, UP0, 0x80, 0x0 ;  /* 0x000000000000781c */ /* 0x000fda0003f2f008 */
[----:B------:R-:W-:Y:S05]  /*6f50*/  @!P1 BRA `(.L_x_1369) ;  /* 0x0000000c00409947 */ /* 0x000fea0003800000 */
[----:B------:R-:W-:Y:S01]  /*6f60*/  ULDC.64 UR20, c[0x0][0x2c0] ;  /* 0x0000b00000147ab9 */ /* 0x000fe20000000a00 */
[----:B------:R-:W-:Y:S01]  /*6f70*/  UMOV UR4, URZ ;  /* 0x0000003f00047c82 */ /* 0x000fe20008000000 */
[----:B------:R-:W-:Y:S01]  /*6f80*/  ULEA UR20, UP0, UR6, UR20, 0x2 ;  /* 0x0000001406147291 */ /* 0x000fe2000f80103f */
[----:B------:R-:W-:-:S03]  /*6f90*/  UMOV UR8, UR18 ;  /* 0x0000001200087c82 */ /* 0x000fc60008000000 */
[----:B------:R-:W-:Y:S02]  /*6fa0*/  ULEA.HI.X UR21, UR6, UR21, UR14, 0x2, UP0 ;  /* 0x0000001506157291 */ /* 0x000fe400080f140e */
[----:B------:R-:W-:-:S04]  /*6fb0*/  UIADD3 UR20, UP0, UR20, 0x4000, URZ ;  /* 0x0000400014147890 */ /* 0x000fc8000ff1e03f */
[----:B------:R-:W-:-:S12]  /*6fc0*/  UIADD3.X UR21, URZ, UR21, URZ, UP0, !UPT ;  /* 0x000000153f157290 */ /* 0x000fd800087fe43f */
.L_x_1420:
        /* <DEDUP_REMOVED lines=11> */
.L_x_1390:
[----:B------:R-:W2:Y:S04]  /*7080*/  LDG.E.STRONG.GPU R0, desc[UR46][R2.64] ;  /* 0x0000002e02007981 */ /* 0x000ea8000c1ef900 */
[----:B--2---:R-:W-:Y:S01]  /*7090*/  CCTL.IVALL ;  /* 0x00000000ff00798f */ /* 0x004fe20002000000 */
[----:B------:R-:W-:Y:S05]  /*70a0*/  YIELD ;  /* 0x0000000000007946 */ /* 0x000fea0003800000 */
[----:B------:R-:W-:-:S13]  /*70b0*/  ISETP.NE.AND P1, PT, R0, UR23, PT ;  /* 0x0000001700007c0c */ /* 0x000fda000bf25270 */
[----:B------:R-:W-:Y:S05]  /*70c0*/  @P1 BRA `(.L_x_1390) ;  /* 0xfffffffc00ec1947 */ /* 0x000fea000383ffff */
.L_x_1389:
[----:B------:R-:W-:Y:S05]  /*70d0*/  BSYNC B1 ;  /* 0x0000000000017941 */ /* 0x000fea0003800000 */
.L_x_1388:
[----:B------:R-:W-:-:S03]  /*70e0*/  UMOV UR16, 0xffffffff ;  /* 0xffffffff00107882 */ /* 0x000fc60000000000 */
[----:B------:R-:W-:Y:S05]  /*70f0*/  BRA.DIV UR16, `(.L_x_1391) ;  /* 0x0000003a10707947 */ /* 0x000fea000b800000 */
[----:B------:R-:W-:Y:S01]  /*7100*/  NOP ;  /* 0x0000000000007918 */ /* 0x000fe20000000000 */
.L_x_1465:
        /* <DEDUP_REMOVED lines=19> */
.L_x_1393:
[----:B------:R-:W-:Y:S05]  /*7240*/  BSYNC B1 ;  /* 0x0000000000017941 */ /* 0x000fea0003800000 */
.L_x_1392:
[----:B------:R-:W-:Y:S01]  /*7250*/  UIMAD UR16, UR18, 0x3000, UR4 ;  /* 0x00003000121078a4 */ /* 0x000fe2000f8e0204 */
        /* <DEDUP_REMOVED lines=13> */
.L_x_1395:
[----:B------:R-:W-:Y:S05]  /*7330*/  BSYNC B1 ;  /* 0x0000000000017941 */ /* 0x000fea0003800000 */
.L_x_1394:
        /* <DEDUP_REMOVED lines=15> */
.L_x_1397:
[----:B------:R-:W-:Y:S05]  /*7430*/  BSYNC B1 ;  /* 0x0000000000017941 */ /* 0x000fea0003800000 */
.L_x_1396:
[----:B------:R-:W-:Y:S06]  /*7440*/  BAR.ARV 0xa, 0xa0 ;  /* 0x0282800000007b1d */ /* 0x000fec0000002000 */
[----:B------:R-:W-:Y:S04]  /*7450*/  BSSY B1, `(.L_x_1398) ;  /* 0x0000003000017945 */ /* 0x000fe80003800000 */
[----:B------:R-:W-:Y:S05]  /*7460*/  @!P0 BRA `(.L_x_1399) ;  /* 0x0000000000048947 */ /* 0x000fea0003800000 */
[----:B------:R-:W-:-:S04]  /*7470*/  DEPBAR.LE SB0, 0x1 ;  /* 0x000080400000791a */ /* 0x000fc80000000000 */
.L_x_1399:
[----:B------:R-:W-:Y:S05]  /*7480*/  BSYNC B1 ;  /* 0x0000000000017941 */ /* 0x000fea0003800000 */
.L_x_1398:
[----:B------:R-:W-:Y:S06]  /*7490*/  BAR.ARV 0xb, 0xa0 ;  /* 0x02c2800000007b1d */ /* 0x000fec0000002000 */
[----:B------:R-:W-:Y:S04]  /*74a0*/  BSSY B1, `(.L_x_1400) ;  /* 0x0000003000017945 */ /* 0x000fe80003800000 */
[----:B------:R-:W-:Y:S05]  /*74b0*/  @!P0 BRA `(.L_x_1401) ;  /* 0x0000000000048947 */ /* 0x000fea0003800000 */
[----:B------:R-:W-:-:S04]  /*74c0*/  DEPBAR.LE SB0, 0x0 ;  /* 0x000080000000791a */ /* 0x000fc80000000000 */
.L_x_1401:
[----:B------:R-:W-:Y:S05]  /*74d0*/  BSYNC B1 ;  /* 0x0000000000017941 */ /* 0x000fea0003800000 */
.L_x_1400:
        /* <DEDUP_REMOVED lines=19> */
.L_x_1403:
[----:B------:R-:W-:Y:S05]  /*7610*/  BSYNC B1 ;  /* 0x0000000000017941 */ /* 0x000fea0003800000 */
.L_x_1402:
        /* <DEDUP_REMOVED lines=9> */
.L_x_1406:
[----:B------:R-:W2:Y:S04]  /*76b0*/  LDG.E.STRONG.GPU R0, desc[UR46][R2.64] ;  /* 0x0000002e02007981 */ /* 0x000ea8000c1ef900 */
[----:B--2---:R-:W-:Y:S01]  /*76c0*/  CCTL.IVALL ;  /* 0x00000000ff00798f */ /* 0x004fe20002000000 */
[----:B------:R-:W-:Y:S05]  /*76d0*/  YIELD ;  /* 0x0000000000007946 */ /* 0x000fea0003800000 */
[----:B------:R-:W-:-:S13]  /*76e0*/  ISETP.NE.AND P1, PT, R0, UR23, PT ;  /* 0x0000001700007c0c */ /* 0x000fda000bf25270 */
[----:B------:R-:W-:Y:S05]  /*76f0*/  @P1 BRA `(.L_x_1406) ;  /* 0xfffffffc00ec1947 */ /* 0x000fea000383ffff */
.L_x_1405:
[----:B------:R-:W-:Y:S05]  /*7700*/  BSYNC B1 ;  /* 0x0000000000017941 */ /* 0x000fea0003800000 */
.L_x_1404:
[----:B------:R-:W-:-:S03]  /*7710*/  UMOV UR12, 0xffffffff ;  /* 0xffffffff000c7882 */ /* 0x000fc60000000000 */
[----:B------:R-:W-:Y:S05]  /*7720*/  BRA.DIV UR12, `(.L_x_1407) ;  /* 0x000000360c007947 */ /* 0x000fea000b800000 */
[----:B------:R-:W-:Y:S01]  /*7730*/  NOP ;  /* 0x0000000000007918 */ /* 0x000fe20000000000 */
.L_x_1468:
        /* <DEDUP_REMOVED lines=15> */
.L_x_1409:
[----:B------:R-:W-:Y:S05]  /*7830*/  BSYNC B1 ;  /* 0x0000000000017941 */ /* 0x000fea0003800000 */
.L_x_1408:
        /* <DEDUP_REMOVED lines=14> */
.L_x_1411:
[----:B------:R-:W-:Y:S05]  /*7920*/  BSYNC B1 ;  /* 0x0000000000017941 */ /* 0x000fea0003800000 */
.L_x_1410:
        /* <DEDUP_REMOVED lines=15> */
.L_x_1413:
[----:B------:R-:W-:Y:S05]  /*7a20*/  BSYNC B1 ;  /* 0x0000000000017941 */ /* 0x000fea0003800000 */
.L_x_1412:
[----:B------:R-:W-:Y:S06]  /*7a30*/  BAR.ARV 0xa, 0xa0 ;  /* 0x0282800000007b1d */ /* 0x000fec0000002000 */
[----:B------:R-:W-:Y:S04]  /*7a40*/  BSSY B1, `(.L_x_1414) ;  /* 0x0000003000017945 */ /* 0x000fe80003800000 */
[----:B------:R-:W-:Y:S05]  /*7a50*/  @!P0 BRA `(.L_x_1415) ;  /* 0x0000000000048947 */ /* 0x000fea0003800000 */
[----:B------:R-:W-:-:S04]  /*7a60*/  DEPBAR.LE SB0, 0x1 ;  /* 0x000080400000791a */ /* 0x000fc80000000000 */
.L_x_1415:
[----:B------:R-:W-:Y:S05]  /*7a70*/  BSYNC B1 ;  /* 0x0000000000017941 */ /* 0x000fea0003800000 */
.L_x_1414:
[----:B------:R-:W-:Y:S06]  /*7a80*/  BAR.ARV 0xb, 0xa0 ;  /* 0x02c2800000007b1d */ /* 0x000fec0000002000 */
[----:B------:R-:W-:Y:S04]  /*7a90*/  BSSY B1, `(.L_x_1416) ;  /* 0x0000003000017945 */ /* 0x000fe80003800000 */
[----:B------:R-:W-:Y:S05]  /*7aa0*/  @!P0 BRA `(.L_x_1417) ;  /* 0x0000000000048947 */ /* 0x000fea0003800000 */
[----:B------:R-:W-:-:S04]  /*7ab0*/  DEPBAR.LE SB0, 0x0 ;  /* 0x000080000000791a */ /* 0x000fc80000000000 */
.L_x_1417:
[----:B------:R-:W-:Y:S05]  /*7ac0*/  BSYNC B1 ;  /* 0x0000000000017941 */ /* 0x000fea0003800000 */
.L_x_1416:
        /* <DEDUP_REMOVED lines=19> */
.L_x_1419:
[----:B------:R-:W-:Y:S05]  /*7c00*/  BSYNC B1 ;  /* 0x0000000000017941 */ /* 0x000fea0003800000 */
.L_x_1418:
[----:B------:R-:W-:Y:S02]  /*7c10*/  UIADD3 UR8, UR8, 0x2, URZ ;  /* 0x0000000208087890 */ /* 0x000fe4000fffe03f */
[----:B------:R-:W-:Y:S02]  /*7c20*/  UIADD3 UR4, UR4, 0x6000, URZ ;  /* 0x0000600004047890 */ /* 0x000fe4000fffe03f */
[----:B------:R-:W-:-:S06]  /*7c30*/  UISETP.GE.AND UP0, UPT, UR8, UR11, UPT ;  /* 0x0000000b0800728c */ /* 0x000fcc000bf06270 */
[----:B------:R-:W-:-:S13]  /*7c40*/  PLOP3.LUT P1, PT, PT, PT, UP0, 0x80, 0x0 ;  /* 0x000000000000781c */ /* 0x000fda0003f2f008 */
[----:B------:R-:W-:Y:S05]  /*7c50*/  @!P1 BRA `(.L_x_1420) ;  /* 0xfffffff000dc9947 */ /* 0x000fea000383ffff */
.L_x_1369:
[----:B------:R-:W-:-:S06]  /*7c60*/  UISETP.GT.AND UP0, UPT, UR5, UR8, UPT ;  /* 0x000000080500728c */ /* 0x000fcc000bf04270 */
[----:B------:R-:W-:-:S13]  /*7c70*/  PLOP3.LUT P0, PT, PT, PT, UP0, 0x80, 0x0 ;  /* 0x000000000000781c */ /* 0x000fda0003f0f008 */
[----:B------:R-:W-:Y:S05]  /*7c80*/  @!P0 BRA `(.L_x_1366) ;  /* 0x0000002c00088947 */ /* 0x000fea0003800000 */
[----:B------:R-:W2:Y:S01]  /*7c90*/  S2R R0, SR_TID.X ;  /* 0x0000000000007919 */ /* 0x000ea20000002100 */
[----:B------:R-:W-:Y:S01]  /*7ca0*/  UIADD3 UR4, UR5, -UR8, URZ ;  /* 0x8000000805047290 */ /* 0x000fe2000fffe03f */
[----:B------:R-:W-:Y:S01]  /*7cb0*/  ULDC UR16, c[0x0][0x288] ;  /* 0x0000a20000107ab9 */ /* 0x000fe20000000800 */
[----:B------:R-:W-:Y:S02]  /*7cc0*/  ULDC UR17, c[0x0][0x760] ;  /* 0x0001d80000117ab9 */ /* 0x000fe40000000800 */
[----:B------:R-:W-:Y:S02]  /*7cd0*/  ULOP3.LUT UR4, UR4, 0x1, URZ, 0xc0, !UPT ;  /* 0x0000000104047892 */ /* 0x000fe4000f8ec03f */
[----:B------:R-:W-:Y:S02]  /*7ce0*/  UIMAD UR18, UR16, UR17, URZ ;  /* 0x00000011101272a4 */ /* 0x000fe4000f8e023f */
[----:B------:R-:W-:-:S06]  /*7cf0*/  UISETP.NE.U32.AND UP0, UPT, UR4, 0x1, UPT ;  /* 0x000000010400788c */ /* 0x000fcc000bf05070 */
[----:B------:R-:W-:Y:S02]  /*7d00*/  PLOP3.LUT P0, PT, PT, PT, UP0, 0x80, 0x0 ;  /* 0x000000000000781c */ /* 0x000fe40003f0f008 */
[----:B--2---:R-:W-:-:S11]  /*7d10*/  LOP3.LUT R0, R0, 0x1f, RZ, 0xc0, !PT ;  /* 0x0000001f00007812 */ /* 0x004fd600078ec0ff */
[----:B------:R-:W-:Y:S05]  /*7d20*/  @P0 BRA `(.L_x_1421) ;  /* 0x0000000000780947 */ /* 0x000fea0003800000 */
[----:B------:R-:W-:Y:S01]  /*7d30*/  UIMAD UR4, UR18, UR8, URZ ;  /* 0x00000008120472a4 */ /* 0x000fe2000f8e023f */
[----:B------:R-:W-:Y:S01]  /*7d40*/  ISETP.NE.AND P0, PT, R0, RZ, PT ;  /* 0x000000ff0000720c */ /* 0x000fe20003f05270 */
[----:B------:R-:W-:Y:S01]  /*7d50*/  ULDC.64 UR12, c[0x0][0x768] ;  /* 0x0001da00000c7ab9 */ /* 0x000fe20000000a00 */
[----:B------:R-:W-:Y:S01]  /*7d60*/  BSSY B1, `(.L_x_1422) ;  /* 0x0000019000017945 */ /* 0x000fe20003800000 */
[----:B------:R-:W-:-:S04]  /*7d70*/  UIADD3 UR6, UP0, UR4, UR9, URZ ;  /* 0x0000000904067290 */ /* 0x000fc8000ff1e03f */
[----:B------:R-:W-:Y:S02]  /*7d80*/  ULEA.HI.X.SX32 UR7, UR4, UR10, 0x1, UP0 ;  /* 0x0000000a04077291 */ /* 0x000fe400080f0e3f */
[----:B------:R-:W-:Y:S02]  /*7d90*/  ULEA UR11, UP0, UR6, UR12, 0x2 ;  /* 0x0000000c060b7291 */ /* 0x000fe4000f80103f */
[----:B------:R-:W-:Y:S02]  /*7da0*/  UIADD3 UR4, UR8, 0x1, URZ ;  /* 0x0000000108047890 */ /* 0x000fe4000fffe03f */
[----:B------:R-:W-:Y:S01]  /*7db0*/  ULEA.HI.X UR7, UR6, UR13, UR7, 0x2, UP0 ;  /* 0x0000000d06077291 */ /* 0x000fe200080f1407 */
[----:B------:R-:W-:Y:S01]  /*7dc0*/  NOP ;  /* 0x0000000000007918 */ /* 0x000fe20000000000 */
[----:B------:R-:W-:Y:S10]  /*7dd0*/  @P0 BRA `(.L_x_1423) ;  /* 0x0000000000440947 */ /* 0x000ff40003800000 */
        /* <DEDUP_REMOVED lines=9> */
[----:B-1----:R-:W1:Y:S01]  /*7e70*/  S2R R2, SR_LANEID ;  /* 0x0000000000027919 */ /* 0x002e620000000000 */
[----:B------:R-:W-:Y:S01]  /*7e80*/  VOTEU.ANY UR6, UPT, PT ;  /* 0x0000000000067886 */ /* 0x000fe200038e0100 */
[----:B------:R-:W-:Y:S01]  /*7e90*/  IMAD.U32 R3, RZ, RZ, UR7 ;  /* 0x00000007ff037e24 */ /* 0x000fe2000f8e00ff */
[----:B------:R-:W-:-:S02]  /*7ea0*/  UFLO.U32 UR12, UR6 ;  /* 0x00000006000c72bd */ /* 0x000fc400080e0000 */
[----:B------:R-:W2:Y:S04]  /*7eb0*/  POPC R5, UR6 ;  /* 0x0000000600057d09 */ /* 0x000ea80008000000 */
[----:B-1----:R-:W-:Y:S01]  /*7ec0*/  ISETP.EQ.U32.AND P0, PT, R2, UR12, PT ;  /* 0x0000000c02007c0c */ /* 0x002fe2000bf02070 */
[----:B------:R-:W-:-:S12]  /*7ed0*/  IMAD.U32 R2, RZ, RZ, UR11 ;  /* 0x0000000bff027e24 */ /* 0x000fd8000f8e00ff */
[----:B--2---:R2:W-:Y:S02]  /*7ee0*/  @P0 REDG.E.ADD.S32.STRONG.GPU desc[UR46][R2.64], R5 ;  /* 0x000000050200098e */ /* 0x0045e4000c10e3ae */
.L_x_1423:
[----:B------:R-:W-:Y:S05]  /*7ef0*/  BSYNC B1 ;  /* 0x0000000000017941 */ /* 0x000fea0003800000 */
.L_x_1422:
[----:B------:R-:W-:Y:S05]  /*7f00*/  BRA `(.L_x_1424) ;  /* 0x0000000000047947 */ /* 0x000fea0003800000 */
.L_x_1421:
[----:B------:R-:W-:-:S05]  /*7f10*/  UMOV UR4, UR8 ;  /* 0x0000000800047c82 */ /* 0x000fca0008000000 */
.L_x_1424:
[----:B------:R-:W-:-:S04]  /*7f20*/  UIADD3 UR6, UR8, 0x1, URZ ;  /* 0x0000000108067890 */ /* 0x000fc8000fffe03f */
[----:B------:R-:W-:-:S06]  /*7f30*/  UISETP.NE.AND UP0, UPT, UR5, UR6, UPT ;  /* 0x000000060500728c */ /* 0x000fcc000bf05270 */
[----:B------:R-:W-:-:S13]  /*7f40*/  PLOP3.LUT P0, PT, PT, PT, UP0, 0x80, 0x0 ;  /* 0x000000000000781c */ /* 0x000fda0003f0f008 */
[----:B------:R-:W-:Y:S05]  /*7f50*/  @!P0 BRA `(.L_x_1366) ;  /* 0x0000002800548947 */ /* 0x000fea0003800000 */
[----:B------:R-:W-:Y:S01]  /*7f60*/  UIADD3 UR6, UR4, 0x1, URZ ;  /* 0x0000000104067890 */ /* 0x000fe2000fffe03f */
[----:B------:R-:W-:Y:S01]  /*7f70*/  ISETP.NE.AND P1, PT, R0, RZ, PT ;  /* 0x000000ff0000720c */ /* 0x000fe20003f25270 */
[----:B------:R-:W-:Y:S02]  /*7f80*/  UIMAD UR7, UR4, UR16, URZ ;  /* 0x00000010040772a4 */ /* 0x000fe4000f8e023f */
[----:B------:R-:W-:Y:S02]  /*7f90*/  UIADD3 UR11, -UR5, UR4, URZ ;  /* 0x00000004050b7290 */ /* 0x000fe4000fffe13f */
[----:B------:R-:W-:Y:S02]  /*7fa0*/  UIMAD UR6, UR18, UR6, URZ ;  /* 0x00000006120672a4 */ /* 0x000fe4000f8e023f */
[----:B------:R-:W-:Y:S01]  /*7fb0*/  UIMAD UR7, UR7, UR17, URZ ;  /* 0x00000011070772a4 */ /* 0x000fe2000f8e023f */
[----:B------:R-:W-:-:S11]  /*7fc0*/  ULDC.64 UR20, c[0x0][0x768] ;  /* 0x0001da0000147ab9 */ /* 0x000fd60000000a00 */
.L_x_1429:
[----:B------:R-:W-:Y:S01]  /*7fd0*/  UIADD3 UR12, UP0, UR7, UR9, URZ ;  /* 0x00000009070c7290 */ /* 0x000fe2000ff1e03f */
[----:B------:R-:W-:-:S03]  /*7fe0*/  NOP ;  /* 0x0000000000007918 */ /* 0x000fc60000000000 */
[----:B------:R-:W-:Y:S01]  /*7ff0*/  ULEA.HI.X.SX32 UR13, UR7, UR10, 0x1, UP0 ;  /* 0x0000000a070d7291 */ /* 0x000fe200080f0e3f */
[----:B------:R-:W-:Y:S01]  /*8000*/  BSSY B1, `(.L_x_1425) ;  /* 0x0000015000017945 */ /* 0x000fe20003800000 */
[----:B------:R-:W-:-:S04]  /*8010*/  ULEA UR15, UP0, UR12, UR20, 0x2 ;  /* 0x000000140c0f7291 */ /* 0x000fc8000f80103f */
[----:B------:R-:W-:Y:S01]  /*8020*/  ULEA.HI.X UR13, UR12, UR21, UR13, 0x2, UP0 ;  /* 0x000000150c0d7291 */ /* 0x000fe200080f140d */
[----:B---34-:R-:W-:Y:S11]  /*8030*/  @P1 BRA `(.L_x_1426) ;  /* 0x0000000000441947 */ /* 0x018ff60003800000 */
[----:B------:R-:W-:Y:S01]  /*8040*/  @!PT LDS RZ, [RZ] ;  /* 0x00000000fffff984 */ /* 0x000fe20000000800 */
[----:B------:R-:W-:Y:S01]  /*8050*/  @!PT LDS RZ, [RZ] ;  /* 0x00000000fffff984 */ /* 0x000fe20000000800 */
[----:B------:R-:W-:Y:S01]  /*8060*/  @!PT LDS RZ, [RZ] ;  /* 0x00000000fffff984 */ /* 0x000fe20000000800 */
[----:B------:R-:W-:Y:S01]  /*8070*/  @!PT LDS RZ, [RZ] ;  /* 0x00000000fffff984 */ /* 0x000fe20000000800 */
[----:B------:R3:W-:Y:S06]  /*8080*/  MEMBAR.ALL.CTA ;  /* 0x0000000000007992 */ /* 0x0007ec0000008000 */
[----:B---3--:R-:W-:Y:S06]  /*8090*/  MEMBAR.ALL.GPU ;  /* 0x0000000000007992 */ /* 0x008fec000000a000 */
[----:B------:R-:W-:-:S00]  /*80a0*/  ERRBAR ;  /* 0x00000000000079ab */ /* 0x000fc00000000000 */
[----:B------:R-:W-:Y:S06]  /*80b0*/  CGAERRBAR ;  /* 0x00000000000075ab */ /* 0x000fec0000000000 */
[----:B012345:R-:W-:Y:S01]  /*80c0*/  CCTL.IVALL ;  /* 0x00000000ff00798f */ /* 0x03ffe20002000000 */
[----:B------:R-:W3:Y:S01]  /*80d0*/  S2R R0, SR_LANEID ;  /* 0x0000000000007919 */ /* 0x000ee20000000000 */
[----:B------:R-:W-:Y:S01]  /*80e0*/  VOTEU.ANY UR12, UPT, PT ;  /* 0x00000000000c7886 */ /* 0x000fe200038e0100 */
[----:B-12---:R-:W-:Y:S01]  /*80f0*/  IMAD.U32 R2, RZ, RZ, UR15 ;  /* 0x0000000fff027e24 */ /* 0x006fe2000f8e00ff */
[----:B------:R-:W-:-:S02]  /*8100*/  UFLO.U32 UR14, UR12 ;  /* 0x0000000c000e72bd */ /* 0x000fc400080e0000 */
[----:B------:R-:W1:Y:S01]  /*8110*/  POPC R5, UR12 ;  /* 0x0000000c00057d09 */ /* 0x000e620008000000 */
[----:B------:R-:W-:-:S03]  /*8120*/  IMAD.U32 R3, RZ, RZ, UR13 ;  /* 0x0000000dff037e24 */ /* 0x000fc6000f8e00ff */
[----:B---3--:R-:W-:-:S13]  /*8130*/  ISETP.EQ.U32.AND P0, PT, R0, UR14, PT ;  /* 0x0000000e00007c0c */ /* 0x008fda000bf02070 */
[----:B-1----:R3:W-:Y:S02]  /*8140*/  @P0 REDG.E.ADD.S32.STRONG.GPU desc[UR46][R2.64], R5 ;  /* 0x000000050200098e */ /* 0x0027e4000c10e3ae */
.L_x_1426:
[----:B------:R-:W-:Y:S05]  /*8150*/  BSYNC B1 ;  /* 0x0000000000017941 */ /* 0x000fea0003800000 */
.L_x_1425:
[----:B------:R-:W-:Y:S01]  /*8160*/  UIADD3 UR12, UP0, UR6, UR9, URZ ;  /* 0x00000009060c7290 */ /* 0x000fe2000ff1e03f */
[----:B------:R-:W-:-:S03]  /*8170*/  NOP ;  /* 0x0000000000007918 */ /* 0x000fc60000000000 */
[----:B------:R-:W-:Y:S01]  /*8180*/  ULEA.HI.X.SX32 UR13, UR6, UR10, 0x1, UP0 ;  /* 0x0000000a060d7291 */ /* 0x000fe200080f0e3f */
[----:B------:R-:W-:Y:S01]  /*8190*/  BSSY B1, `(.L_x_1427) ;  /* 0x0000015000017945 */ /* 0x000fe20003800000 */
[----:B------:R-:W-:-:S04]  /*81a0*/  ULEA UR15, UP0, UR12, UR20, 0x2 ;  /* 0x000000140c0f7291 */ /* 0x000fc8000f80103f */
[----:B------:R-:W-:Y:S01]  /*81b0*/  ULEA.HI.X UR13, UR12, UR21, UR13, 0x2, UP0 ;  /* 0x000000150c0d7291 */ /* 0x000fe200080f140d */
[----:B------:R-:W-:Y:S11]  /*81c0*/  @P1 BRA `(.L_x_1428) ;  /* 0x0000000000441947 */ /* 0x000ff60003800000 */
[----:B------:R-:W-:Y:S01]  /*81d0*/  @!PT LDS RZ, [RZ] ;  /* 0x00000000fffff984 */ /* 0x000fe20000000800 */
[----:B------:R-:W-:Y:S01]  /*81e0*/  @!PT LDS RZ, [RZ] ;  /* 0x00000000fffff984 */ /* 0x000fe20000000800 */
[----:B------:R-:W-:Y:S01]  /*81f0*/  @!PT LDS RZ, [RZ] ;  /* 0x00000000fffff984 */ /* 0x000fe20000000800 */
[----:B------:R-:W-:Y:S01]  /*8200*/  @!PT LDS RZ, [RZ] ;  /* 0x00000000fffff984 */ /* 0x000fe20000000800 */
[----:B------:R4:W-:Y:S06]  /*8210*/  MEMBAR.ALL.CTA ;  /* 0x0000000000007992 */ /* 0x0009ec0000008000 */
[----:B----4-:R-:W-:Y:S06]  /*8220*/  MEMBAR.ALL.GPU ;  /* 0x0000000000007992 */ /* 0x010fec000000a000 */
[----:B------:R-:W-:-:S00]  /*8230*/  ERRBAR ;  /* 0x00000000000079ab */ /* 0x000fc00000000000 */
[----:B------:R-:W-:Y:S06]  /*8240*/  CGAERRBAR ;  /* 0x00000000000075ab */ /* 0x000fec0000000000 */
[----:B012345:R-:W-:Y:S01]  /*8250*/  CCTL.IVALL ;  /* 0x00000000ff00798f */ /* 0x03ffe20002000000 */
[----:B------:R-:W4:Y:S01]  /*8260*/  S2R R0, SR_LANEID ;  /* 0x0000000000007919 */ /* 0x000f220000000000 */
[----:B------:R-:W-:Y:S01]  /*8270*/  VOTEU.ANY UR12, UPT, PT ;  /* 0x00000000000c7886 */ /* 0x000fe200038e0100 */
[----:B-123--:R-:W-:Y:S01]  /*8280*/  IMAD.U32 R2, RZ, RZ, UR15 ;  /* 0x0000000fff027e24 */ /* 0x00efe2000f8e00ff */
[----:B------:R-:W-:-:S02]  /*8290*/  UFLO.U32 UR14, UR12 ;  /* 0x0000000c000e72bd */ /* 0x000fc400080e0000 */
[----:B------:R-:W1:Y:S01]  /*82a0*/  POPC R5, UR12 ;  /* 0x0000000c00057d09 */ /* 0x000e620008000000 */
[----:B------:R-:W-:-:S03]  /*82b0*/  IMAD.U32 R3, RZ, RZ, UR13 ;  /* 0x0000000dff037e24 */ /* 0x000fc6000f8e00ff */
[----:B----4-:R-:W-:-:S13]  /*82c0*/  ISETP.EQ.U32.AND P0, PT, R0, UR14, PT ;  /* 0x0000000e00007c0c */ /* 0x010fda000bf02070 */
[----:B-1----:R4:W-:Y:S02]  /*82d0*/  @P0 REDG.E.ADD.S32.STRONG.GPU desc[UR46][R2.64], R5 ;  /* 0x000000050200098e */ /* 0x0029e4000c10e3ae */
.L_x_1428:
[----:B------:R-:W-:Y:S05]  /*82e0*/  BSYNC B1 ;  /* 0x0000000000017941 */ /* 0x000fea0003800000 */
.L_x_1427:
[----:B------:R-:W-:Y:S02]  /*82f0*/  UIADD3 UR11, UR11, 0x2, URZ ;  /* 0x000000020b0b7890 */ /* 0x000fe4000fffe03f */
[----:B------:R-:W-:Y:S02]  /*8300*/  ULEA UR6, UR18, UR6, 0x1 ;  /* 0x0000000612067291 */ /* 0x000fe4000f8e083f */
[----:B------:R-:W-:Y:S02]  /*8310*/  ULEA UR7, UR18, UR7, 0x1 ;  /* 0x0000000712077291 */ /* 0x000fe4000f8e083f */
[----:B------:R-:W-:-:S13]  /*8320*/  ISETP.NE.AND P0, PT, RZ, UR11, PT ;  /* 0x0000000bff007c0c */ /* 0x000fda000bf05270 */
[----:B------:R-:W-:Y:S05]  /*8330*/  @!P0 BRA `(.L_x_1366) ;  /* 0x00000024005c8947 */ /* 0x000fea0003800000 */
[----:B------:R-:W-:Y:S05]  /*8340*/  BRA `(.L_x_1429) ;  /* 0xfffffffc00207947 */ /* 0x000fea000383ffff */
.L_x_1365:
        /* <DEDUP_REMOVED lines=34> */
.L_x_1431:
        /* <DEDUP_REMOVED lines=50> */
.L_x_1469:
        /* <DEDUP_REMOVED lines=9> */
.L_x_1434:
        /* <DEDUP_REMOVED lines=115> */
.L_x_1445:
[----:B-1----:R-:W-:-:S05]  /*9050*/  IMAD.MOV.U32 R6, RZ, RZ, 0x1 ;  /* 0x00000001ff067424 */ /* 0x002fca00078e00ff */
[----:B------:R-:W-:-:S04]  /*9060*/  SHF.L.U32 R6, R6, 0x1f, RZ ;  /* 0x0000001f06067819 */ /* 0x000fc800000006ff */
[----:B------:R-:W1:Y:S02]  /*9070*/  SYNCS.PHASECHK.TRANS64.TRYWAIT P1, [R0+URZ+0x36438], R6 ;  /* 0x03643806000075a7 */ /* 0x000e64000802017f */
[----:B-123--:R-:W-:Y:S05]  /*9080*/  @!P1 BRA `(.L_x_1437) ;  /* 0x0000001800d89947 */ /* 0x00efea0003800000 */
.L_x_1470:
[----:B------:R-:W-:Y:S05]  /*9090*/  @P0 BRA `(.L_x_1438) ;  /* 0x0000000000140947 */ /* 0x000fea0003800000 */
[----:B------:R-:W-:Y:S01]  /*90a0*/  ISETP.NE.AND P1, PT, R20, RZ, PT ;  /* 0x000000ff1400720c */ /* 0x000fe20003f25270 */
[----:B------:R-:W-:-:S04]  /*90b0*/  IMAD.MOV.U32 R3, RZ, RZ, 0x6100 ;  /* 0x00006100ff037424 */ /* 0x000fc800078e00ff */
[----:B------:R2:W-:Y:S08]  /*90c0*/  SYNCS.ARRIVE.TRANS64 RZ, [R0+URZ+0x36430], R3 ;  /* 0x0364300300ff79a7 */ /* 0x0005f0000800003f */
[----:B------:R-:W-:Y:S05]  /*90d0*/  @!P1 BRA `(.L_x_1438) ;  /* 0x0000000000049947 */ /* 0x000fea0003800000 */
[----:B------:R-:W-:Y:S01]  /*90e0*/  BPT.TRAP 0x1 ;  /* 0x000000040000795c */ /* 0x000fe20000300000 */
.L_x_1438:
        /* <DEDUP_REMOVED lines=48> */
.L_x_1471:
[----:B------:R-:W-:Y:S05]  /*93f0*/  @P0 BRA `(.L_x_1440) ;  /* 0x0000000000140947 */ /* 0x000fea0003800000 */
[----:B------:R-:W-:Y:S01]  /*9400*/  ISETP.NE.AND P1, PT, R20, RZ, PT ;  /* 0x000000ff1400720c */ /* 0x000fe20003f25270 */
[----:B--2---:R-:W-:-:S04]  /*9410*/  IMAD.MOV.U32 R3, RZ, RZ, 0x6100 ;  /* 0x00006100ff037424 */ /* 0x004fc800078e00ff */
[----:B------:R3:W-:Y:S08]  /*9420*/  SYNCS.ARRIVE.TRANS64 RZ, [R0+URZ+0x36418], R3 ;  /* 0x0364180300ff79a7 */ /* 0x0007f0000800003f */
[----:B------:R-:W-:Y:S05]  /*9430*/  @!P1 BRA `(.L_x_1440) ;  /* 0x0000000000049947 */ /* 0x000fea0003800000 */
[----:B------:R-:W-:Y:S01]  /*9440*/  BPT.TRAP 0x1 ;  /* 0x000000040000795c */ /* 0x000fe20000300000 */
.L_x_1440:
        /* <DEDUP_REMOVED lines=44> */
.L_x_1472:
[----:B------:R-:W-:Y:S05]  /*9710*/  @P0 BRA `(.L_x_1442) ;  /* 0x0000000000140947 */ /* 0x000fea0003800000 */
[----:B------:R-:W-:Y:S01]  /*9720*/  ISETP.NE.AND P1, PT, R20, RZ, PT ;  /* 0x000000ff1400720c */ /* 0x000fe20003f25270 */
[----:B--2---:R-:W-:-:S04]  /*9730*/  IMAD.MOV.U32 R29, RZ, RZ, 0x6100 ;  /* 0x00006100ff1d7424 */ /* 0x004fc800078e00ff */
[----:B------:R3:W-:Y:S08]  /*9740*/  SYNCS.ARRIVE.TRANS64 RZ, [R0+URZ+0x36430], R29 ;  /* 0x0364301d00ff79a7 */ /* 0x0007f0000800003f */
[----:B------:R-:W-:Y:S05]  /*9750*/  @!P1 BRA `(.L_x_1442) ;  /* 0x0000000000049947 */ /* 0x000fea0003800000 */
[----:B------:R-:W-:Y:S01]  /*9760*/  BPT.TRAP 0x1 ;  /* 0x000000040000795c */ /* 0x000fe20000300000 */
.L_x_1442:
        /* <DEDUP_REMOVED lines=37> */
.L_x_1474:
[----:B------:R-:W-:Y:S05]  /*99c0*/  @P0 BRA `(.L_x_1444) ;  /* 0x0000000000140947 */ /* 0x000fea0003800000 */
[----:B------:R-:W-:Y:S01]  /*99d0*/  ISETP.NE.AND P1, PT, R20, RZ, PT ;  /* 0x000000ff1400720c */ /* 0x000fe20003f25270 */
[----:B----4-:R-:W-:-:S04]  /*99e0*/  IMAD.MOV.U32 R5, RZ, RZ, 0x6100 ;  /* 0x00006100ff057424 */ /* 0x010fc800078e00ff */
[----:B------:R4:W-:Y:S08]  /*99f0*/  SYNCS.ARRIVE.TRANS64 RZ, [R0+URZ+0x36410], R5 ;  /* 0x0364100500ff79a7 */ /* 0x0009f0000800003f */
[----:B------:R-:W-:Y:S05]  /*9a00*/  @!P1 BRA `(.L_x_1444) ;  /* 0x0000000000049947 */ /* 0x000fea0003800000 */
[----:B------:R-:W-:Y:S01]  /*9a10*/  BPT.TRAP 0x1 ;  /* 0x000000040000795c */ /* 0x000fe20000300000 */
.L_x_1444:
        /* <DEDUP_REMOVED lines=44> */
.L_x_1436:
[----:B------:R-:W-:Y:S01]  /*9ce0*/  ISETP.NE.AND P1, PT, R19, RZ, PT ;  /* 0x000000ff1300720c */ /* 0x000fe20003f25270 */
[----:B------:R-:W-:Y:S02]  /*9cf0*/  IMAD.MOV.U32 R5, RZ, RZ, 0x1 ;  /* 0x00000001ff057424 */ /* 0x000fe400078e00ff */
[----:B------:R-:W-:-:S10]  /*9d00*/  IMAD.MOV.U32 R4, RZ, RZ, R15 ;  /* 0x000000ffff047224 */ /* 0x000fd400078e000f */
[----:B------:R-:W-:Y:S05]  /*9d10*/  @!P1 BRA `(.L_x_1435) ;  /* 0x0000000400889947 */ /* 0x000fea0003800000 */
[----:B------:R-:W4:Y:S02]  /*9d20*/  SYNCS.PHASECHK.TRANS64.TRYWAIT P1, [R0+URZ+0x36438], R6 ;  /* 0x03643806000075a7 */ /* 0x000f24000802017f */
[----:B----4-:R-:W-:Y:S05]  /*9d30*/  @!P1 BRA `(.L_x_1446) ;  /* 0x0000001000009947 */ /* 0x010fea0003800000 */
.L_x_1475:
[----:B------:R-:W-:Y:S05]  /*9d40*/  @P0 BRA `(.L_x_1447) ;  /* 0x0000000000140947 */ /* 0x000fea0003800000 */
[----:B------:R-:W-:Y:S01]  /*9d50*/  ISETP.NE.AND P1, PT, R20, RZ, PT ;  /* 0x000000ff1400720c */ /* 0x000fe20003f25270 */
[----:B------:R-:W-:-:S04]  /*9d60*/  IMAD.MOV.U32 R5, RZ, RZ, 0x6100 ;  /* 0x00006100ff057424 */ /* 0x000fc800078e00ff */
[----:B------:R1:W-:Y:S08]  /*9d70*/  SYNCS.ARRIVE.TRANS64 RZ, [R0+URZ+0x36430], R5 ;  /* 0x0364300500ff79a7 */ /* 0x0003f0000800003f */
[----:B------:R-:W-:Y:S05]  /*9d80*/  @!P1 BRA `(.L_x_1447) ;  /* 0x0000000000049947 */ /* 0x000fea0003800000 */
[----:B------:R-:W-:Y:S01]  /*9d90*/  BPT.TRAP 0x1 ;  /* 0x000000040000795c */ /* 0x000fe20000300000 */
.L_x_1447:
        /* <DEDUP_REMOVED lines=41> */
.L_x_1476:
[----:B-1----:R-:W-:Y:S01]  /*a030*/  IMAD.MOV.U32 R5, RZ, RZ, RZ ;  /* 0x000000ffff057224 */ /* 0x002fe200078e00ff */
[----:B------:R-:W-:Y:S06]  /*a040*/  @P0 BRA `(.L_x_1449) ;  /* 0x0000000000140947 */ /* 0x000fec0003800000 */
[----:B------:R-:W-:Y:S01]  /*a050*/  ISETP.NE.AND P1, PT, R20, RZ, PT ;  /* 0x000000ff1400720c */ /* 0x000fe20003f25270 */
[----:B------:R-:W-:-:S04]  /*a060*/  IMAD.MOV.U32 R17, RZ, RZ, 0x6100 ;  /* 0x00006100ff117424 */ /* 0x000fc800078e00ff */
[----:B------:R1:W-:Y:S08]  /*a070*/  SYNCS.ARRIVE.TRANS64 RZ, [R0+URZ+0x36418], R17 ;  /* 0x0364181100ff79a7 */ /* 0x0003f0000800003f */
[----:B------:R-:W-:Y:S05]  /*a080*/  @!P1 BRA `(.L_x_1449) ;  /* 0x0000000000049947 */ /* 0x000fea0003800000 */
[----:B------:R-:W-:Y:S01]  /*a090*/  BPT.TRAP 0x1 ;  /* 0x000000040000795c */ /* 0x000fe20000300000 */
.L_x_1449:
        /* <DEDUP_REMOVED lines=42> */
.L_x_1435:
[----:B------:R-:W-:-:S04]  /*a340*/  SHF.L.U32 R3, R5, 0x1f, RZ ;  /* 0x0000001f05037819 */ /* 0x000fc800000006ff */
[----:B------:R-:W4:Y:S02]  /*a350*/  SYNCS.PHASECHK.TRANS64.TRYWAIT P1, [R0+URZ+0x36438], R3 ;  /* 0x03643803000075a7 */ /* 0x000f24000802017f */
[----:B----4-:R-:W-:Y:S05]  /*a360*/  @!P1 BRA `(.L_x_1450) ;  /* 0x00000008009c9947 */ /* 0x010fea0003800000 */
.L_x_1477:
[----:B------:R-:W-:Y:S05]  /*a370*/  @P0 BRA `(.L_x_1451) ;  /* 0x0000000000180947 */ /* 0x000fea0003800000 */
[----:B------:R-:W5:Y:S01]  /*a380*/  S2R R2, SR_TID.X ;  /* 0x0000000000027919 */ /* 0x000f620000002100 */
[----:B----4-:R-:W-:-:S04]  /*a390*/  IMAD.MOV.U32 R3, RZ, RZ, 0x6100 ;  /* 0x00006100ff037424 */ /* 0x010fc800078e00ff */
[----:B------:R4:W-:Y:S01]  /*a3a0*/  SYNCS.ARRIVE.TRANS64 RZ, [R0+URZ+0x36430], R3 ;  /* 0x0364300300ff79a7 */ /* 0x0009e2000800003f */
[----:B-----5:R-:W-:-:S13]  /*a3b0*/  LOP3.LUT P0, RZ, R2, 0x1f, RZ, 0xc0, !PT ;  /* 0x0000001f02ff7812 */ /* 0x020fda000780c0ff */
[----:B----4-:R-:W-:Y:S05]  /*a3c0*/  @!P0 BRA `(.L_x_1451) ;  /* 0x0000000000048947 */ /* 0x010fea0003800000 */
[----:B------:R-:W-:Y:S01]  /*a3d0*/  BPT.TRAP 0x1 ;  /* 0x000000040000795c */ /* 0x000fe20000300000 */
.L_x_1451:
        /* <DEDUP_REMOVED lines=43> */
.L_x_1432:
[----:B------:R-:W-:Y:S05]  /*a690*/  BSYNC B1 ;  /* 0x0000000000017941 */ /* 0x000fea0003800000 */
.L_x_1430:
[----:B------:R-:W-:-:S03]  /*a6a0*/  UMOV UR7, 0xffffffff ;  /* 0xffffffff00077882 */ /* 0x000fc60000000000 */
[----:B------:R-:W-:Y:S05]  /*a6b0*/  BRA.DIV UR7, `(.L_x_1452) ;  /* 0x0000000607dc7947 */ /* 0x000fea000b800000 */
[----:B------:R-:W-:-:S13]  /*a6c0*/  ELECT P6, URZ, PT ;  /* 0x00000000003f782f */ /* 0x000fda00038c0000 */
.L_x_1480:
[----:B------:R-:W-:Y:S05]  /*a6d0*/  @!P6 BRA `(.L_x_1366) ;  /* 0x000000000074e947 */ /* 0x000fea0003800000 */
[----:B------:R-:W-:-:S06]  /*a6e0*/  ULOP3.LUT UR7, UR38, 0x2, URZ, 0xfc, !UPT ;  /* 0x0000000226077892 */ /* 0x000fcc000f8efc3f */
[----:B------:R-:W-:-:S05]  /*a6f0*/  IMAD.U32 R0, RZ, RZ, UR7 ;  /* 0x00000007ff007e24 */ /* 0x000fca000f8e00ff */
[----:B------:R-:W-:-:S13]  /*a700*/  ISETP.NE.AND P2, PT, R0, 0x3, PT ;  /* 0x000000030000780c */ /* 0x000fda0003f45270 */
[----:B------:R-:W-:Y:S05]  /*a710*/  @!P2 BRA `(.L_x_1453) ;  /* 0x000000000004a947 */ /* 0x000fea0003800000 */
[----:B------:R-:W-:Y:S01]  /*a720*/  BPT.TRAP 0x1 ;  /* 0x000000040000795c */ /* 0x000fe20000300000 */
.L_x_1453:
        /* <DEDUP_REMOVED lines=15> */
.L_x_1481:
[----:B------:R-:W2:Y:S02]  /*a820*/  SYNCS.PHASECHK.TRANS64.TRYWAIT P0, [R3+URZ], R0 ;  /* 0x00000000030075a7 */ /* 0x000ea4000800017f */
[----:B--2---:R-:W-:Y:S05]  /*a830*/  @!P0 BRA `(.L_x_1455) ;  /* 0x0000000400b08947 */ /* 0x004fea0003800000 */
.L_x_1482:
[----:B------:R-:W-:Y:S05]  /*a840*/  @!P2 BRA `(.L_x_1456) ;  /* 0x000000000004a947 */ /* 0x000fea0003800000 */
[----:B------:R-:W-:Y:S01]  /*a850*/  BPT.TRAP 0x1 ;  /* 0x000000040000795c */ /* 0x000fe20000300000 */
.L_x_1456:
[----:B------:R-:W-:-:S07]  /*a860*/  SHF.L.U32 R5, R5, 0x1f, RZ ;  /* 0x0000001f05057819 */ /* 0x000fce00000006ff */
.L_x_1457:
[----:B---3--:R3:W4:Y:S02]  /*a870*/  SYNCS.PHASECHK.TRANS64.TRYWAIT P0, [R4+URZ+0x36438], R5 ;  /* 0x03643805040075a7 */ /* 0x008724000800017f */
[----:B----4-:R-:W-:Y:S05]  /*a880*/  @!P0 NANOSLEEP.SYNCS 0x989680 ;  /* 0x009896800000895d */ /* 0x010fea0003900000 */
[----:B------:R-:W4:Y:S02]  /*a890*/  @!P0 SYNCS.PHASECHK.TRANS64 P0, [R4+URZ+0x36438], R5 ;  /* 0x03643805040085a7 */ /* 0x000f24000800007f */
[----:B----4-:R-:W-:Y:S05]  /*a8a0*/  @!P0 BRA `(.L_x_1457) ;  /* 0xfffffffc00f08947 */ /* 0x010fea000383ffff */
.L_x_1366:
[----:B------:R-:W-:Y:S05]  /*a8b0*/  BSYNC B0 ;  /* 0x0000000000007941 */ /* 0x000fea0003800000 */
.L_x_1364:
[----:B------:R-:W-:Y:S05]  /*a8c0*/  EXIT ;  /* 0x000000000000794d */ /* 0x000fea0003800000 */
.L_x_1311:
[----:B------:R-:W-:Y:S02]  /*a8d0*/  IMAD.MOV.U32 R12, RZ, RZ, RZ ;  /* 0x000000ffff0c7224 */ /* 0x000fe400078e00ff */
[----:B------:R-:W-:Y:S02]  /*a8e0*/  IMAD.MOV.U32 R11, RZ, RZ, 0x1f ;  /* 0x0000001fff0b7424 */ /* 0x000fe400078e00ff */
[----:B------:R-:W-:-:S07]  /*a8f0*/  IMAD.MOV.U32 R15, RZ, RZ, -0x1 ;  /* 0xffffffffff0f7424 */ /* 0x000fce00078e00ff */
[----:B------:R-:W-:Y:S05]  /*a900*/  WARPSYNC.COLLECTIVE R15, `(.L_x_1458) ;  /* 0x000000000f087348 */ /* 0x000fea0003c00000 */
[----:B------:R1:W2:Y:S02]  /*a910*/  SHFL.IDX P6, R14, R13, R12, R11 ;  /* 0x0000000c0d0e7389 */ /* 0x0002a400000c000b */
[----:B-12---:R-:W-:Y:S01]  /*a920*/  ENDCOLLECTIVE ;  /* 0x000000000000791b */ /* 0x006fe20003800000 */
.L_x_1458:
[----:B------:R-:W-:Y:S05]  /*a930*/  BRA `(.L_x_1459) ;  /* 0xffffff6400f47947 */ /* 0x000fea000383ffff */
.L_x_1313:
[----:B--2---:R-:W-:-:S04]  /*a940*/  IMAD.U32 R3, RZ, RZ, UR37 ;  /* 0x00000025ff037e24 */ /* 0x004fc8000f8e00ff */
[----:B------:R2:W3:Y:S03]  /*a950*/  SYNCS.PHASECHK.TRANS64.TRYWAIT P0, [R3+URZ+0x36400], R10 ;  /* 0x0364000a030075a7 */ /* 0x0004e6000800017f */
[----:B---3--:R-:W-:Y:S05]  /*a960*/  @!P0 NANOSLEEP.SYNCS 0x989680 ;  /* 0x009896800000895d */ /* 0x008fea0003900000 */
[----:B------:R-:W3:Y:S02]  /*a970*/  @!P0 SYNCS.PHASECHK.TRANS64 P0, [R3+URZ+0x36400], R10 ;  /* 0x0364000a030085a7 */ /* 0x000ee4000800007f */
[----:B---3--:R-:W-:Y:S05]  /*a980*/  @!P0 BRA `(.L_x_1313) ;  /* 0xfffffffc00ec8947 */ /* 0x008fea000383ffff */
[----:B------:R-:W-:Y:S05]  /*a990*/  BRA `(.L_x_1312) ;  /* 0xffffff6800287947 */ /* 0x000fea000383ffff */
.L_x_1317:
[----:B--2---:R2:W3:Y:S02]  /*a9a0*/  SYNCS.PHASECHK.TRANS64.TRYWAIT P1, [R3+URZ+0x36410], R10 ;  /* 0x0364100a030075a7 */ /* 0x0044e4000802017f */
[----:B---3--:R-:W-:Y:S05]  /*a9b0*/  @!P1 NANOSLEEP.SYNCS 0x989680 ;  /* 0x009896800000995d */ /* 0x008fea0003900000 */
[----:B------:R-:W3:Y:S02]  /*a9c0*/  @!P1 SYNCS.PHASECHK.TRANS64 P1, [R3+URZ+0x36410], R10 ;  /* 0x0364100a030095a7 */ /* 0x000ee4000802007f */
[----:B---3--:R-:W-:Y:S05]  /*a9d0*/  @!P1 BRA `(.L_x_1317) ;  /* 0xfffffffc00f09947 */ /* 0x008fea000383ffff */
[----:B------:R-:W-:Y:S05]  /*a9e0*/  BRA `(.L_x_1316) ;  /* 0xffffff7000047947 */ /* 0x000fea000383ffff */
.L_x_1321:
[----:B----4-:R-:W-:-:S04]  /*a9f0*/  IMAD.U32 R11, RZ, RZ, UR37 ;  /* 0x00000025ff0b7e24 */ /* 0x010fc8000f8e00ff */
[----:B------:R4:W1:Y:S03]  /*aa00*/  SYNCS.PHASECHK.TRANS64.TRYWAIT P1, [R11+URZ+0x36430], R10 ;  /* 0x0364300a0b0075a7 */ /* 0x000866000802017f */
[----:B-1----:R-:W-:Y:S05]  /*aa10*/  @!P1 NANOSLEEP.SYNCS 0x989680 ;  /* 0x009896800000995d */ /* 0x002fea0003900000 */
[----:B------:R-:W1:Y:S02]  /*aa20*/  @!P1 SYNCS.PHASECHK.TRANS64 P1, [R11+URZ+0x36430], R10 ;  /* 0x0364300a0b0095a7 */ /* 0x000e64000802007f */
[----:B-1----:R-:W-:Y:S05]  /*aa30*/  @!P1 BRA `(.L_x_1321) ;  /* 0xfffffffc00ec9947 */ /* 0x002fea000383ffff */
[----:B------:R-:W-:Y:S05]  /*aa40*/  BRA `(.L_x_1320) ;  /* 0xffffff7400a07947 */ /* 0x000fea000383ffff */
.L_x_1374:
[----:B------:R-:W-:Y:S01]  /*aa50*/  BSSY B1, `(.L_x_1460) ;  /* 0x0000005000017945 */ /* 0x000fe20003800000 */
[----:B------:R-:W-:-:S07]  /*aa60*/  IMAD.MOV.U32 R15, RZ, RZ, -0x1 ;  /* 0xffffffffff0f7424 */ /* 0x000fce00078e00ff */
[----:B------:R-:W-:Y:S05]  /*aa70*/  WARPSYNC.COLLECTIVE R15, `(.L_x_1461) ;  /* 0x000000000f087348 */ /* 0x000fea0003c00000 */
[----:B------:R-:W-:Y:S01]  /*aa80*/  NOP ;  /* 0x0000000000007918 */ /* 0x000fe20000000000 */
[----:B------:R-:W-:Y:S01]  /*aa90*/  ENDCOLLECTIVE ;  /* 0x000000000000791b */ /* 0x000fe20003800000 */
.L_x_1461:
[----:B------:R-:W-:Y:S05]  /*aaa0*/  BSYNC B1 ;  /* 0x0000000000017941 */ /* 0x000fea0003800000 */
.L_x_1460:
[----:B------:R-:W-:Y:S05]  /*aab0*/  BRA `(.L_x_1462) ;  /* 0xffffffbc00907947 */ /* 0x000fea000383ffff */
.L_x_1391:
[----:B------:R-:W-:Y:S01]  /*aac0*/  BSSY B1, `(.L_x_1463) ;  /* 0x0000005000017945 */ /* 0x000fe20003800000 */
[----:B------:R-:W-:-:S07]  /*aad0*/  IMAD.MOV.U32 R15, RZ, RZ, -0x1 ;  /* 0xffffffffff0f7424 */ /* 0x000fce00078e00ff */
[----:B------:R-:W-:Y:S05]  /*aae0*/  WARPSYNC.COLLECTIVE R15, `(.L_x_1464) ;  /* 0x000000000f087348 */ /* 0x000fea0003c00000 */
[----:B------:R-:W-:Y:S01]  /*aaf0*/  NOP ;  /* 0x0000000000007918 */ /* 0x000fe20000000000 */
[----:B------:R-:W-:Y:S01]  /*ab00*/  ENDCOLLECTIVE ;  /* 0x000000000000791b */ /* 0x000fe20003800000 */
.L_x_1464:
[----:B------:R-:W-:Y:S05]  /*ab10*/  BSYNC B1 ;  /* 0x0000000000017941 */ /* 0x000fea0003800000 */
.L_x_1463:
[----:B------:R-:W-:Y:S05]  /*ab20*/  BRA `(.L_x_1465) ;  /* 0xffffffc400787947 */ /* 0x000fea000383ffff */
.L_x_1407:
[----:B------:R-:W-:Y:S01]  /*ab30*/  BSSY B1, `(.L_x_1466) ;  /* 0x0000005000017945 */ /* 0x000fe20003800000 */
[----:B------:R-:W-:-:S07]  /*ab40*/  IMAD.MOV.U32 R15, RZ, RZ, -0x1 ;  /* 0xffffffffff0f7424 */ /* 0x000fce00078e00ff */
[----:B------:R-:W-:Y:S05]  /*ab50*/  WARPSYNC.COLLECTIVE R15, `(.L_x_1467) ;  /* 0x000000000f087348 */ /* 0x000fea0003c00000 */
[----:B------:R-:W-:Y:S01]  /*ab60*/  NOP ;  /* 0x0000000000007918 */ /* 0x000fe20000000000 */
[----:B------:R-:W-:Y:S01]  /*ab70*/  ENDCOLLECTIVE ;  /* 0x000000000000791b */ /* 0x000fe20003800000 */
.L_x_1467:
[----:B------:R-:W-:Y:S05]  /*ab80*/  BSYNC B1 ;  /* 0x0000000000017941 */ /* 0x000fea0003800000 */
.L_x_1466:
[----:B------:R-:W-:Y:S05]  /*ab90*/  BRA `(.L_x_1468) ;  /* 0xffffffc800e87947 */ /* 0x000fea000383ffff */
.L_x_1433:
[----:B-1----:R1:W2:Y:S02]  /*aba0*/  SYNCS.PHASECHK.TRANS64.TRYWAIT P1, [R0+URZ+0x36420], R6 ;  /* 0x03642006000075a7 */ /* 0x0022a4000802017f */
[----:B--2---:R-:W-:Y:S05]  /*abb0*/  @!P1 NANOSLEEP.SYNCS 0x989680 ;  /* 0x009896800000995d */ /* 0x004fea0003900000 */
[----:B------:R-:W2:Y:S02]  /*abc0*/  @!P1 SYNCS.PHASECHK.TRANS64 P1, [R0+URZ+0x36420], R6 ;  /* 0x03642006000095a7 */ /* 0x000ea4000802007f */
[----:B--2---:R-:W-:Y:S05]  /*abd0*/  @!P1 BRA `(.L_x_1433) ;  /* 0xfffffffc00f09947 */ /* 0x004fea000383ffff */
[----:B------:R-:W-:Y:S05]  /*abe0*/  BRA `(.L_x_1469) ;  /* 0xffffffdc00287947 */ /* 0x000fea000383ffff */
.L_x_1437:
[----:B-1----:R1:W2:Y:S02]  /*abf0*/  SYNCS.PHASECHK.TRANS64.TRYWAIT P1, [R0+URZ+0x36438], R6 ;  /* 0x03643806000075a7 */ /* 0x0022a4000802017f */
[----:B--2---:R-:W-:Y:S05]  /*ac00*/  @!P1 NANOSLEEP.SYNCS 0x989680 ;  /* 0x009896800000995d */ /* 0x004fea0003900000 */
[----:B------:R-:W2:Y:S02]  /*ac10*/  @!P1 SYNCS.PHASECHK.TRANS64 P1, [R0+URZ+0x36438], R6 ;  /* 0x03643806000095a7 */ /* 0x000ea4000802007f */
[----:B--2---:R-:W-:Y:S05]  /*ac20*/  @!P1 BRA `(.L_x_1437) ;  /* 0xfffffffc00f09947 */ /* 0x004fea000383ffff */
[----:B------:R-:W-:Y:S05]  /*ac30*/  BRA `(.L_x_1470) ;  /* 0xffffffe400147947 */ /* 0x000fea000383ffff */
.L_x_1439:
[----:B--2---:R2:W3:Y:S02]  /*ac40*/  SYNCS.PHASECHK.TRANS64.TRYWAIT P1, [R0+URZ+0x36428], R3 ;  /* 0x03642803000075a7 */ /* 0x0044e4000802017f */
[----:B---3--:R-:W-:Y:S05]  /*ac50*/  @!P1 NANOSLEEP.SYNCS 0x989680 ;  /* 0x009896800000995d */ /* 0x008fea0003900000 */
[----:B------:R-:W3:Y:S02]  /*ac60*/  @!P1 SYNCS.PHASECHK.TRANS64 P1, [R0+URZ+0x36428], R3 ;  /* 0x03642803000095a7 */ /* 0x000ee4000802007f */
[----:B---3--:R-:W-:Y:S05]  /*ac70*/  @!P1 BRA `(.L_x_1439) ;  /* 0xfffffffc00f09947 */ /* 0x008fea000383ffff */
[----:B------:R-:W-:Y:S05]  /*ac80*/  BRA `(.L_x_1471) ;  /* 0xffffffe400d87947 */ /* 0x000fea000383ffff */
.L_x_1441:
[----:B--2---:R2:W3:Y:S02]  /*ac90*/  SYNCS.PHASECHK.TRANS64.TRYWAIT P1, [R0+URZ+0x36438], R29 ;  /* 0x0364381d000075a7 */ /* 0x0044e4000802017f */
[----:B---3--:R-:W-:Y:S05]  /*aca0*/  @!P1 NANOSLEEP.SYNCS 0x989680 ;  /* 0x009896800000995d */ /* 0x008fea0003900000 */
[----:B------:R-:W3:Y:S02]  /*acb0*/  @!P1 SYNCS.PHASECHK.TRANS64 P1, [R0+URZ+0x36438], R29 ;  /* 0x0364381d000095a7 */ /* 0x000ee4000802007f */
[----:B---3--:R-:W-:Y:S05]  /*acc0*/  @!P1 BRA `(.L_x_1441) ;  /* 0xfffffffc00f09947 */ /* 0x008fea000383ffff */
[----:B------:R-:W-:Y:S05]  /*acd0*/  BRA `(.L_x_1472) ;  /* 0xffffffe8008c7947 */ /* 0x000fea000383ffff */
.L_x_1443:
[----:B------:R-:W-:-:S07]  /*ace0*/  SHF.L.U32 R5, R7, 0x1f, RZ ;  /* 0x0000001f07057819 */ /* 0x000fce00000006ff */
.L_x_1473:
[----:B----4-:R4:W1:Y:S02]  /*acf0*/  SYNCS.PHASECHK.TRANS64.TRYWAIT P1, [R0+URZ+0x36420], R5 ;  /* 0x03642005000075a7 */ /* 0x010864000802017f */
[----:B-1----:R-:W-:Y:S05]  /*ad00*/  @!P1 NANOSLEEP.SYNCS 0x989680 ;  /* 0x009896800000995d */ /* 0x002fea0003900000 */
[----:B------:R-:W1:Y:S02]  /*ad10*/  @!P1 SYNCS.PHASECHK.TRANS64 P1, [R0+URZ+0x36420], R5 ;  /* 0x03642005000095a7 */ /* 0x000e64000802007f */
[----:B-1----:R-:W-:Y:S05]  /*ad20*/  @!P1 BRA `(.L_x_1473) ;  /* 0xfffffffc00f09947 */ /* 0x002fea000383ffff */
[----:B------:R-:W-:Y:S05]  /*ad30*/  BRA `(.L_x_1474) ;  /* 0xffffffec00207947 */ /* 0x000fea000383ffff */
.L_x_1446:
[----:B----4-:R4:W1:Y:S02]  /*ad40*/  SYNCS.PHASECHK.TRANS64.TRYWAIT P1, [R0+URZ+0x36438], R6 ;  /* 0x03643806000075a7 */ /* 0x010864000802017f */
[----:B-1----:R-:W-:Y:S05]  /*ad50*/  @!P1 NANOSLEEP.SYNCS 0x989680 ;  /* 0x009896800000995d */ /* 0x002fea0003900000 */
[----:B------:R-:W1:Y:S02]  /*ad60*/  @!P1 SYNCS.PHASECHK.TRANS64 P1, [R0+URZ+0x36438], R6 ;  /* 0x03643806000095a7 */ /* 0x000e64000802007f */
[----:B-1----:R-:W-:Y:S05]  /*ad70*/  @!P1 BRA `(.L_x_1446) ;  /* 0xfffffffc00f09947 */ /* 0x002fea000383ffff */
[----:B------:R-:W-:Y:S05]  /*ad80*/  BRA `(.L_x_1475) ;  /* 0xffffffec00ec7947 */ /* 0x000fea000383ffff */
.L_x_1448:
[----:B-1----:R1:W4:Y:S02]  /*ad90*/  SYNCS.PHASECHK.TRANS64.TRYWAIT P1, [R0+URZ+0x36428], R5 ;  /* 0x03642805000075a7 */ /* 0x002324000802017f */
[----:B----4-:R-:W-:Y:S05]  /*ada0*/  @!P1 NANOSLEEP.SYNCS 0x989680 ;  /* 0x009896800000995d */ /* 0x010fea0003900000 */
[----:B------:R-:W4:Y:S02]  /*adb0*/  @!P1 SYNCS.PHASECHK.TRANS64 P1, [R0+URZ+0x36428], R5 ;  /* 0x03642805000095a7 */ /* 0x000f24000802007f */
[----:B----4-:R-:W-:Y:S05]  /*adc0*/  @!P1 BRA `(.L_x_1448) ;  /* 0xfffffffc00f09947 */ /* 0x010fea000383ffff */
[----:B------:R-:W-:Y:S05]  /*add0*/  BRA `(.L_x_1476) ;  /* 0xfffffff000947947 */ /* 0x000fea000383ffff */
.L_x_1450:
[----:B----4-:R4:W1:Y:S02]  /*ade0*/  SYNCS.PHASECHK.TRANS64.TRYWAIT P1, [R0+URZ+0x36438], R3 ;  /* 0x03643803000075a7 */ /* 0x010864000802017f */
[----:B-1----:R-:W-:Y:S05]  /*adf0*/  @!P1 NANOSLEEP.SYNCS 0x989680 ;  /* 0x009896800000995d */ /* 0x002fea0003900000 */
[----:B------:R-:W1:Y:S02]  /*ae00*/  @!P1 SYNCS.PHASECHK.TRANS64 P1, [R0+URZ+0x36438], R3 ;  /* 0x03643803000095a7 */ /* 0x000e64000802007f */
[----:B-1----:R-:W-:Y:S05]  /*ae10*/  @!P1 BRA `(.L_x_1450) ;  /* 0xfffffffc00f09947 */ /* 0x002fea000383ffff */
[----:B------:R-:W-:Y:S05]  /*ae20*/  BRA `(.L_x_1477) ;  /* 0xfffffff400507947 */ /* 0x000fea000383ffff */
.L_x_1452:
[----:B------:R-:W-:Y:S01]  /*ae30*/  BSSY B1, `(.L_x_1478) ;  /* 0x0000006000017945 */ /* 0x000fe20003800000 */
[----:B------:R-:W-:-:S07]  /*ae40*/  IMAD.MOV.U32 R15, RZ, RZ, -0x1 ;  /* 0xffffffffff0f7424 */ /* 0x000fce00078e00ff */
[----:B------:R-:W-:Y:S05]  /*ae50*/  WARPSYNC.COLLECTIVE R15, `(.L_x_1479) ;  /* 0x000000000f0c7348 */ /* 0x000fea0003c00000 */
[----:B------:R-:W-:Y:S02]  /*ae60*/  ELECT P6, UR62, PT ;  /* 0x00000000003e782f */ /* 0x000fe400038c0000 */
[----:B------:R-:W-:Y:S01]  /*ae70*/  MOV R14, UR62 ;  /* 0x0000003e000e7c02 */ /* 0x000fe20008000f00 */
[----:B------:R-:W-:Y:S10]  /*ae80*/  ENDCOLLECTIVE ;  /* 0x000000000000791b */ /* 0x000ff40003800000 */
.L_x_1479:
[----:B------:R-:W-:Y:S05]  /*ae90*/  BSYNC B1 ;  /* 0x0000000000017941 */ /* 0x000fea0003800000 */
.L_x_1478:
[----:B------:R-:W-:Y:S05]  /*aea0*/  BRA `(.L_x_1480) ;  /* 0xfffffff800087947 */ /* 0x000fea000383ffff */
.L_x_1454:
[----:B-1----:R1:W2:Y:S02]  /*aeb0*/  SYNCS.PHASECHK.TRANS64.TRYWAIT P0, [R9+URZ], R2 ;  /* 0x00000002090075a7 */ /* 0x0022a4000800017f */
[----:B--2---:R-:W-:Y:S05]  /*aec0*/  @!P0 NANOSLEEP.SYNCS 0x989680 ;  /* 0x009896800000895d */ /* 0x004fea0003900000 */
[----:B------:R-:W2:Y:S02]  /*aed0*/  @!P0 SYNCS.PHASECHK.TRANS64 P0, [R9+URZ], R2 ;  /* 0x00000002090085a7 */ /* 0x000ea4000800007f */
[----:B--2---:R-:W-:Y:S05]  /*aee0*/  @!P0 BRA `(.L_x_1454) ;  /* 0xfffffffc00f08947 */ /* 0x004fea000383ffff */
[----:B------:R-:W-:Y:S05]  /*aef0*/  BRA `(.L_x_1481) ;  /* 0xfffffff800487947 */ /* 0x000fea000383ffff */
.L_x_1455:
[----:B--2---:R2:W3:Y:S02]  /*af00*/  SYNCS.PHASECHK.TRANS64.TRYWAIT P0, [R3+URZ], R0 ;  /* 0x00000000030075a7 */ /* 0x0044e4000800017f */
[----:B---3--:R-:W-:Y:S05]  /*af10*/  @!P0 NANOSLEEP.SYNCS 0x989680 ;  /* 0x009896800000895d */ /* 0x008fea0003900000 */
[----:B------:R-:W3:Y:S02]  /*af20*/  @!P0 SYNCS.PHASECHK.TRANS64 P0, [R3+URZ], R0 ;  /* 0x00000000030085a7 */ /* 0x000ee4000800007f */
[----:B---3--:R-:W-:Y:S05]  /*af30*/  @!P0 BRA `(.L_x_1455) ;  /* 0xfffffffc00f08947 */ /* 0x008fea000383ffff */
[----:B------:R-:W-:Y:S05]  /*af40*/  BRA `(.L_x_1482) ;  /* 0xfffffff8003c7947 */ /* 0x000fea000383ffff */
.L_x_1483:
        /* <DEDUP_REMOVED lines=11> */
.L_x_3864:


//--------------------- .text._ZN7cutlass13device_kernelIN5flash11enable_sm90INS1_16FlashAttnBwdSm90INS1_25CollectiveMainloopBwdSm90ILi2ELi1ELi1EN4cute5tupleIJNS5_1CILi1EEES8_S8_EEENS6_IJNS7_ILi64EEENS7_ILi96EEENS7_ILi192EEEEEENS_6half_tEfNS_4arch4Sm90ELb0ELb1ELb1ELb0ELb0ELb0ELb1ELb0ELi3ELi1ELi1ELi1ELb0EEENS1_24CollectiveEpilogueBwdGQAISD_fSG_Li384ELb0ELb0EEENS1_19SingleTileSchedulerILb0ELb0ELb0ELi96EEEEEEEEEvNT_6ParamsE --------------------------
	.section	.text._ZN7cutlass13device_kernelIN5flash11enable_sm90INS1_16FlashAttnBwdSm90INS1_25CollectiveMainloopBwdSm90ILi2ELi1ELi1EN4cute5tupleIJNS5_1CILi1EEES8_S8_EEENS6_IJNS7_ILi64EEENS7_ILi96EEENS7_ILi192EEEEEENS_6half_tEfNS_4arch4Sm90ELb0ELb1ELb1ELb0ELb0ELb0ELb1ELb0ELi3ELi1ELi1ELi1ELb0EEENS1_24CollectiveEpilogueBwdGQAISD_fSG_Li384ELb0ELb0EEENS1_19SingleTileSchedulerILb0ELb0ELb0ELi96EEEEEEEEEvNT_6ParamsE,"ax",@progbits
	.align	128
.text._ZN7cutlass13device_kernelIN5flash11enable_sm90INS1_16FlashAttnBwdSm90INS1_25CollectiveMainloopBwdSm90ILi2ELi1ELi1EN4cute5tupleIJNS5_1CILi1EEES8_S8_EEENS6_IJNS7_ILi64EEENS7_ILi96EEENS7_ILi192EEEEEENS_6half_tEfNS_4arch4Sm90ELb0ELb1ELb1ELb0ELb0ELb0ELb1ELb0ELi3ELi1ELi1ELi1ELb0EEENS1_24CollectiveEpilogueBwdGQAISD_fSG_Li384ELb0ELb0EEENS1_19SingleTileSchedulerILb0ELb0ELb0ELi96EEEEEEEEEvNT_6ParamsE:
        .type           _ZN7cutlass13device_kernelIN5flash11enable_sm90INS1_16FlashAttnBwdSm90INS1_25CollectiveMainloopBwdSm90ILi2ELi1ELi1EN4cute5tupleIJNS5_1CILi1EEES8_S8_EEENS6_IJNS7_ILi64EEENS7_ILi96EEENS7_ILi192EEEEEENS_6half_tEfNS_4arch4Sm90ELb0ELb1ELb1ELb0ELb0ELb0ELb1ELb0ELi3ELi1ELi1ELi1ELb0EEENS1_24CollectiveEpilogueBwdGQAISD_fSG_Li384ELb0ELb0EEENS1_19SingleTileSchedulerILb0ELb0ELb0ELi96EEEEEEEEEvNT_6ParamsE,@function
        .size           _ZN7cutlass13device_kernelIN5flash11enable_sm90INS1_16FlashAttnBwdSm90INS1_25CollectiveMainloopBwdSm90ILi2ELi1ELi1EN4cute5tupleIJNS5_1CILi1EEES8_S8_EEENS6_IJNS7_ILi64EEENS7_ILi96EEENS7_ILi192EEEEEENS_6half_tEfNS_4arch4Sm90ELb0ELb1ELb1ELb0ELb0ELb0ELb1ELb0ELi3ELi1ELi1ELi1ELb0EEENS1_24CollectiveEpilogueBwdGQAISD_fSG_Li384ELb0ELb0EEENS1_19SingleTileSchedulerILb0ELb0ELb0ELi96EEEEEEEEEvNT_6ParamsE,(.L_x_3865 - _ZN7cutlass13device_kernelIN5flash11enable_sm90INS1_16FlashAttnBwdSm90INS1_25CollectiveMainloopBwdSm90ILi2ELi1ELi1EN4cute5tupleIJNS5_1CILi1EEES8_S8_EEENS6_IJNS7_ILi64EEENS7_ILi96EEENS7_ILi192EEEEEENS_6half_tEfNS_4arch4Sm90ELb0ELb1ELb1ELb0ELb0ELb0ELb1ELb0ELi3ELi1ELi1ELi1ELb0EEENS1_24CollectiveEpilogueBwdGQAISD_fSG_Li384ELb0ELb0EEENS1_19SingleTileSchedulerILb0ELb0ELb0ELi96EEEEEEEEEvNT_6ParamsE)
        .other          _ZN7cutlass13device_kernelIN5flash11enable_sm90INS1_16FlashAttnBwdSm90INS1_25CollectiveMainloopBwdSm90ILi2ELi1ELi1EN4cute5tupleIJNS5_1CILi1EEES8_S8_EEENS6_IJNS7_ILi64EEENS7_ILi96EEENS7_ILi192EEEEEENS_6half_tEfNS_4arch4Sm90ELb0ELb1ELb1ELb0ELb0ELb0ELb1ELb0ELi3ELi1ELi1ELi1ELb0EEENS1_24CollectiveEpilogueBwdGQAISD_fSG_Li384ELb0ELb0EEENS1_19SingleTileSchedulerILb0ELb0ELb0ELi96EEEEEEEEEvNT_6ParamsE,@"STO_CUDA_ENTRY STV_DEFAULT"
_ZN7cutlass13device_kernelIN5flash11enable_sm90INS1_16FlashAttnBwdSm90INS1_25CollectiveMainloopBwdSm90ILi2ELi1ELi1EN4cute5tupleIJNS5_1CILi1EEES8_S8_EEENS6_IJNS7_ILi64EEENS7_ILi96EEENS7_ILi192EEEEEENS_6half_tEfNS_4arch4Sm90ELb0ELb1ELb1ELb0ELb0ELb0ELb1ELb0ELi3ELi1ELi1ELi1ELb0EEENS1_24CollectiveEpilogueBwdGQAISD_fSG_Li384ELb0ELb0EEENS1_19SingleTileSchedulerILb0ELb0ELb0ELi96EEEEEEEEEvNT_6ParamsE:
        /* <DEDUP_REMOVED lines=24> */
.L_x_1485:
[----:B------:R-:W-:Y:S05]  /*0180*/  BSYNC B0 ;  /* 0x0000000000007941 */ /* 0x000fea0003800000 */
.L_x_1484:
        /* <DEDUP_REMOVED lines=37> */
.L_x_1486:
        /* <DEDUP_REMOVED lines=20> */
.L_x_1487:
[----:B------:R-:W-:Y:S01]  /*0520*/  PLOP3.LUT P0, PT, PT, PT, UP0, 0x80, 0x0 ;  /* 0x000000000000781c */ /* 0x000fe20003f0f008 */
[----:B------:R-:W-:Y:S01]  /*0530*/  NOP ;  /* 0x0000000000007918 */ /* 0x000fe20000000000 */
[----:B------:R-:W-:Y:S01]  /*0540*/  BSSY B6, `(.L_x_1488) ;  /* 0x00007e5000067945 */ /* 0x000fe20003800000 */
[----:B-12-4-:R-:W-:Y:S10]  /*0550*/  BAR.SYNC.DEFER_BLOCKING 0x0 ;  /* 0x0000000000007b1d */ /* 0x016ff40000010000 */
[----:B------:R-:W-:Y:S05]  /*0560*/  @!P0 BRA `(.L_x_1489) ;  /* 0x0000004400ec8947 */ /* 0x000fea0003800000 */
.L_x_1490:
        /* <DEDUP_REMOVED lines=85> */
.L_x_1492:
        /* <DEDUP_REMOVED lines=37> */
.L_x_1495:
        /* <DEDUP_REMOVED lines=15> */
.L_x_1494:
        /* <DEDUP_REMOVED lines=20> */
.L_x_1497:
        /* <DEDUP_REMOVED lines=15> */
.L_x_1496:
        /* <DEDUP_REMOVED lines=8> */
.L_x_1588:
        /* <DEDUP_REMOVED lines=19> */
.L_x_1499:
        /* <DEDUP_REMOVED lines=81> */
[----:B------:R-:W-:Y:S02]  /*16f0*/  CS2R R62, SRZ ;  /* 0x00000000003e7805 */ /* 0x000fe4000001ff00 */
[----:B------:R-:W-:Y:S02]  /*1700*/  CS2R R60, SRZ ;  /* 0x00000000003c7805 */ /* 0x000fe4000001ff00 */
[----:B------:R-:W-:-:S02]  /*1710*/  IADD3.X R10, R16, UR4, RZ, PT, !PT ;  /* 0x00000004100a7c10 */ /* 0x000fc4000bffe4ff */
[----:B------:R-:W-:Y:S02]  /*1720*/  CS2R R58, SRZ ;  /* 0x00000000003a7805 */ /* 0x000fe4000001ff00 */
[----:B------:R-:W-:Y:S02]  /*1730*/  CS2R R56, SRZ ;  /* 0x0000000000387805 */ /* 0x000fe4000001ff00 */
[----:B------:R-:W-:Y:S02]  /*1740*/  CS2R R54, SRZ ;  /* 0x0000000000367805 */ /* 0x000fe4000001ff00 */
[--C-:B------:R-:W-:Y:S02]  /*1750*/  IADD3 R5, R10, -UR5, -R3.reuse ;  /* 0x800000050a057c10 */ /* 0x100fe4000fffe803 */
[----:B------:R-:W-:Y:S02]  /*1760*/  CS2R R52, SRZ ;  /* 0x0000000000347805 */ /* 0x000fe4000001ff00 */
[----:B------:R-:W-:Y:S01]  /*1770*/  IADD3 R10, -R3, UR4, R16 ;  /* 0x00000004030a7c10 */ /* 0x000fe2000fffe110 */
[----:B------:R-:W-:Y:S01]  /*1780*/  IMAD.IADD R3, R16, 0x1, -R3 ;  /* 0x0000000110037824 */ /* 0x000fe200078e0a03 */
[----:B------:R-:W-:-:S02]  /*1790*/  CS2R R50, SRZ ;  /* 0x0000000000327805 */ /* 0x000fc4000001ff00 */
        /* <DEDUP_REMOVED lines=15> */
[----:B------:R-:W-:Y:S02]  /*1890*/  LEA R0, R0, UR37, 0x2 ;  /* 0x0000002500007c11 */ /* 0x000fe4000f8e10ff */
[----:B-1----:R-:W-:-:S07]  /*18a0*/  IADD3 R157, R12, 0x30400, R9 ;  /* 0x000304000c9d7810 */ /* 0x002fce0007ffe009 */
.L_x_1519:
[----:B------:R-:W-:-:S05]  /*18b0*/  IMAD.U32 R3, RZ, RZ, UR38 ;  /* 0x00000026ff037e24 */ /* 0x000fca000f8e00ff */
[----:B------:R-:W-:-:S04]  /*18c0*/  LOP3.LUT R3, R3, 0x1, RZ, 0xfc, !PT ;  /* 0x0000000103037812 */ /* 0x000fc800078efcff */
[----:B------:R-:W-:-:S13]  /*18d0*/  ISETP.NE.AND P0, PT, R3, 0x3, PT ;  /* 0x000000030300780c */ /* 0x000fda0003f05270 */
[----:B------:R-:W-:Y:S05]  /*18e0*/  @!P0 BRA `(.L_x_1501) ;  /* 0x0000000000048947 */ /* 0x000fea0003800000 */
[----:B------:R-:W-:Y:S01]  /*18f0*/  BPT.TRAP 0x1 ;  /* 0x000000040000795c */ /* 0x000fe20000300000 */
.L_x_1501:
[----:B------:R-:W-:Y:S02]  /*1900*/  LEA R3, R2, UR37, 0x3 ;  /* 0x0000002502037c11 */ /* 0x000fe4000f8e18ff */
[----:B------:R-:W-:-:S04]  /*1910*/  SHF.L.U32 R10, R7, 0x1f, RZ ;  /* 0x0000001f070a7819 */ /* 0x000fc800000006ff */
[----:B------:R1:W2:Y:S01]  /*1920*/  SYNCS.PHASECHK.TRANS64.TRYWAIT P1, [R3+URZ+0x36410], R10 ;  /* 0x0364100a030075a7 */ /* 0x0002a2000802017f */
[----:B------:R-:W-:Y:S05]  /*1930*/  @!P0 BRA `(.L_x_1502) ;  /* 0x0000000000048947 */ /* 0x000fea0003800000 */
[----:B------:R-:W-:Y:S01]  /*1940*/  BPT.TRAP 0x1 ;  /* 0x000000040000795c */ /* 0x000fe20000300000 */
.L_x_1502:
[----:B--2---:R-:W-:Y:S05]  /*1950*/  @P1 BRA `(.L_x_1503) ;  /* 0x0000000000081947 */ /* 0x004fea0003800000 */
[----:B------:R-:W2:Y:S02]  /*1960*/  SYNCS.PHASECHK.TRANS64.TRYWAIT P1, [R3+URZ+0x36410], R10 ;  /* 0x0364100a030075a7 */ /* 0x000ea4000802017f */
[----:B--2---:R-:W-:Y:S05]  /*1970*/  @!P1 BRA `(.L_x_1504) ;  /* 0x0000006800c09947 */ /* 0x004fea0003800000 */
.L_x_1503:
[----:B------:R-:W-:Y:S05]  /*1980*/  WARPSYNC.ALL ;  /* 0x0000000000007948 */ /* 0x000fea0003800000 */
[----:B------:R-:W-:Y:S01]  /*1990*/  R2UR UR6, R8 ;  /* 0x00000000080672ca */ /* 0x000fe200000e0000 */
[----:B------:R-:W-:Y:S01]  /*19a0*/  UIADD3 UR4, UR37, 0x1e000, URZ ;  /* 0x0001e00025047890 */ /* 0x000fe2000fffe03f */
[C---:B------:R-:W-:Y:S01]  /*19b0*/  R2UR UR7, R2.reuse ;  /* 0x00000000020772ca */ /* 0x040fe200000e0000 */
[----:B------:R-:W-:Y:S01]  /*19c0*/  WARPGROUP.ARRIVE ;  /* 0x00000000000079c5 */ /* 0x000fe20000000000 */
[----:B------:R-:W-:Y:S01]  /*19d0*/  UMOV UR13, 0x40000040 ;  /* 0x40000040000d7882 */ /* 0x000fe20000000000 */
[----:B------:R-:W-:Y:S01]  /*19e0*/  USHF.R.U32.HI UR5, URZ, 0x4, UR4 ;  /* 0x000000043f057899 */ /* 0x000fe20008011604 */
[----:B-12---:R-:W-:Y:S01]  /*19f0*/  IMAD R10, R2, 0x40, R6 ;  /* 0x00000040020a7824 */ /* 0x006fe200078e0206 */
        /* <DEDUP_REMOVED lines=95> */
.L_x_1505:
[----:B-1----:R-:W-:-:S04]  /*1ff0*/  SHF.L.U32 R11, R4, 0x1f, RZ ;  /* 0x0000001f040b7819 */ /* 0x002fc800000006ff */
[----:B------:R1:W4:Y:S01]  /*2000*/  SYNCS.PHASECHK.TRANS64.TRYWAIT P1, [UR37+0x36430], R11 ;  /* 0x0364300bff0075a7 */ /* 0x0003220008020165 */
[----:B------:R-:W-:Y:S05]  /*2010*/  @!P0 BRA `(.L_x_1506) ;  /* 0x0000000000048947 */ /* 0x000fea0003800000 */
[----:B------:R-:W-:Y:S01]  /*2020*/  BPT.TRAP 0x1 ;  /* 0x000000040000795c */ /* 0x000fe20000300000 */
.L_x_1506:
[----:B----4-:R-:W-:Y:S05]  /*2030*/  @P1 BRA `(.L_x_1507) ;  /* 0x0000000000081947 */ /* 0x010fea0003800000 */
[----:B------:R-:W4:Y:S02]  /*2040*/  SYNCS.PHASECHK.TRANS64.TRYWAIT P1, [UR37+0x36430], R11 ;  /* 0x0364300bff0075a7 */ /* 0x000f240008020165 */
[----:B----4-:R-:W-:Y:S05]  /*2050*/  @!P1 BRA `(.L_x_1508) ;  /* 0x00000064001c9947 */ /* 0x010fea0003800000 */
.L_x_1507:
        /* <DEDUP_REMOVED lines=147> */
.L_x_1511:
[----:B------:R-:W-:-:S06]  /*2990*/  UISETP.NE.AND UP0, UPT, UR44, 0x1, UPT ;  /* 0x000000012c00788c */ /* 0x000fcc000bf05270 */
[----:B------:R-:W-:-:S05]  /*29a0*/  PLOP3.LUT P1, PT, PT, PT, UP0, 0x80, 0x0 ;  /* 0x000000000000781c */ /* 0x000fca0003f2f008 */
[----:B------:R-:W-:-:S08]  /*29b0*/  @UP0 ULDC UR5, c[0x0][0x754] ;  /* 0x0001d50000050ab9 */ /* 0x000fd00000000800 */
[----:B------:R-:W-:Y:S01]  /*29c0*/  @P1 IMAD.HI.U32 R143, R142, UR5, RZ ;  /* 0x000000058e8f1c27 */ /* 0x000fe2000f8e00ff */
[----:B------:R-:W-:-:S04]  /*29d0*/  @UP0 ULDC UR5, c[0x0][0x758] ;  /* 0x0001d60000050ab9 */ /* 0x000fc80000000800 */
[----:B------:R-:W-:-:S07]  /*29e0*/  @P1 SHF.R.U32.HI R142, RZ, UR5, R143 ;  /* 0x00000005ff8e1c19 */ /* 0x000fce000801168f */
.L_x_1512:
[----:B------:R-:W-:Y:S05]  /*29f0*/  BSYNC B0 ;  /* 0x0000000000007941 */ /* 0x000fea0003800000 */
.L_x_1510:
[----:B------:R-:W4:Y:S01]  /*2a00*/  LDL R143, [R1] ;  /* 0x00000000018f7983 */ /* 0x000f220000100800 */
[----:B------:R-:W-:Y:S01]  /*2a10*/  IADD3 R150, R140, UR4, R5 ;  /* 0x000000048c967c10 */ /* 0x000fe2000fffe005 */
[----:B----4-:R-:W-:-:S05]  /*2a20*/  IMAD R142, R142, UR44, R143 ;  /* 0x0000002c8e8e7c24 */ /* 0x010fca000f8e028f */
[----:B------:R-:W-:Y:S02]  /*2a30*/  VIADDMNMX R147, R142, UR44, R147, PT ;  /* 0x0000002c8e937c46 */ /* 0x000fe4000b800193 */
[----:B------:R-:W-:-:S07]  /*2a40*/  VIMNMX R150, R150, R142, !PT ;  /* 0x0000008e96967248 */ /* 0x000fce0007fe0100 */
.L_x_1509:
        /* <DEDUP_REMOVED lines=18> */
.L_x_1515:
[----:B------:R-:W-:-:S06]  /*2b70*/  UISETP.NE.AND UP0, UPT, UR44, 0x1, UPT ;  /* 0x000000012c00788c */ /* 0x000fcc000bf05270 */
[----:B------:R-:W-:-:S05]  /*2b80*/  PLOP3.LUT P1, PT, PT, PT, UP0, 0x80, 0x0 ;  /* 0x000000000000781c */ /* 0x000fca0003f2f008 */
[----:B------:R-:W-:-:S08]  /*2b90*/  @UP0 ULDC UR4, c[0x0][0x754] ;  /* 0x0001d50000040ab9 */ /* 0x000fd00000000800 */
[----:B------:R-:W-:Y:S01]  /*2ba0*/  @P1 IMAD.HI.U32 R142, R140, UR4, RZ ;  /* 0x000000048c8e1c27 */ /* 0x000fe2000f8e00ff */
[----:B------:R-:W-:-:S04]  /*2bb0*/  @UP0 ULDC UR4, c[0x0][0x758] ;  /* 0x0001d60000040ab9 */ /* 0x000fc80000000800 */
[----:B------:R-:W-:-:S07]  /*2bc0*/  @P1 SHF.R.U32.HI R140, RZ, UR4, R142 ;  /* 0x00000004ff8c1c19 */ /* 0x000fce000801168e */
.L_x_1516:
[----:B------:R-:W-:Y:S05]  /*2bd0*/  BSYNC B0 ;  /* 0x0000000000007941 */ /* 0x000fea0003800000 */
.L_x_1514:
[----:B------:R-:W4:Y:S02]  /*2be0*/  LDL R142, [R1] ;  /* 0x00000000018e7983 */ /* 0x000f240000100800 */
[----:B----4-:R-:W-:-:S05]  /*2bf0*/  IMAD R140, R140, UR44, R142 ;  /* 0x0000002c8c8c7c24 */ /* 0x010fca000f8e028e */
[----:B------:R-:W-:Y:S02]  /*2c00*/  VIMNMX R145, R145, R140, !PT ;  /* 0x0000008c91917248 */ /* 0x000fe40007fe0100 */
[----:B------:R-:W-:-:S07]  /*2c10*/  VIADDMNMX R139, R140, UR44, R139, PT ;  /* 0x0000002c8c8b7c46 */ /* 0x000fce000b80018b */
.L_x_1513:
[----:B------:R-:W1:Y:S01]  /*2c20*/  S2R R151, SR_CTAID.X ;  /* 0x0000000000977919 */ /* 0x000e620000002500 */
[----:B------:R-:W-:Y:S01]  /*2c30*/  LEA R152, R6, UR37, 0x2 ;  /* 0x0000002506987c11 */ /* 0x000fe2000f8e10ff */
[----:B------:R-:W-:Y:S01]  /*2c40*/  USHF.R.U32.HI UR6, URZ, 0x4, UR42 ;  /* 0x000000043f067899 */ /* 0x000fe2000801162a */
[----:B------:R-:W-:Y:S01]  /*2c50*/  P2R R148, PR, RZ, 0x1 ;  /* 0x00000001ff947803 */ /* 0x000fe20000000000 */
[----:B------:R-:W-:Y:S01]  /*2c60*/  UMOV UR11, 0x80000020 ;  /* 0x80000020000b7882 */ /* 0x000fe20000000000 */
[----:B------:R-:W-:Y:S01]  /*2c70*/  R2UR UR7, R8 ;  /* 0x00000000080772ca */ /* 0x000fe200000e0000 */
[----:B------:R-:W4:Y:S01]  /*2c80*/  LDS R153, [R152+0x30200] ;  /* 0x0302000098997984 */ /* 0x000f220000000800 */
[----:B------:R-:W-:Y:S01]  /*2c90*/  ULOP3.LUT UR6, UR6, 0x3fff, URZ, 0xc0, !UPT ;  /* 0x00003fff06067892 */ /* 0x000fe2000f8ec03f */
[----:B------:R-:W-:Y:S02]  /*2ca0*/  UMOV UR9, 0x40000040 ;  /* 0x4000004000097882 */ /* 0x000fe40000000000 */
[----:B------:R-:W5:Y:S01]  /*2cb0*/  LDS R152, [R152+0x30220] ;  /* 0x0302200098987984 */ /* 0x000f620000000800 */
[----:B------:R-:W-:Y:S01]  /*2cc0*/  ULOP3.LUT UR12, UR6, 0x1000000, URZ, 0xfc, !UPT ;  /* 0x01000000060c7892 */ /* 0x000fe2000f8efc3f */
[----:B------:R-:W-:Y:S01]  /*2cd0*/  UMOV UR13, 0x80000020 ;  /* 0x80000020000d7882 */ /* 0x000fe20000000000 */
[----:B------:R-:W-:-:S05]  /*2ce0*/  UMOV UR15, 0x40000040 ;  /* 0x40000040000f7882 */ /* 0x000fca0000000000 */
[----:B------:R-:W-:Y:S01]  /*2cf0*/  ULEA UR4, UR7, UR37, 0xd ;  /* 0x0000002507047291 */ /* 0x000fe2000f8e683f */
[----:B------:R-:W-:Y:S01]  /*2d00*/  UMOV UR10, UR12 ;  /* 0x0000000c000a7c82 */ /* 0x000fe20008000000 */
[----:B------:R-:W-:Y:S02]  /*2d10*/  UIMAD UR7, UR7, 0x3000, UR37 ;  /* 0x00003000070778a4 */ /* 0x000fe4000f8e0225 */
[----:B------:R-:W-:Y:S02]  /*2d20*/  UIADD3 UR5, UR4, 0x2a000, URZ ;  /* 0x0002a00004057890 */ /* 0x000fe4000fffe03f */
[----:B------:R-:W-:Y:S02]  /*2d30*/  USHF.R.U32.HI UR7, URZ, 0x4, UR7 ;  /* 0x000000043f077899 */ /* 0x000fe40008011607 */
[----:B------:R-:W-:Y:S02]  /*2d40*/  USHF.R.U32.HI UR5, URZ, 0x4, UR5 ;  /* 0x000000043f057899 */ /* 0x000fe40008011605 */
[----:B------:R-:W-:-:S02]  /*2d50*/  ULOP3.LUT UR14, UR7, 0x3fff, URZ, 0xc0, !UPT ;  /* 0x00003fff070e7892 */ /* 0x000fc4000f8ec03f */
[----:B------:R-:W-:Y:S01]  /*2d60*/  ULOP3.LUT UR6, UR5, 0x3fff, URZ, 0xc0, !UPT ;  /* 0x00003fff05067892 */ /* 0x000fe2000f8ec03f */
[----:B-1----:R-:W-:-:S05]  /*2d70*/  IMAD R151, R151, -0x60, RZ ;  /* 0xffffffa097977824 */ /* 0x002fca00078e02ff */
[C---:B------:R-:W-:Y:S01]  /*2d80*/  ISETP.GE.AND P6, PT, R151.reuse, 0x2, PT ;  /* 0x000000029700780c */ /* 0x040fe20003fc6270 */
[----:B------:R-:W-:Y:S01]  /*2d90*/  UMOV UR8, UR6 ;  /* 0x0000000600087c82 */ /* 0x000fe20008000000 */
[----:B------:R-:W-:Y:S02]  /*2da0*/  ISETP.GE.AND P4, PT, R151, 0x9, PT ;  /* 0x000000099700780c */ /* 0x000fe40003f86270 */
[C---:B------:R-:W-:Y:S02]  /*2db0*/  ISETP.GT.AND P5, PT, R145.reuse, 0x1, !P6 ;  /* 0x000000019100780c */ /* 0x040fe400077a4270 */
[----:B------:R-:W-:Y:S02]  /*2dc0*/  ISETP.GT.AND P6, PT, R150, 0x1, !P6 ;  /* 0x000000019600780c */ /* 0x000fe400077c4270 */
[----:B------:R-:W-:Y:S01]  /*2dd0*/  ISETP.GT.AND P3, PT, R145, 0x8, !P4 ;  /* 0x000000089100780c */ /* 0x000fe20006764270 */
[--C-:B----4-:R-:W-:Y:S01]  /*2de0*/  FADD.FTZ R120, R120, -R153.reuse ;  /* 0x8000009978787221 */ /* 0x110fe20000010000 */
[----:B------:R-:W-:Y:S01]  /*2df0*/  ISETP.LT.OR P6, PT, R147, 0x2, P6 ;  /* 0x000000029300780c */ /* 0x000fe200037c1670 */
[--C-:B------:R-:W-:Y:S01]  /*2e00*/  FADD.FTZ R121, R121, -R153.reuse ;  /* 0x8000009979797221 */ /* 0x100fe20000010000 */
[----:B------:R-:W-:Y:S01]  /*2e10*/  ISETP.GE.AND P2, PT, R151, 0xa, PT ;  /* 0x0000000a9700780c */ /* 0x000fe20003f46270 */
[--C-:B------:R-:W-:Y:S01]  /*2e20*/  FADD.FTZ R124, R124, -R153.reuse ;  /* 0x800000997c7c7221 */ /* 0x100fe20000010000 */
[----:B------:R-:W-:Y:S01]  /*2e30*/  ISETP.LT.OR P3, PT, R139, 0x9, P3 ;  /* 0x000000098b00780c */ /* 0x000fe20001f61670 */
[--C-:B------:R-:W-:Y:S01]  /*2e40*/  FADD.FTZ R125, R125, -R153.reuse ;  /* 0x800000997d7d7221 */ /* 0x100fe20000010000 */
[----:B------:R-:W-:Y:S01]  /*2e50*/  FSEL R155, R12, -INF , !P6 ;  /* 0xff8000000c9b7808 */ /* 0x000fe20007000000 */
[--C-:B------:R-:W-:Y:S01]  /*2e60*/  FADD.FTZ R128, R128, -R153.reuse ;  /* 0x8000009980807221 */ /* 0x100fe20000010000 */
[----:B------:R-:W-:Y:S01]  /*2e70*/  ISETP.LT.OR P5, PT, R139, 0x2, P5 ;  /* 0x000000028b00780c */ /* 0x000fe20002fa1670 */
[----:B------:R-:W-:Y:S01]  /*2e80*/  FADD.FTZ R129, R129, -R153 ;  /* 0x8000009981817221 */ /* 0x000fe20000010000 */
[----:B------:R-:W-:Y:S01]  /*2e90*/  ISETP.GE.AND P1, PT, R151, 0x11, PT ;  /* 0x000000119700780c */ /* 0x000fe20003f26270 */
[----:B--2---:R-:W-:Y:S01]  /*2ea0*/  FFMA.FTZ R155, R155, UR46, -R23 ;  /* 0x0000002e9b9b7c23 */ /* 0x004fe20008010817 */
[----:B------:R-:W-:Y:S01]  /*2eb0*/  ISETP.GT.AND P4, PT, R150, 0x8, !P4 ;  /* 0x000000089600780c */ /* 0x000fe20006784270 */
[--C-:B------:R-:W-:Y:S01]  /*2ec0*/  FADD.FTZ R132, R132, -R153.reuse ;  /* 0x8000009984847221 */ /* 0x100fe20000010000 */
[----:B------:R-:W-:Y:S01]  /*2ed0*/  ISETP.GT.AND P6, PT, R150, 0x9, !P2 ;  /* 0x000000099600780c */ /* 0x000fe200057c4270 */
[----:B------:R-:W-:Y:S01]  /*2ee0*/  FADD.FTZ R133, R133, -R153 ;  /* 0x8000009985857221 */ /* 0x000fe20000010000 */
[----:B------:R-:W-:Y:S01]  /*2ef0*/  FSEL R146, R17, -INF , !P3 ;  /* 0xff80000011927808 */ /* 0x000fe20005800000 */
[----:B------:R-:W1:Y:S01]  /*2f00*/  MUFU.EX2 R155, R155 ;  /* 0x0000009b009b7308 */ /* 0x000e620000000800 */
[----:B------:R-:W-:Y:S01]  /*2f10*/  FSEL R149, R14, -INF , !P5 ;  /* 0xff8000000e957808 */ /* 0x000fe20006800000 */
[----:B-----5:R-:W-:Y:S01]  /*2f20*/  FADD.FTZ R126, R126, -R152 ;  /* 0x800000987e7e7221 */ /* 0x020fe20000010000 */
[----:B------:R-:W-:Y:S01]  /*2f30*/  ISETP.LT.OR P4, PT, R147, 0x9, P4 ;  /* 0x000000099300780c */ /* 0x000fe20002781670 */
[--C-:B---3--:R-:W-:Y:S01]  /*2f40*/  FFMA.FTZ R146, R146, UR46, -R10.reuse ;  /* 0x0000002e92927c23 */ /* 0x108fe2000801080a */
[----:B------:R-:W-:Y:S01]  /*2f50*/  ISETP.GT.AND P3, PT, R150, 0x10, !P1 ;  /* 0x000000109600780c */ /* 0x000fe20004f64270 */
[----:B------:R-:W-:Y:S01]  /*2f60*/  FFMA.FTZ R149, R149, UR46, -R10 ;  /* 0x0000002e95957c23 */ /* 0x000fe2000801080a */
[----:B------:R-:W-:Y:S01]  /*2f70*/  ISETP.LT.OR P6, PT, R147, 0xa, P6 ;  /* 0x0000000a9300780c */ /* 0x000fe200037c1670 */
[--C-:B------:R-:W-:Y:S01]  /*2f80*/  FADD.FTZ R122, R122, -R152.reuse ;  /* 0x800000987a7a7221 */ /* 0x100fe20000010000 */
[----:B------:R-:W-:Y:S01]  /*2f90*/  ISETP.GE.AND P5, PT, R151, 0x12, PT ;  /* 0x000000129700780c */ /* 0x000fe20003fa6270 */
[----:B------:R-:W-:Y:S01]  /*2fa0*/  MUFU.EX2 R146, R146 ;  /* 0x0000009200927308 */ /* 0x000fe20000000800 */
[----:B------:R-:W-:Y:S01]  /*2fb0*/  FSEL R142, R15, -INF , !P4 ;  /* 0xff8000000f8e7808 */ /* 0x000fe20006000000 */
[--C-:B------:R-:W-:Y:S01]  /*2fc0*/  FADD.FTZ R123, R123, -R152.reuse ;  /* 0x800000987b7b7221 */ /* 0x100fe20000010000 */
[----:B------:R-:W-:Y:S01]  /*2fd0*/  ISETP.LT.OR P3, PT, R147, 0x11, P3 ;  /* 0x000000119300780c */ /* 0x000fe20001f61670 */
[--C-:B------:R-:W-:Y:S01]  /*2fe0*/  FADD.FTZ R134, R134, -R152.reuse ;  /* 0x8000009886867221 */ /* 0x100fe20000010000 */
[----:B------:R-:W-:Y:S01]  /*2ff0*/  FSEL R143, R16, -INF , !P6 ;  /* 0xff800000108f7808 */ /* 0x000fe20007000000 */
[--C-:B------:R-:W-:Y:S01]  /*3000*/  FFMA.FTZ R142, R142, UR46, -R23.reuse ;  /* 0x0000002e8e8e7c23 */ /* 0x100fe20008010817 */
[----:B------:R-:W-:Y:S01]  /*3010*/  ISETP.GE.AND P4, PT, R151, 0x19, PT ;  /* 0x000000199700780c */ /* 0x000fe20003f86270 */
[----:B-1----:R-:W-:Y:S01]  /*3020*/  FMUL.FTZ R121, R155, R121 ;  /* 0x000000799b797220 */ /* 0x002fe20000410000 */
[----:B------:R-:W-:Y:S01]  /*3030*/  ISETP.GT.AND P6, PT, R150, 0x11, !P5 ;  /* 0x000000119600780c */ /* 0x000fe20006fc4270 */
[--C-:B------:R-:W-:Y:S01]  /*3040*/  FFMA.FTZ R143, R143, UR46, -R23.reuse ;  /* 0x0000002e8f8f7c23 */ /* 0x100fe20008010817 */
[----:B------:R-:W-:Y:S01]  /*3050*/  FSEL R140, R20, -INF , !P3 ;  /* 0xff800000148c7808 */ /* 0x000fe20005800000 */
[----:B------:R-:W1:Y:S01]  /*3060*/  MUFU.EX2 R142, R142 ;  /* 0x0000008e008e7308 */ /* 0x000e620000000800 */
[----:B------:R-:W-:Y:S01]  /*3070*/  ISETP.GT.AND P3, PT, R150, 0x18, !P4 ;  /* 0x000000189600780c */ /* 0x000fe20006764270 */
[----:B------:R-:W-:Y:S01]  /*3080*/  FFMA.FTZ R16, -R16, R16, 1 ;  /* 0x3f80000010107423 */ /* 0x000fe20000010110 */
[C---:B------:R-:W-:Y:S01]  /*3090*/  ISETP.LT.OR P6, PT, R147.reuse, 0x12, P6 ;  /* 0x000000129300780c */ /* 0x040fe200037c1670 */
[--C-:B------:R-:W-:Y:S01]  /*30a0*/  FFMA.FTZ R140, R140, UR46, -R23.reuse ;  /* 0x0000002e8c8c7c23 */ /* 0x100fe20008010817 */
[----:B------:R-:W-:Y:S01]  /*30b0*/  ISETP.LT.OR P3, PT, R147, 0x19, P3 ;  /* 0x000000199300780c */ /* 0x000fe20001f61670 */
[----:B------:R-:W-:Y:S01]  /*30c0*/  FFMA.FTZ R14, -R14, R14, 1 ;  /* 0x3f8000000e0e7423 */ /* 0x000fe2000001010e */
[----:B------:R-:W-:Y:S01]  /*30d0*/  FSEL R144, R21, -INF , !P6 ;  /* 0xff80000015907808 */ /* 0x000fe20007000000 */
[----:B------:R-:W2:Y:S01]  /*30e0*/  MUFU.EX2 R143, R143 ;  /* 0x0000008f008f7308 */ /* 0x000ea20000000800 */
[----:B------:R-:W-:Y:S01]  /*30f0*/  ISETP.GE.AND P6, PT, R151, 0x1, PT ;  /* 0x000000019700780c */ /* 0x000fe20003fc6270 */
[----:B------:R-:W-:Y:S01]  /*3100*/  FFMA.FTZ R17, -R17, R17, 1 ;  /* 0x3f80000011117423 */ /* 0x000fe20000010111 */
[----:B------:R-:W-:Y:S01]  /*3110*/  FSEL R156, R22, -INF , !P3 ;  /* 0xff800000169c7808 */ /* 0x000fe20005800000 */
[--C-:B------:R-:W-:Y:S01]  /*3120*/  FFMA.FTZ R144, R144, UR46, -R23.reuse ;  /* 0x0000002e90907c23 */ /* 0x100fe20008010817 */
[----:B------:R-:W-:Y:S01]  /*3130*/  ISETP.GT.AND P3, PT, R150, RZ, !P6 ;  /* 0x000000ff9600720c */ /* 0x000fe20007764270 */
[--C-:B------:R-:W-:Y:S01]  /*3140*/  FADD.FTZ R127, R127, -R152.reuse ;  /* 0x800000987f7f7221 */ /* 0x100fe20000010000 */
[----:B------:R-:W-:Y:S01]  /*3150*/  ISETP.GT.AND P6, PT, R145, RZ, !P6 ;  /* 0x000000ff9100720c */ /* 0x000fe200077c4270 */
[--C-:B------:R-:W-:Y:S01]  /*3160*/  FFMA.FTZ R156, R156, UR46, -R23.reuse ;  /* 0x0000002e9c9c7c23 */ /* 0x100fe20008010817 */
[----:B------:R-:W-:Y:S01]  /*3170*/  ISETP.LT.OR P3, PT, R147, 0x1, P3 ;  /* 0x000000019300780c */ /* 0x000fe20001f61670 */
[----:B------:R-:W3:Y:S01]  /*3180*/  MUFU.EX2 R140, R140 ;  /* 0x0000008c008c7308 */ /* 0x000ee20000000800 */
[----:B------:R-:W-:Y:S01]  /*3190*/  ISETP.GT.AND P2, PT, R145, 0x9, !P2 ;  /* 0x000000099100780c */ /* 0x000fe20005744270 */
[----:B-1----:R-:W-:Y:S01]  /*31a0*/  FMUL.FTZ R124, R142, R124 ;  /* 0x0000007c8e7c7220 */ /* 0x002fe20000410000 */
[----:B------:R-:W-:Y:S01]  /*31b0*/  FSEL R154, R11, -INF , !P3 ;  /* 0xff8000000b9a7808 */ /* 0x000fe20005800000 */
[--C-:B------:R-:W-:Y:S01]  /*31c0*/  FADD.FTZ R130, R130, -R152.reuse ;  /* 0x8000009882827221 */ /* 0x100fe20000010000 */
[----:B------:R-:W-:Y:S01]  /*31d0*/  ISETP.GE.AND P3, PT, R151, 0x1a, PT ;  /* 0x0000001a9700780c */ /* 0x000fe20003f66270 */
[--C-:B------:R-:W-:Y:S01]  /*31e0*/  FADD.FTZ R131, R131, -R152.reuse ;  /* 0x8000009883837221 */ /* 0x100fe20000010000 */
[C---:B------:R-:W-:Y:S01]  /*31f0*/  ISETP.GT.AND P1, PT, R145.reuse, 0x10, !P1 ;  /* 0x000000109100780c */ /* 0x040fe20004f24270 */
[--C-:B------:R-:W-:Y:S01]  /*3200*/  FFMA.FTZ R154, R154, UR46, -R23.reuse ;  /* 0x0000002e9a9a7c23 */ /* 0x100fe20008010817 */
[----:B------:R-:W-:Y:S01]  /*3210*/  ISETP.GT.AND P0, PT, R150, 0x19, !P3 ;  /* 0x000000199600780c */ /* 0x000fe20005f04270 */
[----:B------:R-:W1:Y:S01]  /*3220*/  MUFU.EX2 R144, R144 ;  /* 0x0000009000907308 */ /* 0x000e620000000800 */
[----:B------:R-:W-:Y:S01]  /*3230*/  ISETP.GT.AND P5, PT, R145, 0x11, !P5 ;  /* 0x000000119100780c */ /* 0x000fe20006fa4270 */
[----:B--2---:R-:W-:Y:S01]  /*3240*/  FMUL.FTZ R125, R143, R125 ;  /* 0x0000007d8f7d7220 */ /* 0x004fe20000410000 */
[----:B------:R-:W-:Y:S01]  /*3250*/  ISETP.LT.OR P0, PT, R147, 0x1a, P0 ;  /* 0x0000001a9300780c */ /* 0x000fe20000701670 */
[----:B------:R-:W-:Y:S01]  /*3260*/  FADD.FTZ R135, R135, -R152 ;  /* 0x8000009887877221 */ /* 0x000fe20000010000 */
[----:B------:R-:W-:Y:S01]  /*3270*/  ISETP.GT.AND P4, PT, R145, 0x18, !P4 ;  /* 0x000000189100780c */ /* 0x000fe20006784270 */
[----:B------:R-:W-:Y:S01]  /*3280*/  FMUL.FTZ R16, R125, R16 ;  /* 0x000000107d107220 */ /* 0x000fe20000410000 */
[----:B------:R-:W-:Y:S01]  /*3290*/  ISETP.GT.AND P3, PT, R145, 0x19, !P3 ;  /* 0x000000199100780c */ /* 0x000fe20005f64270 */
[----:B------:R-:W2:Y:S01]  /*32a0*/  MUFU.EX2 R154, R154 ;  /* 0x0000009a009a7308 */ /* 0x000ea20000000800 */
[----:B------:R-:W-:Y:S01]  /*32b0*/  FSEL R147, R141, -INF , !P0 ;  /* 0xff8000008d937808 */ /* 0x000fe20004000000 */
[----:B------:R-:W-:Y:S01]  /*32c0*/  FFMA.FTZ R125, -R20, R20, 1 ;  /* 0x3f800000147d7423 */ /* 0x000fe20000010114 */
[C---:B------:R-:W-:Y:S01]  /*32d0*/  ISETP.LT.OR P6, PT, R139.reuse, 0x1, P6 ;  /* 0x000000018b00780c */ /* 0x040fe200037c1670 */
[----:B---3--:R-:W-:Y:S01]  /*32e0*/  FMUL.FTZ R128, R140, R128 ;  /* 0x000000808c807220 */ /* 0x008fe20000410000 */
[----:B------:R-:W-:Y:S01]  /*32f0*/  ISETP.LT.OR P2, PT, R139, 0xa, P2 ;  /* 0x0000000a8b00780c */ /* 0x000fe20001741670 */
[----:B------:R-:W-:Y:S01]  /*3300*/  FFMA.FTZ R147, R147, UR46, -R23 ;  /* 0x0000002e93937c23 */ /* 0x000fe20008010817 */
[C---:B------:R-:W-:Y:S01]  /*3310*/  ISETP.LT.OR P1, PT, R139.reuse, 0x11, P1 ;  /* 0x000000118b00780c */ /* 0x040fe20000f21670 */
[----:B------:R-:W-:Y:S01]  /*3320*/  FMUL.FTZ R125, R128, R125 ;  /* 0x0000007d807d7220 */ /* 0x000fe20000410000 */
[C---:B------:R-:W-:Y:S01]  /*3330*/  ISETP.LT.OR P5, PT, R139.reuse, 0x12, P5 ;  /* 0x000000128b00780c */ /* 0x040fe20002fa1670 */
[----:B-1----:R-:W-:Y:S01]  /*3340*/  FMUL.FTZ R129, R144, R129 ;  /* 0x0000008190817220 */ /* 0x002fe20000410000 */
[C---:B------:R-:W-:Y:S01]  /*3350*/  ISETP.LT.OR P4, PT, R139.reuse, 0x19, P4 ;  /* 0x000000198b00780c */ /* 0x040fe20002781670 */
[----:B------:R-:W1:Y:S01]  /*3360*/  MUFU.EX2 R147, R147 ;  /* 0x0000009300937308 */ /* 0x000e620000000800 */
[----:B------:R-:W-:Y:S01]  /*3370*/  ISETP.LT.OR P3, PT, R139, 0x1a, P3 ;  /* 0x0000001a8b00780c */ /* 0x000fe20001f61670 */
[----:B------:R-:W-:Y:S01]  /*3380*/  FFMA.FTZ R128, -R22, R22, 1 ;  /* 0x3f80000016807423 */ /* 0x000fe20000010116 */
[----:B------:R-:W-:Y:S01]  /*3390*/  ISETP.NE.AND P0, PT, R148, RZ, PT ;  /* 0x000000ff9400720c */ /* 0x000fe20003f05270 */
[----:B------:R-:W-:Y:S01]  /*33a0*/  IMAD.U32 R153, RZ, RZ, UR37 ;  /* 0x00000025ff997e24 */ /* 0x000fe2000f8e00ff */
[----:B------:R-:W-:Y:S01]  /*33b0*/  FSEL R151, R13, -INF , !P6 ;  /* 0xff8000000d977808 */ /* 0x000fe20007000000 */
[----:B--2---:R-:W-:Y:S01]  /*33c0*/  FMUL.FTZ R120, R154, R120 ;  /* 0x000000789a787220 */ /* 0x004fe20000410000 */
[----:B------:R-:W-:Y:S01]  /*33d0*/  FSEL R145, R18, -INF , !P2 ;  /* 0xff80000012917808 */ /* 0x000fe20005000000 */
[----:B------:R-:W2:Y:S01]  /*33e0*/  MUFU.EX2 R149, R149 ;  /* 0x0000009500957308 */ /* 0x000ea20000000800 */
        /* <DEDUP_REMOVED lines=8> */
[----:B------:R-:W3:Y:S01]  /*3470*/  MUFU.EX2 R151, R151 ;  /* 0x0000009700977308 */ /* 0x000ee20000000800 */
[--C-:B------:R-:W-:Y:S01]  /*3480*/  FFMA.FTZ R23, R23, UR46, -R10.reuse ;  /* 0x0000002e17177c23 */ /* 0x100fe2000801080a */
[----:B------:R-:W-:Y:S01]  /*3490*/  FFMA.FTZ R13, -R13, R13, 1 ;  /* 0x3f8000000d0d7423 */ /* 0x000fe2000001010d */
[----:B------:R-:W-:Y:S01]  /*34a0*/  FFMA.FTZ R139, R139, UR46, -R10 ;  /* 0x0000002e8b8b7c23 */ /* 0x000fe2000801080a */
[----:B------:R-:W-:Y:S01]  /*34b0*/  FFMA.FTZ R10, -R11, R11, 1 ;  /* 0x3f8000000b0a7423 */ /* 0x000fe2000001010b */
[----:B------:R-:W-:Y:S01]  /*34c0*/  FFMA.FTZ R11, -R12, R12, 1 ;  /* 0x3f8000000c0b7423 */ /* 0x000fe2000001010c */
[----:B-1----:R-:W-:Y:S01]  /*34d0*/  FMUL.FTZ R12, R147, R133 ;  /* 0x00000085930c7220 */ /* 0x002fe20000410000 */
[----:B------:R-:W-:Y:S01]  /*34e0*/  F2FP.F16.F32.PACK_AB R20, R155, R154 ;  /* 0x0000009a9b14723e */ /* 0x000fe200000000ff */
[----:B------:R-:W-:Y:S01]  /*34f0*/  FMUL.FTZ R10, R120, R10 ;  /* 0x0000000a780a7220 */ /* 0x000fe20000410000 */
[----:B------:R-:W-:Y:S01]  /*3500*/  FMUL.FTZ R11, R121, R11 ;  /* 0x0000000b790b7220 */ /* 0x000fe20000410000 */
[----:B------:R-:W1:Y:S01]  /*3510*/  MUFU.EX2 R120, R156 ;  /* 0x0000009c00787308 */ /* 0x000e620000000800 */
[----:B------:R-:W-:Y:S01]  /*3520*/  FFMA.FTZ R121, -R15, R15, 1 ;  /* 0x3f8000000f797423 */ /* 0x000fe2000001010f */
[----:B--2---:R-:W-:Y:S01]  /*3530*/  FMUL.FTZ R123, R149, R123 ;  /* 0x0000007b957b7220 */ /* 0x004fe20000410000 */
[----:B------:R-:W-:Y:S01]  /*3540*/  F2FP.F16.F32.PACK_AB R22, R143, R142 ;  /* 0x0000008e8f16723e */ /* 0x000fe200000000ff */
[----:B------:R-:W-:Y:S01]  /*3550*/  FFMA.FTZ R18, -R18, R18, 1 ;  /* 0x3f80000012127423 */ /* 0x000fe20000010112 */
[----:B------:R-:W-:Y:S01]  /*3560*/  FMUL.FTZ R121, R124, R121 ;  /* 0x000000797c797220 */ /* 0x000fe20000410000 */
[----:B------:R-:W-:Y:S01]  /*3570*/  FFMA.FTZ R124, -R21, R21, 1 ;  /* 0x3f800000157c7423 */ /* 0x000fe20000010115 */
[----:B---3--:R-:W-:Y:S01]  /*3580*/  FMUL.FTZ R122, R151, R122 ;  /* 0x0000007a977a7220 */ /* 0x008fe20000410000 */
[----:B------:R-:W2:Y:S01]  /*3590*/  MUFU.EX2 R145, R145 ;  /* 0x0000009100917308 */ /* 0x000ea20000000800 */
[----:B------:R-:W-:Y:S01]  /*35a0*/  F2FP.F16.F32.PACK_AB R21, R149, R151 ;  /* 0x000000979515723e */ /* 0x000fe200000000ff */
[----:B------:R-:W-:Y:S01]  /*35b0*/  FMUL.FTZ R124, R129, R124 ;  /* 0x0000007c817c7220 */ /* 0x000fe20000410000 */
[----:B------:R-:W-:Y:S01]  /*35c0*/  FFMA.FTZ R129, -R141, R141, 1 ;  /* 0x3f8000008d817423 */ /* 0x000fe2000001018d */
[----:B------:R-:W-:Y:S01]  /*35d0*/  FMUL.FTZ R122, R122, R13 ;  /* 0x0000000d7a7a7220 */ /* 0x000fe20000410000 */
[----:B------:R-:W-:Y:S01]  /*35e0*/  FMUL.FTZ R123, R123, R14 ;  /* 0x0000000e7b7b7220 */ /* 0x000fe20000410000 */
[----:B------:R-:W-:Y:S01]  /*35f0*/  FFMA.FTZ R19, -R19, R19, 1 ;  /* 0x3f80000013137423 */ /* 0x000fe20000010113 */
[----:B------:R-:W-:Y:S01]  /*3600*/  FMUL.FTZ R129, R12, R129 ;  /* 0x000000810c817220 */ /* 0x000fe20000410000 */
[----:B------:R-:W-:Y:S01]  /*3610*/  FMUL.FTZ R12, R146, R126 ;  /* 0x0000007e920c7220 */ /* 0x000fe20000410000 */
[----:B-1----:R-:W-:Y:S01]  /*3620*/  FMUL.FTZ R15, R120, R132 ;  /* 0x00000084780f7220 */ /* 0x002fe20000410000 */
[----:B------:R-:W1:Y:S01]  /*3630*/  MUFU.EX2 R150, R150 ;  /* 0x0000009600967308 */ /* 0x000e620000000800 */
[----:B------:R-:W-:Y:S01]  /*3640*/  F2FP.F16.F32.PACK_AB R14, R147, R120 ;  /* 0x00000078930e723e */ /* 0x000fe200000000ff */
[----:B------:R-:W-:Y:S01]  /*3650*/  FMUL.FTZ R17, R12, R17 ;  /* 0x000000110c117220 */ /* 0x000fe20000410000 */
[----:B------:R-:W-:Y:S01]  /*3660*/  FMUL.FTZ R128, R15, R128 ;  /* 0x000000800f807220 */ /* 0x000fe20000410000 */
[----:B------:R-:W-:Y:S01]  /*3670*/  F2FP.F16.F32.PACK_AB R12, R144, R140 ;  /* 0x0000008c900c723e */ /* 0x000fe200000000ff */
[----:B------:R-:W-:Y:S01]  /*3680*/  FFMA.FTZ R136, -R136, R136, 1 ;  /* 0x3f80000088887423 */ /* 0x000fe20000010188 */
[----:B------:R-:W-:Y:S01]  /*3690*/  FFMA.FTZ R137, -R137, R137, 1 ;  /* 0x3f80000089897423 */ /* 0x000fe20000010189 */
[----:B--2---:R-:W-:Y:S01]  /*36a0*/  FMUL.FTZ R127, R145, R127 ;  /* 0x0000007f917f7220 */ /* 0x004fe20000410000 */
[----:B------:R2:W3:Y:S01]  /*36b0*/  MUFU.EX2 R15, R23 ;  /* 0x00000017000f7308 */ /* 0x0004e20000000800 */
[----:B------:R-:W-:Y:S01]  /*36c0*/  FFMA.FTZ R138, -R138, R138, 1 ;  /* 0x3f8000008a8a7423 */ /* 0x000fe2000001018a */
[----:B------:R-:W-:Y:S01]  /*36d0*/  F2FP.F16.F32.PACK_AB R124, R124, R125 ;  /* 0x0000007d7c7c723e */ /* 0x000fe200000000ff */
[----:B------:R-:W-:Y:S01]  /*36e0*/  FMUL.FTZ R18, R127, R18 ;  /* 0x000000127f127220 */ /* 0x000fe20000410000 */
[----:B------:R-:W-:-:S04]  /*36f0*/  VIADD R153, R153, 0x33400 ;  /* 0x0003340099997836 */ /* 0x000fc80000000000 */
[----:B------:R-:W4:Y:S01]  /*3700*/  MUFU.EX2 R148, R148 ;  /* 0x0000009400947308 */ /* 0x000f220000000800 */
[----:B--2---:R-:W-:Y:S01]  /*3710*/  F2FP.F16.F32.PACK_AB R23, R145, R146 ;  /* 0x000000929117723e */ /* 0x004fe200000000ff */
[----:B------:R-:W-:Y:S01]  /*3720*/  BAR.SYNC.DEFER_BLOCKING 0x9, 0x180 ;  /* 0x0246000000007b1d */ /* 0x000fe20000010000 */
[----:B-1----:R-:W-:Y:S01]  /*3730*/  FMUL.FTZ R130, R150, R130 ;  /* 0x0000008296827220 */ /* 0x002fe20000410000 */
[----:B------:R-:W-:-:S03]  /*3740*/  R2UR UR5, R153 ;  /* 0x00000000990572ca */ /* 0x000fc600000e0000 */
[----:B------:R-:W-:Y:S01]  /*3750*/  FMUL.FTZ R19, R130, R19 ;  /* 0x0000001382137220 */ /* 0x000fe20000410000 */
[----:B------:R-:W1:Y:S01]  /*3760*/  MUFU.EX2 R126, R139 ;  /* 0x0000008b007e7308 */ /* 0x000e620000000800 */
[----:B---3--:R-:W-:-:S04]  /*3770*/  FMUL.FTZ R134, R15, R134 ;  /* 0x000000860f867220 */ /* 0x008fc80000410000 */
[----:B------:R-:W-:Y:S01]  /*3780*/  FMUL.FTZ R127, R134, R137 ;  /* 0x00000089867f7220 */ /* 0x000fe20000410000 */
[C---:B----4-:R-:W-:Y:S01]  /*3790*/  F2FP.F16.F32.PACK_AB R13, R148.reuse, R150 ;  /* 0x00000096940d723e */ /* 0x050fe200000000ff */
[----:B------:R-:W-:Y:S02]  /*37a0*/  FMUL.FTZ R131, R148, R131 ;  /* 0x0000008394837220 */ /* 0x000fe40000410000 */
[----:B------:R-:W-:Y:S02]  /*37b0*/  USHF.R.U32.HI UR5, URZ, 0x4, UR5 ;  /* 0x000000043f057899 */ /* 0x000fe40008011605 */
[----:B------:R-:W-:Y:S02]  /*37c0*/  FMUL.FTZ R136, R131, R136 ;  /* 0x0000008883887220 */ /* 0x000fe40000410000 */
[----:B------:R-:W-:Y:S01]  /*37d0*/  ULOP3.LUT UR5, UR5, 0x3fff, URZ, 0xc0, !UPT ;  /* 0x00003fff05057892 */ /* 0x000fe2000f8ec03f */
[C---:B-1----:R-:W-:Y:S01]  /*37e0*/  F2FP.F16.F32.PACK_AB R15, R126.reuse, R15 ;  /* 0x0000000f7e0f723e */ /* 0x042fe200000000ff */
[----:B------:R-:W-:Y:S01]  /*37f0*/  STSM.16.M88.4 [R9+0x30400], R20 ;  /* 0x0304001409007844 */ /* 0x000fe20000000200 */
[----:B------:R-:W-:Y:S01]  /*3800*/  FMUL.FTZ R135, R126, R135 ;  /* 0x000000877e877220 */ /* 0x000fe20000410000 */
[----:B------:R-:W-:-:S02]  /*3810*/  F2FP.F16.F32.PACK_AB R126, R129, R128 ;  /* 0x00000080817e723e */ /* 0x000fc400000000ff */
[----:B------:R1:W-:Y:S01]  /*3820*/  STSM.16.M88.4 [R157], R12 ;  /* 0x0000000c9d007844 */ /* 0x0003e20000000200 */
[----:B------:R-:W-:Y:S01]  /*3830*/  FMUL.FTZ R138, R135, R138 ;  /* 0x0000008a878a7220 */ /* 0x000fe20000410000 */
[----:B------:R-:W-:Y:S01]  /*3840*/  F2FP.F16.F32.PACK_AB R125, R136, R19 ;  /* 0x00000013887d723e */ /* 0x000fe200000000ff */
[----:B------:R-:W-:Y:S01]  /*3850*/  @!PT LDS RZ, [RZ] ;  /* 0x00000000fffff984 */ /* 0x000fe20000000800 */
[----:B------:R-:W-:Y:S01]  /*3860*/  @!PT LDS RZ, [RZ] ;  /* 0x00000000fffff984 */ /* 0x000fe20000000800 */
[----:B------:R-:W-:Y:S01]  /*3870*/  @!PT LDS RZ, [RZ] ;  /* 0x00000000fffff984 */ /* 0x000fe20000000800 */
[----:B------:R-:W-:Y:S01]  /*3880*/  @!PT LDS RZ, [RZ] ;  /* 0x00000000fffff984 */ /* 0x000fe20000000800 */
[----:B------:R2:W-:Y:S06]  /*3890*/  MEMBAR.ALL.CTA ;  /* 0x0000000000007992 */ /* 0x0005ec0000008000 */
[----:B--2---:R-:W2:Y:S01]  /*38a0*/  FENCE.VIEW.ASYNC.S ;  /* 0x00000000000073c6 */ /* 0x004ea20000000000 */
[----:B------:R-:W-:-:S02]  /*38b0*/  F2FP.F16.F32.PACK_AB R127, R138, R127 ;  /* 0x0000007f8a7f723e */ /* 0x000fc400000000ff */
[----:B-1----:R-:W-:Y:S02]  /*38c0*/  F2FP.F16.F32.PACK_AB R12, R11, R10 ;  /* 0x0000000a0b0c723e */ /* 0x002fe400000000ff */
        /* <DEDUP_REMOVED lines=26> */
[----:B------:R-:W-:Y:S01]  /*3a70*/  ULOP3.LUT UR12, UR5, 0x10000, URZ, 0xfc, !UPT ;  /* 0x00010000050c7892 */ /* 0x000fe2000f8efc3f */
        /* <DEDUP_REMOVED lines=51> */
.L_x_1517:
        /* <DEDUP_REMOVED lines=59> */
.L_x_1518:
        /* <DEDUP_REMOVED lines=63> */
.L_x_1493:
[----:B------:R-:W-:Y:S05]  /*4550*/  @P0 BRA `(.L_x_1491) ;  /* 0x0000003c008c0947 */ /* 0x000fea0003800000 */
[----:B------:R-:W1:Y:S01]  /*4560*/  S2R R4, SR_TID.X ;  /* 0x0000000000047919 */ /* 0x000e620000002100 */
[----:B------:R-:W2:Y:S01]  /*4570*/  S2UR UR5, SR_CTAID.Y ;  /* 0x00000000000579c3 */ /* 0x000ea20000002600 */
[----:B------:R-:W-:Y:S01]  /*4580*/  ULDC UR4, c[0x0][0x850] ;  /* 0x0002140000047ab9 */ /* 0x000fe20000000800 */
[----:B------:R-:W-:Y:S01]  /*4590*/  ULDC.64 UR12, c[0x0][0x818] ;  /* 0x00020600000c7ab9 */ /* 0x000fe20000000a00 */
[----:B------:R-:W-:Y:S01]  /*45a0*/  UISETP.NE.AND UP0, UPT, UR4, 0x1, UPT ;  /* 0x000000010400788c */ /* 0x000fe2000bf05270 */
[----:B------:R-:W-:Y:S01]  /*45b0*/  BSSY B0, `(.L_x_1520) ;  /* 0x0000052000007945 */ /* 0x000fe20003800000 */
[----:B------:R-:W-:Y:S01]  /*45c0*/  ULDC.64 UR14, c[0x0][0x820] ;  /* 0x00020800000e7ab9 */ /* 0x000fe20000000a00 */
[----:B------:R-:W-:Y:S01]  /*45d0*/  UMOV UR4, 0x400 ;  /* 0x0000040000047882 */ /* 0x000fe20000000000 */
[----:B------:R-:W-:Y:S01]  /*45e0*/  ULDC.64 UR16, c[0x0][0x848] ;  /* 0x0002120000107ab9 */ /* 0x000fe20000000a00 */
[----:B------:R-:W3:Y:S06]  /*45f0*/  S2UR UR9, SR_CgaCtaId ;  /* 0x00000000000979c3 */ /* 0x000eec0000008800 */
[----:B------:R-:W-:-:S02]  /*4600*/  @UP0 ULDC UR6, c[0x0][0x854] ;  /* 0x0002150000060ab9 */ /* 0x000fc40000000800 */
[----:B------:R-:W4:Y:S01]  /*4610*/  S2UR UR8, SR_CTAID.X ;  /* 0x00000000000879c3 */ /* 0x000f220000002500 */
[----:B--2---:R-:W-:-:S07]  /*4620*/  UIMAD.WIDE.U32 UR6, UR5, UR6, URZ ;  /* 0x00000006050672a5 */ /* 0x004fce000f8e003f */
[----:B------:R-:W2:Y:S01]  /*4630*/  S2UR UR18, SR_CTAID.Z ;  /* 0x00000000001279c3 */ /* 0x000ea20000002700 */
[----:B-1----:R-:W-:Y:S01]  /*4640*/  VIADD R3, R4, 0xffffff80 ;  /* 0xffffff8004037836 */ /* 0x002fe20000000000 */
[----:B---3--:R-:W-:-:S03]  /*4650*/  ULEA UR4, UR9, UR4, 0x18 ;  /* 0x0000000409047291 */ /* 0x008fc6000f8ec03f */
[----:B------:R-:W-:Y:S01]  /*4660*/  @UP0 ULDC UR9, c[0x0][0x858] ;  /* 0x0002160000090ab9 */ /* 0x000fe20000000800 */
[----:B------:R-:W-:Y:S01]  /*4670*/  SHF.R.S32.HI R0, RZ, 0x1f, R3 ;  /* 0x0000001fff007819 */ /* 0x000fe20000011403 */
[----:B------:R-:W-:Y:S01]  /*4680*/  @UP0 USHF.R.U32.HI UR5, URZ, UR9, UR7 ;  /* 0x000000093f050299 */ /* 0x000fe20008011607 */
[----:B------:R-:W-:Y:S01]  /*4690*/  BAR.SYNC.DEFER_BLOCKING 0x1, 0x180 ;  /* 0x0046000000007b1d */ /* 0x000fe20000010000 */
[----:B------:R-:W-:Y:S01]  /*46a0*/  ISETP.NE.AND P0, PT, R3, RZ, PT ;  /* 0x000000ff0300720c */ /* 0x000fe20003f05270 */
[----:B----4-:R-:W-:Y:S01]  /*46b0*/  UIMAD UR8, UR8, 0x4800, URZ ;  /* 0x00004800080878a4 */ /* 0x010fe2000f8e023f */
[----:B------:R-:W-:Y:S01]  /*46c0*/  LEA.HI R2, R0, R3, RZ, 0x7 ;  /* 0x0000000300027211 */ /* 0x000fe200078f38ff */
[----:B------:R-:W-:Y:S02]  /*46d0*/  USHF.R.S32.HI UR10, URZ, 0x1f, UR5 ;  /* 0x0000001f3f0a7899 */ /* 0x000fe40008011405 */
[----:B------:R-:W-:Y:S01]  /*46e0*/  USHF.R.S32.HI UR9, URZ, 0x1f, UR8 ;  /* 0x0000001f3f097899 */ /* 0x000fe20008011408 */
[----:B------:R-:W-:Y:S01]  /*46f0*/  LOP3.LUT R0, R2, 0x3fffff80, RZ, 0xc0, !PT ;  /* 0x3fffff8002007812 */ /* 0x000fe200078ec0ff */
[----:B------:R-:W-:Y:S01]  /*4700*/  UIMAD UR11, UR10, UR12, URZ ;  /* 0x0000000c0a0b72a4 */ /* 0x000fe2000f8e023f */
[----:B------:R-:W-:Y:S01]  /*4710*/  SHF.R.S32.HI R5, RZ, 0x7, R2 ;  /* 0x00000007ff057819 */ /* 0x000fe20000011402 */
[----:B------:R-:W-:-:S02]  /*4720*/  UIMAD.WIDE.U32 UR6, UR5, UR12, UR8 ;  /* 0x0000000c050672a5 */ /* 0x000fc4000f8e0008 */
[----:B------:R-:W-:Y:S01]  /*4730*/  IMAD.IADD R0, R3, 0x1, -R0 ;  /* 0x0000000103007824 */ /* 0x000fe200078e0a00 */
[----:B------:R-:W-:-:S03]  /*4740*/  UIMAD UR11, UR5, UR13, UR11 ;  /* 0x0000000d050b72a4 */ /* 0x000fc6000f8e020b */
[----:B------:R-:W-:Y:S01]  /*4750*/  IMAD R0, R5, 0x600, R0 ;  /* 0x0000060005007824 */ /* 0x000fe200078e0200 */
[----:B------:R-:W-:Y:S01]  /*4760*/  ULDC.64 UR12, c[0x0][0x840] ;  /* 0x00021000000c7ab9 */ /* 0x000fe20000000a00 */
[----:B------:R-:W-:Y:S02]  /*4770*/  UIADD3 UR7, UR7, UR11, URZ ;  /* 0x0000000b07077290 */ /* 0x000fe4000fffe03f */
[----:B------:R-:W-:Y:S01]  /*4780*/  IMAD.SHL.U32 R0, R0, 0x4, RZ ;  /* 0x0000000400007824 */ /* 0x000fe200078e00ff */
[----:B------:R-:W-:Y:S02]  /*4790*/  UIMAD UR10, UR10, UR12, URZ ;  /* 0x0000000c0a0a72a4 */ /* 0x000fe4000f8e023f */
[----:B------:R-:W-:Y:S02]  /*47a0*/  UIMAD.WIDE.U32 UR8, UR5, UR12, UR8 ;  /* 0x0000000c050872a5 */ /* 0x000fe4000f8e0008 */
[----:B------:R-:W-:Y:S01]  /*47b0*/  LEA R0, R0, UR4, 0x2 ;  /* 0x0000000400007c11 */ /* 0x000fe2000f8e10ff */
[----:B------:R-:W-:-:S02]  /*47c0*/  UIMAD UR12, UR5, UR13, UR10 ;  /* 0x0000000d050c72a4 */ /* 0x000fc4000f8e020a */
[----:B--2---:R-:W-:Y:S02]  /*47d0*/  USHF.R.S32.HI UR5, URZ, 0x1f, UR18 ;  /* 0x0000001f3f057899 */ /* 0x004fe40008011412 */
[----:B------:R1:W-:Y:S01]  /*47e0*/  STS.128 [R0], R24 ;  /* 0x0000001800007388 */ /* 0x0003e20000000c00 */
[----:B------:R-:W-:Y:S02]  /*47f0*/  UIADD3 UR9, UR9, UR12, URZ ;  /* 0x0000000c09097290 */ /* 0x000fe4000fffe03f */
[----:B------:R-:W-:Y:S01]  /*4800*/  UIMAD UR10, UR5, UR14, URZ ;  /* 0x0000000e050a72a4 */ /* 0x000fe2000f8e023f */
[----:B------:R1:W-:Y:S01]  /*4810*/  STS.128 [R0+0x800], R28 ;  /* 0x0008001c00007388 */ /* 0x0003e20000000c00 */
[----:B------:R-:W-:Y:S02]  /*4820*/  UIMAD UR5, UR5, UR16, URZ ;  /* 0x00000010050572a4 */ /* 0x000fe4000f8e023f */
[----:B------:R-:W-:Y:S01]  /*4830*/  UIMAD UR10, UR18, UR15, UR10 ;  /* 0x0000000f120a72a4 */ /* 0x000fe2000f8e020a */
[----:B------:R1:W-:Y:S01]  /*4840*/  STS.128 [R0+0x1000], R32 ;  /* 0x0010002000007388 */ /* 0x0003e20000000c00 */
[----:B------:R-:W-:-:S02]  /*4850*/  UIMAD.WIDE.U32 UR6, UR18, UR14, UR6 ;  /* 0x0000000e120672a5 */ /* 0x000fc4000f8e0006 */
[----:B------:R-:W-:Y:S01]  /*4860*/  UIMAD UR5, UR18, UR17, UR5 ;  /* 0x00000011120572a4 */ /* 0x000fe2000f8e0205 */
[----:B------:R1:W-:Y:S01]  /*4870*/  STS.128 [R0+0x1800], R36 ;  /* 0x0018002400007388 */ /* 0x0003e20000000c00 */
[----:B------:R-:W-:Y:S01]  /*4880*/  UIMAD.WIDE.U32 UR8, UR18, UR16, UR8 ;  /* 0x00000010120872a5 */ /* 0x000fe2000f8e0008 */
[----:B------:R-:W-:Y:S02]  /*4890*/  ULDC.64 UR12, c[0x0][0x800] ;  /* 0x00020000000c7ab9 */ /* 0x000fe40000000a00 */
[----:B------:R1:W-:Y:S01]  /*48a0*/  STS.128 [R0+0x2000], R40 ;  /* 0x0020002800007388 */ /* 0x0003e20000000c00 */
[----:B------:R-:W-:Y:S01]  /*48b0*/  ULDC.64 UR14, c[0x0][0x828] ;  /* 0x00020a00000e7ab9 */ /* 0x000fe20000000a00 */
[----:B------:R-:W-:Y:S02]  /*48c0*/  UIADD3 UR7, UR7, UR10, URZ ;  /* 0x0000000a07077290 */ /* 0x000fe4000fffe03f */
[----:B------:R1:W-:Y:S01]  /*48d0*/  STS.128 [R0+0x2800], R44 ;  /* 0x0028002c00007388 */ /* 0x0003e20000000c00 */
[----:B------:R-:W-:-:S02]  /*48e0*/  ULEA UR12, UP0, UR6, UR12, 0x2 ;  /* 0x0000000c060c7291 */ /* 0x000fc4000f80103f */
[----:B------:R-:W-:Y:S01]  /*48f0*/  UIADD3 UR5, UR9, UR5, URZ ;  /* 0x0000000509057290 */ /* 0x000fe2000fffe03f */
[----:B------:R1:W-:Y:S01]  /*4900*/  STS.128 [R0+0x3000], R48 ;  /* 0x0030003000007388 */ /* 0x0003e20000000c00 */
[----:B------:R-:W-:Y:S02]  /*4910*/  ULEA UR14, UP1, UR8, UR14, 0x2 ;  /* 0x0000000e080e7291 */ /* 0x000fe4000f82103f */
[----:B------:R-:W-:Y:S01]  /*4920*/  ULEA.HI.X UR13, UR6, UR13, UR7, 0x2, UP0 ;  /* 0x0000000d060d7291 */ /* 0x000fe200080f1407 */
[----:B------:R1:W-:Y:S01]  /*4930*/  STS.128 [R0+0x3800], R52 ;  /* 0x0038003400007388 */ /* 0x0003e20000000c00 */
[----:B------:R-:W-:-:S03]  /*4940*/  ULEA.HI.X UR7, UR8, UR15, UR5, 0x2, UP1 ;  /* 0x0000000f08077291 */ /* 0x000fc600088f1405 */
        /* <DEDUP_REMOVED lines=10> */
[----:B--2---:R-:W-:Y:S06]  /*49f0*/  BAR.SYNC.DEFER_BLOCKING 0x1, 0x180 ;  /* 0x0046000000007b1d */ /* 0x004fec0000010000 */
[----:B------:R-:W-:Y:S05]  /*4a00*/  @P0 BRA `(.L_x_1521) ;  /* 0x0000000000300947 */ /* 0x000fea0003800000 */
[----:B------:R-:W-:Y:S01]  /*4a10*/  PLOP3.LUT P0, PT, PT, PT, PT, 0x80, 0x0 ;  /* 0x000000000000781c */ /* 0x000fe20003f0f070 */
[----:B------:R-:W-:Y:S01]  /*4a20*/  UMOV UR5, 0x1200 ;  /* 0x0000120000057882 */ /* 0x000fe20000000000 */
[----:B------:R-:W-:Y:S01]  /*4a30*/  UMOV UR8, 0x0 ;  /* 0x0000000000087882 */ /* 0x000fe20000000000 */
[----:B------:R-:W-:Y:S01]  /*4a40*/  UMOV UR9, 0x14f00000 ;  /* 0x14f0000000097882 */ /* 0x000fe20000000000 */
[----:B------:R-:W-:-:S09]  /*4a50*/  UMOV UR6, UR14 ;  /* 0x0000000e00067c82 */ /* 0x000fd20008000000 */
.L_x_1522:
[----:B------:R-:W-:Y:S01]  /*4a60*/  @P0 ELECT P1, URZ, PT ;  /* 0x00000000003f082f */ /* 0x000fe20003820000 */
[----:B------:R2:W-:-:S12]  /*4a70*/  UBLKRED.G.S.ADD.F32.RN [UR6], [UR4], UR5, desc[UR8] ;  /* 0x00000806040073bb */ /* 0x0005d800080a1405 */
[----:B------:R-:W-:Y:S02]  /*4a80*/  @P1 PLOP3.LUT P0, PT, P1, PT, PT, 0x8, 0x0 ;  /* 0x000000000000181c */ /* 0x000fe40000f0e170 */
[----:B------:R-:W-:-:S11]  /*4a90*/  PLOP3.LUT P1, PT, PT, PT, PT, 0x8, 0x0 ;  /* 0x000000000000781c */ /* 0x000fd60003f2e170 */
[----:B--2---:R-:W-:Y:S05]  /*4aa0*/  @P0 BRA.U.ANY `(.L_x_1522) ;  /* 0xfffffffd00ec0947 */ /* 0x004fea000393ffff */
[----:B------:R0:W-:Y:S01]  /*4ab0*/  UTMACMDFLUSH ;  /* 0x00000000000079b7 */ /* 0x0001e20000000000 */
[----:B------:R-:W-:-:S04]  /*4ac0*/  DEPBAR.LE SB0, 0x0 ;  /* 0x000080000000791a */ /* 0x000fc80000000000 */
.L_x_1521:
[----:B------:R-:W-:Y:S05]  /*4ad0*/  BSYNC B0 ;  /* 0x0000000000007941 */ /* 0x000fea0003800000 */
.L_x_1520:
        /* <DEDUP_REMOVED lines=26> */
[----:B------:R-:W-:Y:S01]  /*4c80*/  UMOV UR6, UR12 ;  /* 0x0000000c00067c82 */ /* 0x000fe20008000000 */
[----:B------:R-:W-:-:S08]  /*4c90*/  UMOV UR7, UR13 ;  /* 0x0000000d00077c82 */ /* 0x000fd00008000000 */
.L_x_1523:
[----:B------:R-:W-:Y:S01]  /*4ca0*/  @P0 ELECT P1, URZ, PT ;  /* 0x00000000003f082f */ /* 0x000fe20003820000 */
[----:B------:R2:W-:-:S12]  /*4cb0*/  UBLKRED.G.S.ADD.F32.RN [UR6], [UR4], UR5, desc[UR8] ;  /* 0x00000806040073bb */ /* 0x0005d800080a1405 */
[----:B------:R-:W-:Y:S02]  /*4cc0*/  @P1 PLOP3.LUT P0, PT, P1, PT, PT, 0x8, 0x0 ;  /* 0x000000000000181c */ /* 0x000fe40000f0e170 */
[----:B------:R-:W-:-:S11]  /*4cd0*/  PLOP3.LUT P1, PT, PT, PT, PT, 0x8, 0x0 ;  /* 0x000000000000781c */ /* 0x000fd60003f2e170 */
[----:B--2---:R-:W-:Y:S05]  /*4ce0*/  @P0 BRA.U.ANY `(.L_x_1523) ;  /* 0xfffffffd00ec0947 */ /* 0x004fea000393ffff */
[----:B------:R0:W-:Y:S01]  /*4cf0*/  UTMACMDFLUSH ;  /* 0x00000000000079b7 */ /* 0x0001e20000000000 */
[----:B------:R-:W-:-:S04]  /*4d00*/  DEPBAR.LE SB0, 0x0 ;  /* 0x000080000000791a */ /* 0x000fc80000000000 */
[----:B------:R-:W-:Y:S05]  /*4d10*/  BRA `(.L_x_1491) ;  /* 0x00000034009c7947 */ /* 0x000fea0003800000 */
.L_x_1489:
        /* <DEDUP_REMOVED lines=40> */
.L_x_1525:
[----:B------:R-:W-:Y:S02]  /*4fa0*/  UISETP.GT.AND UP0, UPT, UR8, UR5, UPT ;  /* 0x000000050800728c */ /* 0x000fe4000bf04270 */
[----:B------:R-:W-:Y:S02]  /*4fb0*/  USHF.R.S32.HI UR14, URZ, 0x1f, UR12 ;  /* 0x0000001f3f0e7899 */ /* 0x000fe4000801140c */
[----:B------:R-:W-:Y:S02]  /*4fc0*/  USHF.R.S32.HI UR4, URZ, 0x1f, UR13 ;  /* 0x0000001f3f047899 */ /* 0x000fe4000801140d */
[----:B------:R-:W-:-:S13]  /*4fd0*/  PLOP3.LUT P0, PT, PT, PT, UP0, 0x80, 0x0 ;  /* 0x000000000000781c */ /* 0x000fda0003f0f008 */
[----:B------:R-:W-:Y:S05]  /*4fe0*/  @!P0 BRA `(.L_x_1491) ;  /* 0x0000003000e88947 */ /* 0x000fea0003800000 */
[----:B------:R-:W-:Y:S01]  /*4ff0*/  ULDC.64 UR10, c[0x0][0x2d8] ;  /* 0x0000b600000a7ab9 */ /* 0x000fe20000000a00 */
[----:B------:R-:W-:Y:S01]  /*5000*/  ELECT P0, URZ, PT ;  /* 0x00000000003f782f */ /* 0x000fe20003800000 */
[----:B------:R-:W-:Y:S02]  /*5010*/  UIMAD UR9, UR4, UR10, URZ ;  /* 0x0000000a040972a4 */ /* 0x000fe4000f8e023f */
[----:B------:R-:W-:Y:S02]  /*5020*/  UIADD3 UR4, -UR5, UR8, URZ ;  /* 0x0000000805047290 */ /* 0x000fe4000fffe13f */
[----:B------:R-:W-:Y:S02]  /*5030*/  UIMAD.WIDE.U32 UR6, UR13, UR10, URZ ;  /* 0x0000000a0d0672a5 */ /* 0x000fe4000f8e003f */
[----:B------:R-:W-:Y:S02]  /*5040*/  ULOP3.LUT UR4, UR4, 0x1, URZ, 0xc0, !UPT ;  /* 0x0000000104047892 */ /* 0x000fe4000f8ec03f */
[----:B------:R-:W-:-:S02]  /*5050*/  UIMAD UR9, UR13, UR11, UR9 ;  /* 0x0000000b0d0972a4 */ /* 0x000fc4000f8e0209 */
[----:B------:R-:W-:Y:S01]  /*5060*/  UISETP.NE.U32.AND UP0, UPT, UR4, 0x1, UPT ;  /* 0x000000010400788c */ /* 0x000fe2000bf05070 */
[----:B------:R-:W-:Y:S01]  /*5070*/  ULDC.64 UR10, c[0x0][0x2e0] ;  /* 0x0000b800000a7ab9 */ /* 0x000fe20000000a00 */
[----:B------:R-:W-:Y:S02]  /*5080*/  UIADD3 UR7, UR7, UR9, URZ ;  /* 0x0000000907077290 */ /* 0x000fe4000fffe03f */
[----:B------:R-:W-:Y:S02]  /*5090*/  UIMAD UR9, UR14, UR10, URZ ;  /* 0x0000000a0e0972a4 */ /* 0x000fe4000f8e023f */
[----:B------:R-:W-:Y:S01]  /*50a0*/  PLOP3.LUT P1, PT, PT, PT, UP0, 0x80, 0x0 ;  /* 0x000000000000781c */ /* 0x000fe20003f2f008 */
[----:B------:R-:W-:Y:S02]  /*50b0*/  UIMAD.WIDE.U32 UR6, UR12, UR10, UR6 ;  /* 0x0000000a0c0672a5 */ /* 0x000fe4000f8e0006 */
[----:B------:R-:W-:-:S04]  /*50c0*/  UIMAD UR9, UR12, UR11, UR9 ;  /* 0x0000000b0c0972a4 */ /* 0x000fc8000f8e0209 */
[----:B------:R-:W-:-:S06]  /*50d0*/  UIADD3 UR9, UR7, UR9, URZ ;  /* 0x0000000907097290 */ /* 0x000fcc000fffe03f */
[----:B------:R-:W-:Y:S06]  /*50e0*/  @P1 BRA `(.L_x_1526) ;  /* 0x00000004001c1947 */ /* 0x000fec0003800000 */
        /* <DEDUP_REMOVED lines=18> */
.L_x_1528:
[----:B------:R-:W-:Y:S05]  /*5210*/  BSYNC B0 ;  /* 0x0000000000007941 */ /* 0x000fea0003800000 */
.L_x_1527:
        /* <DEDUP_REMOVED lines=18> */
.L_x_1530:
[----:B------:R-:W-:Y:S05]  /*5340*/  BSYNC B0 ;  /* 0x0000000000007941 */ /* 0x000fea0003800000 */
.L_x_1529:
        /* <DEDUP_REMOVED lines=19> */
.L_x_1532:
[----:B------:R-:W-:Y:S05]  /*5480*/  BSYNC B0 ;  /* 0x0000000000007941 */ /* 0x000fea0003800000 */
.L_x_1531:
[----:B------:R-:W-:Y:S06]  /*5490*/  BAR.ARV 0xa, 0xa0 ;  /* 0x0282800000007b1d */ /* 0x000fec0000002000 */
[----:B------:R-:W-:Y:S04]  /*54a0*/  BSSY B0, `(.L_x_1533) ;  /* 0x0000003000007945 */ /* 0x000fe80003800000 */
[----:B------:R-:W-:Y:S05]  /*54b0*/  @!P0 BRA `(.L_x_1534) ;  /* 0x0000000000048947 */ /* 0x000fea0003800000 */
[----:B------:R-:W-:-:S04]  /*54c0*/  DEPBAR.LE SB0, 0x1 ;  /* 0x000080400000791a */ /* 0x000fc80000000000 */
.L_x_1534:
[----:B------:R-:W-:Y:S05]  /*54d0*/  BSYNC B0 ;  /* 0x0000000000007941 */ /* 0x000fea0003800000 */
.L_x_1533:
[----:B------:R-:W-:Y:S06]  /*54e0*/  BAR.ARV 0xb, 0xa0 ;  /* 0x02c2800000007b1d */ /* 0x000fec0000002000 */
[----:B------:R-:W-:Y:S04]  /*54f0*/  BSSY B0, `(.L_x_1535) ;  /* 0x0000003000007945 */ /* 0x000fe80003800000 */
[----:B------:R-:W-:Y:S05]  /*5500*/  @!P0 BRA `(.L_x_1536) ;  /* 0x0000000000048947 */ /* 0x000fea0003800000 */
[----:B------:R-:W-:-:S04]  /*5510*/  DEPBAR.LE SB0, 0x0 ;  /* 0x000080000000791a */ /* 0x000fc80000000000 */
.L_x_1536:
[----:B------:R-:W-:Y:S05]  /*5520*/  BSYNC B0 ;  /* 0x0000000000007941 */ /* 0x000fea0003800000 */
.L_x_1535:
[----:B------:R-:W-:Y:S06]  /*5530*/  BAR.ARV 0xc, 0xa0 ;  /* 0x0302800000007b1d */ /* 0x000fec0000002000 */
[----:B------:R-:W-:Y:S01]  /*5540*/  UIADD3 UR12, UR5, 0x1, URZ ;  /* 0x00000001050c7890 */ /* 0x000fe2000fffe03f */
[----:B------:R-:W-:Y:S11]  /*5550*/  BRA `(.L_x_1537) ;  /* 0x0000000000047947 */ /* 0x000ff60003800000 */
.L_x_1526:
[----:B------:R-:W-:-:S05]  /*5560*/  UMOV UR12, UR5 ;  /* 0x00000005000c7c82 */ /* 0x000fca0008000000 */
.L_x_1537:
        /* <DEDUP_REMOVED lines=21> */
.L_x_1558:
        /* <DEDUP_REMOVED lines=22> */
.L_x_1539:
[----:B------:R-:W-:Y:S05]  /*5820*/  BSYNC B0 ;  /* 0x0000000000007941 */ /* 0x000fea0003800000 */
.L_x_1538:
        /* <DEDUP_REMOVED lines=12> */
.L_x_1541:
[----:B------:R-:W-:Y:S05]  /*58f0*/  BSYNC B0 ;  /* 0x0000000000007941 */ /* 0x000fea0003800000 */
.L_x_1540:
        /* <DEDUP_REMOVED lines=13> */
.L_x_1543:
[----:B------:R-:W-:Y:S05]  /*59d0*/  BSYNC B0 ;  /* 0x0000000000007941 */ /* 0x000fea0003800000 */
.L_x_1542:
[----:B------:R-:W-:Y:S06]  /*59e0*/  BAR.ARV 0xa, 0xa0 ;  /* 0x0282800000007b1d */ /* 0x000fec0000002000 */
[----:B------:R-:W-:Y:S04]  /*59f0*/  BSSY B0, `(.L_x_1544) ;  /* 0x0000003000007945 */ /* 0x000fe80003800000 */
[----:B------:R-:W-:Y:S05]  /*5a00*/  @!P0 BRA `(.L_x_1545) ;  /* 0x0000000000048947 */ /* 0x000fea0003800000 */
[----:B------:R-:W-:-:S04]  /*5a10*/  DEPBAR.LE SB0, 0x1 ;  /* 0x000080400000791a */ /* 0x000fc80000000000 */
.L_x_1545:
[----:B------:R-:W-:Y:S05]  /*5a20*/  BSYNC B0 ;  /* 0x0000000000007941 */ /* 0x000fea0003800000 */
.L_x_1544:
[----:B------:R-:W-:Y:S06]  /*5a30*/  BAR.ARV 0xb, 0xa0 ;  /* 0x02c2800000007b1d */ /* 0x000fec0000002000 */
[----:B------:R-:W-:Y:S04]  /*5a40*/  BSSY B0, `(.L_x_1546) ;  /* 0x0000003000007945 */ /* 0x000fe80003800000 */
[----:B------:R-:W-:Y:S05]  /*5a50*/  @!P0 BRA `(.L_x_1547) ;  /* 0x0000000000048947 */ /* 0x000fea0003800000 */
[----:B------:R-:W-:-:S04]  /*5a60*/  DEPBAR.LE SB0, 0x0 ;  /* 0x000080000000791a */ /* 0x000fc80000000000 */
.L_x_1547:
[----:B------:R-:W-:Y:S05]  /*5a70*/  BSYNC B0 ;  /* 0x0000000000007941 */ /* 0x000fea0003800000 */
.L_x_1546:
        /* <DEDUP_REMOVED lines=13> */
.L_x_1549:
[----:B------:R-:W-:Y:S05]  /*5b50*/  BSYNC B0 ;  /* 0x0000000000007941 */ /* 0x000fea0003800000 */
.L_x_1548:
        /* <DEDUP_REMOVED lines=12> */
.L_x_1551:
[----:B------:R-:W-:Y:S05]  /*5c20*/  BSYNC B0 ;  /* 0x0000000000007941 */ /* 0x000fea0003800000 */
.L_x_1550:
        /* <DEDUP_REMOVED lines=13> */
.L_x_1553:
[----:B------:R-:W-:Y:S05]  /*5d00*/  BSYNC B0 ;  /* 0x0000000000007941 */ /* 0x000fea0003800000 */
.L_x_1552:
[----:B------:R-:W-:Y:S06]  /*5d10*/  BAR.ARV 0xa, 0xa0 ;  /* 0x0282800000007b1d */ /* 0x000fec0000002000 */
[----:B------:R-:W-:Y:S04]  /*5d20*/  BSSY B0, `(.L_x_1554) ;  /* 0x0000003000007945 */ /* 0x000fe80003800000 */
[----:B------:R-:W-:Y:S05]  /*5d30*/  @!P0 BRA `(.L_x_1555) ;  /* 0x0000000000048947 */ /* 0x000fea0003800000 */
[----:B------:R-:W-:-:S04]  /*5d40*/  DEPBAR.LE SB0, 0x1 ;  /* 0x000080400000791a */ /* 0x000fc80000000000 */
.L_x_1555:
[----:B------:R-:W-:Y:S05]  /*5d50*/  BSYNC B0 ;  /* 0x0000000000007941 */ /* 0x000fea0003800000 */
.L_x_1554:
[----:B------:R-:W-:Y:S01]  /*5d60*/  UIADD3 UR12, UR12, 0x2, URZ ;  /* 0x000000020c0c7890 */ /* 0x000fe2000fffe03f */
[----:B------:R-:W-:Y:S06]  /*5d70*/  BAR.ARV 0xb, 0xa0 ;  /* 0x02c2800000007b1d */ /* 0x000fec0000002000 */
[----:B------:R-:W-:Y:S01]  /*5d80*/  UISETP.GE.AND UP0, UPT, UR12, UR8, UPT ;  /* 0x000000080c00728c */ /* 0x000fe2000bf06270 */
[----:B------:R-:W-:Y:S04]  /*5d90*/  BSSY B0, `(.L_x_1556) ;  /* 0x0000003000007945 */ /* 0x000fe80003800000 */
[----:B------:R-:W-:Y:S06]  /*5da0*/  @!P0 BRA `(.L_x_1557) ;  /* 0x0000000000048947 */ /* 0x000fec0003800000 */
[----:B------:R-:W-:-:S04]  /*5db0*/  DEPBAR.LE SB0, 0x0 ;  /* 0x000080000000791a */ /* 0x000fc80000000000 */
.L_x_1557:
[----:B------:R-:W-:Y:S05]  /*5dc0*/  BSYNC B0 ;  /* 0x0000000000007941 */ /* 0x000fea0003800000 */
.L_x_1556:
[----:B------:R-:W-:Y:S06]  /*5dd0*/  BAR.ARV 0xc, 0xa0 ;  /* 0x0302800000007b1d */ /* 0x000fec0000002000 */
[----:B------:R-:W-:Y:S01]  /*5de0*/  PLOP3.LUT P1, PT, PT, PT, UP0, 0x80, 0x0 ;  /* 0x000000000000781c */ /* 0x000fe20003f2f008 */
[----:B------:R-:W-:Y:S02]  /*5df0*/  UIADD3 UR24, UR24, 0x6000, URZ ;  /* 0x0000600018187890 */ /* 0x000fe4000fffe03f */
[----:B------:R-:W-:-:S10]  /*5e00*/  UIADD3 UR4, UR4, 0x6000, URZ ;  /* 0x0000600004047890 */ /* 0x000fd4000fffe03f */
[----:B------:R-:W-:Y:S05]  /*5e10*/  @!P1 BRA `(.L_x_1558) ;  /* 0xfffffff800289947 */ /* 0x000fea000383ffff */
[----:B------:R-:W-:Y:S05]  /*5e20*/  BRA `(.L_x_1491) ;  /* 0x0000002400587947 */ /* 0x000fea0003800000 */
.L_x_1524:
        /* <DEDUP_REMOVED lines=34> */
.L_x_1560:
        /* <DEDUP_REMOVED lines=50> */
.L_x_1589:
        /* <DEDUP_REMOVED lines=9> */
.L_x_1563:
        /* <DEDUP_REMOVED lines=115> */
.L_x_1574:
[----:B-1----:R-:W-:-:S05]  /*6b30*/  IMAD.MOV.U32 R6, RZ, RZ, 0x1 ;  /* 0x00000001ff067424 */ /* 0x002fca00078e00ff */
[----:B------:R-:W-:-:S04]  /*6b40*/  SHF.L.U32 R6, R6, 0x1f, RZ ;  /* 0x0000001f06067819 */ /* 0x000fc800000006ff */
[----:B------:R-:W1:Y:S02]  /*6b50*/  SYNCS.PHASECHK.TRANS64.TRYWAIT P1, [R0+URZ+0x36438], R6 ;  /* 0x03643806000075a7 */ /* 0x000e64000802017f */
[----:B-123--:R-:W-:Y:S05]  /*6b60*/  @!P1 BRA `(.L_x_1566) ;  /* 0x0000001800849947 */ /* 0x00efea0003800000 */
.L_x_1590:
[----:B------:R-:W-:Y:S05]  /*6b70*/  @P0 BRA `(.L_x_1567) ;  /* 0x0000000000140947 */ /* 0x000fea0003800000 */
[----:B------:R-:W-:Y:S01]  /*6b80*/  ISETP.NE.AND P1, PT, R20, RZ, PT ;  /* 0x000000ff1400720c */ /* 0x000fe20003f25270 */
[----:B------:R-:W-:-:S04]  /*6b90*/  IMAD.MOV.U32 R3, RZ, RZ, 0x6100 ;  /* 0x00006100ff037424 */ /* 0x000fc800078e00ff */
[----:B------:R2:W-:Y:S08]  /*6ba0*/  SYNCS.ARRIVE.TRANS64 RZ, [R0+URZ+0x36430], R3 ;  /* 0x0364300300ff79a7 */ /* 0x0005f0000800003f */
[----:B------:R-:W-:Y:S05]  /*6bb0*/  @!P1 BRA `(.L_x_1567) ;  /* 0x0000000000049947 */ /* 0x000fea0003800000 */
[----:B------:R-:W-:Y:S01]  /*6bc0*/  BPT.TRAP 0x1 ;  /* 0x000000040000795c */ /* 0x000fe20000300000 */
.L_x_1567:
        /* <DEDUP_REMOVED lines=48> */
.L_x_1591:
[----:B------:R-:W-:Y:S05]  /*6ed0*/  @P0 BRA `(.L_x_1569) ;  /* 0x0000000000140947 */ /* 0x000fea0003800000 */
[----:B------:R-:W-:Y:S01]  /*6ee0*/  ISETP.NE.AND P1, PT, R20, RZ, PT ;  /* 0x000000ff1400720c */ /* 0x000fe20003f25270 */
[----:B--2---:R-:W-:-:S04]  /*6ef0*/  IMAD.MOV.U32 R3, RZ, RZ, 0x6100 ;  /* 0x00006100ff037424 */ /* 0x004fc800078e00ff */
[----:B------:R3:W-:Y:S08]  /*6f00*/  SYNCS.ARRIVE.TRANS64 RZ, [R0+URZ+0x36418], R3 ;  /* 0x0364180300ff79a7 */ /* 0x0007f0000800003f */
[----:B------:R-:W-:Y:S05]  /*6f10*/  @!P1 BRA `(.L_x_1569) ;  /* 0x0000000000049947 */ /* 0x000fea0003800000 */
[----:B------:R-:W-:Y:S01]  /*6f20*/  BPT.TRAP 0x1 ;  /* 0x000000040000795c */ /* 0x000fe20000300000 */
.L_x_1569:
        /* <DEDUP_REMOVED lines=44> */
.L_x_1592:
[----:B------:R-:W-:Y:S05]  /*71f0*/  @P0 BRA `(.L_x_1571) ;  /* 0x0000000000140947 */ /* 0x000fea0003800000 */
[----:B------:R-:W-:Y:S01]  /*7200*/  ISETP.NE.AND P1, PT, R20, RZ, PT ;  /* 0x000000ff1400720c */ /* 0x000fe20003f25270 */
[----:B--2---:R-:W-:-:S04]  /*7210*/  IMAD.MOV.U32 R29, RZ, RZ, 0x6100 ;  /* 0x00006100ff1d7424 */ /* 0x004fc800078e00ff */
[----:B------:R3:W-:Y:S08]  /*7220*/  SYNCS.ARRIVE.TRANS64 RZ, [R0+URZ+0x36430], R29 ;  /* 0x0364301d00ff79a7 */ /* 0x0007f0000800003f */
[----:B------:R-:W-:Y:S05]  /*7230*/  @!P1 BRA `(.L_x_1571) ;  /* 0x0000000000049947 */ /* 0x000fea0003800000 */
[----:B------:R-:W-:Y:S01]  /*7240*/  BPT.TRAP 0x1 ;  /* 0x000000040000795c */ /* 0x000fe20000300000 */
.L_x_1571:
        /* <DEDUP_REMOVED lines=37> */
.L_x_1594:
[----:B------:R-:W-:Y:S05]  /*74a0*/  @P0 BRA `(.L_x_1573) ;  /* 0x0000000000140947 */ /* 0x000fea0003800000 */
[----:B------:R-:W-:Y:S01]  /*74b0*/  ISETP.NE.AND P1, PT, R20, RZ, PT ;  /* 0x000000ff1400720c */ /* 0x000fe20003f25270 */
[----:B----4-:R-:W-:-:S04]  /*74c0*/  IMAD.MOV.U32 R5, RZ, RZ, 0x6100 ;  /* 0x00006100ff057424 */ /* 0x010fc800078e00ff */
[----:B------:R4:W-:Y:S08]  /*74d0*/  SYNCS.ARRIVE.TRANS64 RZ, [R0+URZ+0x36410], R5 ;  /* 0x0364100500ff79a7 */ /* 0x0009f0000800003f */
[----:B------:R-:W-:Y:S05]  /*74e0*/  @!P1 BRA `(.L_x_1573) ;  /* 0x0000000000049947 */ /* 0x000fea0003800000 */
[----:B------:R-:W-:Y:S01]  /*74f0*/  BPT.TRAP 0x1 ;  /* 0x000000040000795c */ /* 0x000fe20000300000 */
.L_x_1573:
        /* <DEDUP_REMOVED lines=44> */
.L_x_1565:
[----:B------:R-:W-:Y:S01]  /*77c0*/  ISETP.NE.AND P1, PT, R19, RZ, PT ;  /* 0x000000ff1300720c */ /* 0x000fe20003f25270 */
[----:B------:R-:W-:Y:S02]  /*77d0*/  IMAD.MOV.U32 R5, RZ, RZ, 0x1 ;  /* 0x00000001ff057424 */ /* 0x000fe400078e00ff */
[----:B------:R-:W-:-:S10]  /*77e0*/  IMAD.MOV.U32 R4, RZ, RZ, R15 ;  /* 0x000000ffff047224 */ /* 0x000fd400078e000f */
[----:B------:R-:W-:Y:S05]  /*77f0*/  @!P1 BRA `(.L_x_1564) ;  /* 0x0000000400889947 */ /* 0x000fea0003800000 */
[----:B------:R-:W4:Y:S02]  /*7800*/  SYNCS.PHASECHK.TRANS64.TRYWAIT P1, [R0+URZ+0x36438], R6 ;  /* 0x03643806000075a7 */ /* 0x000f24000802017f */
[----:B----4-:R-:W-:Y:S05]  /*7810*/  @!P1 BRA `(.L_x_1575) ;  /* 0x0000000c00ac9947 */ /* 0x010fea0003800000 */
.L_x_1595:
[----:B------:R-:W-:Y:S05]  /*7820*/  @P0 BRA `(.L_x_1576) ;  /* 0x0000000000140947 */ /* 0x000fea0003800000 */
[----:B------:R-:W-:Y:S01]  /*7830*/  ISETP.NE.AND P1, PT, R20, RZ, PT ;  /* 0x000000ff1400720c */ /* 0x000fe20003f25270 */
[----:B------:R-:W-:-:S04]  /*7840*/  IMAD.MOV.U32 R5, RZ, RZ, 0x6100 ;  /* 0x00006100ff057424 */ /* 0x000fc800078e00ff */
[----:B------:R1:W-:Y:S08]  /*7850*/  SYNCS.ARRIVE.TRANS64 RZ, [R0+URZ+0x36430], R5 ;  /* 0x0364300500ff79a7 */ /* 0x0003f0000800003f */
[----:B------:R-:W-:Y:S05]  /*7860*/  @!P1 BRA `(.L_x_1576) ;  /* 0x0000000000049947 */ /* 0x000fea0003800000 */
[----:B------:R-:W-:Y:S01]  /*7870*/  BPT.TRAP 0x1 ;  /* 0x000000040000795c */ /* 0x000fe20000300000 */
.L_x_1576:
        /* <DEDUP_REMOVED lines=41> */
.L_x_1596:
[----:B-1----:R-:W-:Y:S01]  /*7b10*/  IMAD.MOV.U32 R5, RZ, RZ, RZ ;  /* 0x000000ffff057224 */ /* 0x002fe200078e00ff */
[----:B------:R-:W-:Y:S06]  /*7b20*/  @P0 BRA `(.L_x_1578) ;  /* 0x0000000000140947 */ /* 0x000fec0003800000 */
[----:B------:R-:W-:Y:S01]  /*7b30*/  ISETP.NE.AND P1, PT, R20, RZ, PT ;  /* 0x000000ff1400720c */ /* 0x000fe20003f25270 */
[----:B------:R-:W-:-:S04]  /*7b40*/  IMAD.MOV.U32 R17, RZ, RZ, 0x6100 ;  /* 0x00006100ff117424 */ /* 0x000fc800078e00ff */
[----:B------:R1:W-:Y:S08]  /*7b50*/  SYNCS.ARRIVE.TRANS64 RZ, [R0+URZ+0x36418], R17 ;  /* 0x0364181100ff79a7 */ /* 0x0003f0000800003f */
[----:B------:R-:W-:Y:S05]  /*7b60*/  @!P1 BRA `(.L_x_1578) ;  /* 0x0000000000049947 */ /* 0x000fea0003800000 */
[----:B------:R-:W-:Y:S01]  /*7b70*/  BPT.TRAP 0x1 ;  /* 0x000000040000795c */ /* 0x000fe20000300000 */
.L_x_1578:
        /* <DEDUP_REMOVED lines=42> */
.L_x_1564:
[----:B------:R-:W-:-:S04]  /*7e20*/  SHF.L.U32 R3, R5, 0x1f, RZ ;  /* 0x0000001f05037819 */ /* 0x000fc800000006ff */
[----:B------:R-:W4:Y:S02]  /*7e30*/  SYNCS.PHASECHK.TRANS64.TRYWAIT P1, [R0+URZ+0x36438], R3 ;  /* 0x03643803000075a7 */ /* 0x000f24000802017f */
[----:B----4-:R-:W-:Y:S05]  /*7e40*/  @!P1 BRA `(.L_x_1579) ;  /* 0x0000000800489947 */ /* 0x010fea0003800000 */
.L_x_1597:
[----:B------:R-:W-:Y:S05]  /*7e50*/  @P0 BRA `(.L_x_1580) ;  /* 0x0000000000180947 */ /* 0x000fea0003800000 */
[----:B------:R-:W5:Y:S01]  /*7e60*/  S2R R2, SR_TID.X ;  /* 0x0000000000027919 */ /* 0x000f620000002100 */
[----:B----4-:R-:W-:-:S04]  /*7e70*/  IMAD.MOV.U32 R3, RZ, RZ, 0x6100 ;  /* 0x00006100ff037424 */ /* 0x010fc800078e00ff */
[----:B------:R4:W-:Y:S01]  /*7e80*/  SYNCS.ARRIVE.TRANS64 RZ, [R0+URZ+0x36430], R3 ;  /* 0x0364300300ff79a7 */ /* 0x0009e2000800003f */
[----:B-----5:R-:W-:-:S13]  /*7e90*/  LOP3.LUT P0, RZ, R2, 0x1f, RZ, 0xc0, !PT ;  /* 0x0000001f02ff7812 */ /* 0x020fda000780c0ff */
[----:B----4-:R-:W-:Y:S05]  /*7ea0*/  @!P0 BRA `(.L_x_1580) ;  /* 0x0000000000048947 */ /* 0x010fea0003800000 */
[----:B------:R-:W-:Y:S01]  /*7eb0*/  BPT.TRAP 0x1 ;  /* 0x000000040000795c */ /* 0x000fe20000300000 */
.L_x_1580:
        /* <DEDUP_REMOVED lines=43> */
.L_x_1561:
[----:B------:R-:W-:Y:S05]  /*8170*/  BSYNC B0 ;  /* 0x0000000000007941 */ /* 0x000fea0003800000 */
.L_x_1559:
[----:B------:R-:W-:-:S03]  /*8180*/  UMOV UR7, 0xffffffff ;  /* 0xffffffff00077882 */ /* 0x000fc60000000000 */
[----:B------:R-:W-:Y:S05]  /*8190*/  BRA.DIV UR7, `(.L_x_1581) ;  /* 0x0000000607887947 */ /* 0x000fea000b800000 */
[----:B------:R-:W-:-:S13]  /*81a0*/  ELECT P6, URZ, PT ;  /* 0x00000000003f782f */ /* 0x000fda00038c0000 */
.L_x_1600:
[----:B------:R-:W-:Y:S05]  /*81b0*/  @!P6 BRA `(.L_x_1491) ;  /* 0x000000000074e947 */ /* 0x000fea0003800000 */
[----:B------:R-:W-:-:S06]  /*81c0*/  ULOP3.LUT UR7, UR38, 0x2, URZ, 0xfc, !UPT ;  /* 0x0000000226077892 */ /* 0x000fcc000f8efc3f */
[----:B------:R-:W-:-:S05]  /*81d0*/  IMAD.U32 R0, RZ, RZ, UR7 ;  /* 0x00000007ff007e24 */ /* 0x000fca000f8e00ff */
[----:B------:R-:W-:-:S13]  /*81e0*/  ISETP.NE.AND P2, PT, R0, 0x3, PT ;  /* 0x000000030000780c */ /* 0x000fda0003f45270 */
[----:B------:R-:W-:Y:S05]  /*81f0*/  @!P2 BRA `(.L_x_1582) ;  /* 0x000000000004a947 */ /* 0x000fea0003800000 */
[----:B------:R-:W-:Y:S01]  /*8200*/  BPT.TRAP 0x1 ;  /* 0x000000040000795c */ /* 0x000fe20000300000 */
.L_x_1582:
        /* <DEDUP_REMOVED lines=15> */
.L_x_1601:
[----:B------:R-:W2:Y:S02]  /*8300*/  SYNCS.PHASECHK.TRANS64.TRYWAIT P0, [R3+URZ], R0 ;  /* 0x00000000030075a7 */ /* 0x000ea4000800017f */
[----:B--2---:R-:W-:Y:S05]  /*8310*/  @!P0 BRA `(.L_x_1584) ;  /* 0x00000004005c8947 */ /* 0x004fea0003800000 */
.L_x_1602:
[----:B------:R-:W-:Y:S05]  /*8320*/  @!P2 BRA `(.L_x_1585) ;  /* 0x000000000004a947 */ /* 0x000fea0003800000 */
[----:B------:R-:W-:Y:S01]  /*8330*/  BPT.TRAP 0x1 ;  /* 0x000000040000795c */ /* 0x000fe20000300000 */
.L_x_1585:
[----:B------:R-:W-:-:S07]  /*8340*/  SHF.L.U32 R5, R5, 0x1f, RZ ;  /* 0x0000001f05057819 */ /* 0x000fce00000006ff */
.L_x_1586:
[----:B---3--:R3:W4:Y:S02]  /*8350*/  SYNCS.PHASECHK.TRANS64.TRYWAIT P0, [R4+URZ+0x36438], R5 ;  /* 0x03643805040075a7 */ /* 0x008724000800017f */
[----:B----4-:R-:W-:Y:S05]  /*8360*/  @!P0 NANOSLEEP.SYNCS 0x989680 ;  /* 0x009896800000895d */ /* 0x010fea0003900000 */
[----:B------:R-:W4:Y:S02]  /*8370*/  @!P0 SYNCS.PHASECHK.TRANS64 P0, [R4+URZ+0x36438], R5 ;  /* 0x03643805040085a7 */ /* 0x000f24000800007f */
[----:B----4-:R-:W-:Y:S05]  /*8380*/  @!P0 BRA `(.L_x_1586) ;  /* 0xfffffffc00f08947 */ /* 0x010fea000383ffff */
.L_x_1491:
[----:B------:R-:W-:Y:S05]  /*8390*/  BSYNC B6 ;  /* 0x0000000000067941 */ /* 0x000fea0003800000 */
.L_x_1488:
[----:B------:R-:W-:Y:S05]  /*83a0*/  EXIT ;  /* 0x000000000000794d */ /* 0x000fea0003800000 */
.L_x_1498:
[----:B------:R-:W-:Y:S02]  /*83b0*/  IMAD.MOV.U32 R12, RZ, RZ, RZ ;  /* 0x000000ffff0c7224 */ /* 0x000fe400078e00ff */
[----:B------:R-:W-:Y:S02]  /*83c0*/  IMAD.MOV.U32 R11, RZ, RZ, 0x1f ;  /* 0x0000001fff0b7424 */ /* 0x000fe400078e00ff */
[----:B------:R-:W-:-:S07]  /*83d0*/  IMAD.MOV.U32 R15, RZ, RZ, -0x1 ;  /* 0xffffffffff0f7424 */ /* 0x000fce00078e00ff */
[----:B------:R-:W-:Y:S05]  /*83e0*/  WARPSYNC.COLLECTIVE R15, `(.L_x_1587) ;  /* 0x000000000f087348 */ /* 0x000fea0003c00000 */
[----:B------:R1:W2:Y:S02]  /*83f0*/  SHFL.IDX P6, R14, R13, R12, R11 ;  /* 0x0000000c0d0e7389 */ /* 0x0002a400000c000b */
[----:B-12---:R-:W-:Y:S01]  /*8400*/  ENDCOLLECTIVE ;  /* 0x000000000000791b */ /* 0x006fe20003800000 */
.L_x_1587:
[----:B------:R-:W-:Y:S05]  /*8410*/  BRA `(.L_x_1588) ;  /* 0xffffff8c00247947 */ /* 0x000fea000383ffff */
.L_x_1500:
[----:B--2---:R-:W-:-:S04]  /*8420*/  IMAD.U32 R3, RZ, RZ, UR37 ;  /* 0x00000025ff037e24 */ /* 0x004fc8000f8e00ff */
[----:B------:R2:W3:Y:S03]  /*8430*/  SYNCS.PHASECHK.TRANS64.TRYWAIT P0, [R3+URZ+0x36400], R10 ;  /* 0x0364000a030075a7 */ /* 0x0004e6000800017f */
[----:B---3--:R-:W-:Y:S05]  /*8440*/  @!P0 NANOSLEEP.SYNCS 0x989680 ;  /* 0x009896800000895d */ /* 0x008fea0003900000 */
[----:B------:R-:W3:Y:S02]  /*8450*/  @!P0 SYNCS.PHASECHK.TRANS64 P0, [R3+URZ+0x36400], R10 ;  /* 0x0364000a030085a7 */ /* 0x000ee4000800007f */
[----:B---3--:R-:W-:Y:S05]  /*8460*/  @!P0 BRA `(.L_x_1500) ;  /* 0xfffffffc00ec8947 */ /* 0x008fea000383ffff */
[----:B------:R-:W-:Y:S05]  /*8470*/  BRA `(.L_x_1499) ;  /* 0xffffff8c00587947 */ /* 0x000fea000383ffff */
.L_x_1504:
[----:B--2---:R2:W3:Y:S02]  /*8480*/  SYNCS.PHASECHK.TRANS64.TRYWAIT P1, [R3+URZ+0x36410], R10 ;  /* 0x0364100a030075a7 */ /* 0x0044e4000802017f */
[----:B---3--:R-:W-:Y:S05]  /*8490*/  @!P1 NANOSLEEP.SYNCS 0x989680 ;  /* 0x009896800000995d */ /* 0x008fea0003900000 */
[----:B------:R-:W3:Y:S02]  /*84a0*/  @!P1 SYNCS.PHASECHK.TRANS64 P1, [R3+URZ+0x36410], R10 ;  /* 0x0364100a030095a7 */ /* 0x000ee4000802007f */
[----:B---3--:R-:W-:Y:S05]  /*84b0*/  @!P1 BRA `(.L_x_1504) ;  /* 0xfffffffc00f09947 */ /* 0x008fea000383ffff */
[----:B------:R-:W-:Y:S05]  /*84c0*/  BRA `(.L_x_1503) ;  /* 0xffffff94002c7947 */ /* 0x000fea000383ffff */
.L_x_1508:
[----:B----4-:R-:W-:-:S04]  /*84d0*/  IMAD.U32 R12, RZ, RZ, UR37 ;  /* 0x00000025ff0c7e24 */ /* 0x010fc8000f8e00ff */
[----:B------:R4:W1:Y:S03]  /*84e0*/  SYNCS.PHASECHK.TRANS64.TRYWAIT P1, [R12+URZ+0x36430], R11 ;  /* 0x0364300b0c0075a7 */ /* 0x000866000802017f */
[----:B-1----:R-:W-:Y:S05]  /*84f0*/  @!P1 NANOSLEEP.SYNCS 0x989680 ;  /* 0x009896800000995d */ /* 0x002fea0003900000 */
[----:B------:R-:W1:Y:S02]  /*8500*/  @!P1 SYNCS.PHASECHK.TRANS64 P1, [R12+URZ+0x36430], R11 ;  /* 0x0364300b0c0095a7 */ /* 0x000e64000802007f */
[----:B-1----:R-:W-:Y:S05]  /*8510*/  @!P1 BRA `(.L_x_1508) ;  /* 0xfffffffc00ec9947 */ /* 0x002fea000383ffff */
[----:B------:R-:W-:Y:S05]  /*8520*/  BRA `(.L_x_1507) ;  /* 0xffffff9800cc7947 */ /* 0x000fea000383ffff */
.L_x_1562:
[----:B-1----:R1:W2:Y:S02]  /*8530*/  SYNCS.PHASECHK.TRANS64.TRYWAIT P1, [R0+URZ+0x36420], R6 ;  /* 0x03642006000075a7 */ /* 0x0022a4000802017f */
[----:B--2---:R-:W-:Y:S05]  /*8540*/  @!P1 NANOSLEEP.SYNCS 0x989680 ;  /* 0x009896800000995d */ /* 0x004fea0003900000 */
[----:B------:R-:W2:Y:S02]  /*8550*/  @!P1 SYNCS.PHASECHK.TRANS64 P1, [R0+URZ+0x36420], R6 ;  /* 0x03642006000095a7 */ /* 0x000ea4000802007f */
[----:B--2---:R-:W-:Y:S05]  /*8560*/  @!P1 BRA `(.L_x_1562) ;  /* 0xfffffffc00f09947 */ /* 0x004fea000383ffff */
[----:B------:R-:W-:Y:S05]  /*8570*/  BRA `(.L_x_1589) ;  /* 0xffffffdc007c7947 */ /* 0x000fea000383ffff */
.L_x_1566:
[----:B-1----:R1:W2:Y:S02]  /*8580*/  SYNCS.PHASECHK.TRANS64.TRYWAIT P1, [R0+URZ+0x36438], R6 ;  /* 0x03643806000075a7 */ /* 0x0022a4000802017f */
[----:B--2---:R-:W-:Y:S05]  /*8590*/  @!P1 NANOSLEEP.SYNCS 0x989680 ;  /* 0x009896800000995d */ /* 0x004fea0003900000 */
[----:B------:R-:W2:Y:S02]  /*85a0*/  @!P1 SYNCS.PHASECHK.TRANS64 P1, [R0+URZ+0x36438], R6 ;  /* 0x03643806000095a7 */ /* 0x000ea4000802007f */
[----:B--2---:R-:W-:Y:S05]  /*85b0*/  @!P1 BRA `(.L_x_1566) ;  /* 0xfffffffc00f09947 */ /* 0x004fea000383ffff */
[----:B------:R-:W-:Y:S05]  /*85c0*/  BRA `(.L_x_1590) ;  /* 0xffffffe400687947 */ /* 0x000fea000383ffff */
.L_x_1568:
[----:B--2---:R2:W3:Y:S02]  /*85d0*/  SYNCS.PHASECHK.TRANS64.TRYWAIT P1, [R0+URZ+0x36428], R3 ;  /* 0x03642803000075a7 */ /* 0x0044e4000802017f */
[----:B---3--:R-:W-:Y:S05]  /*85e0*/  @!P1 NANOSLEEP.SYNCS 0x989680 ;  /* 0x009896800000995d */ /* 0x008fea0003900000 */
[----:B------:R-:W3:Y:S02]  /*85f0*/  @!P1 SYNCS.PHASECHK.TRANS64 P1, [R0+URZ+0x36428], R3 ;  /* 0x03642803000095a7 */ /* 0x000ee4000802007f */
[----:B---3--:R-:W-:Y:S05]  /*8600*/  @!P1 BRA `(.L_x_1568) ;  /* 0xfffffffc00f09947 */ /* 0x008fea000383ffff */
[----:B------:R-:W-:Y:S05]  /*8610*/  BRA `(.L_x_1591) ;  /* 0xffffffe8002c7947 */ /* 0x000fea000383ffff */
.L_x_1570:
[----:B--2---:R2:W3:Y:S02]  /*8620*/  SYNCS.PHASECHK.TRANS64.TRYWAIT P1, [R0+URZ+0x36438], R29 ;  /* 0x0364381d000075a7 */ /* 0x0044e4000802017f */
[----:B---3--:R-:W-:Y:S05]  /*8630*/  @!P1 NANOSLEEP.SYNCS 0x989680 ;  /* 0x009896800000995d */ /* 0x008fea0003900000 */
[----:B------:R-:W3:Y:S02]  /*8640*/  @!P1 SYNCS.PHASECHK.TRANS64 P1, [R0+URZ+0x36438], R29 ;  /* 0x0364381d000095a7 */ /* 0x000ee4000802007f */
[----:B---3--:R-:W-:Y:S05]  /*8650*/  @!P1 BRA `(.L_x_1570) ;  /* 0xfffffffc00f09947 */ /* 0x008fea000383ffff */
[----:B------:R-:W-:Y:S05]  /*8660*/  BRA `(.L_x_1592) ;  /* 0xffffffe800e07947 */ /* 0x000fea000383ffff */
.L_x_1572:
[----:B------:R-:W-:-:S07]  /*8670*/  SHF.L.U32 R5, R7, 0x1f, RZ ;  /* 0x0000001f07057819 */ /* 0x000fce00000006ff */
.L_x_1593:
[----:B----4-:R4:W1:Y:S02]  /*8680*/  SYNCS.PHASECHK.TRANS64.TRYWAIT P1, [R0+URZ+0x36420], R5 ;  /* 0x03642005000075a7 */ /* 0x010864000802017f */
[----:B-1----:R-:W-:Y:S05]  /*8690*/  @!P1 NANOSLEEP.SYNCS 0x989680 ;  /* 0x009896800000995d */ /* 0x002fea0003900000 */
[----:B------:R-:W1:Y:S02]  /*86a0*/  @!P1 SYNCS.PHASECHK.TRANS64 P1, [R0+URZ+0x36420], R5 ;  /* 0x03642005000095a7 */ /* 0x000e64000802007f */
[----:B-1----:R-:W-:Y:S05]  /*86b0*/  @!P1 BRA `(.L_x_1593) ;  /* 0xfffffffc00f09947 */ /* 0x002fea000383ffff */
[----:B------:R-:W-:Y:S05]  /*86c0*/  BRA `(.L_x_1594) ;  /* 0xffffffec00747947 */ /* 0x000fea000383ffff */
.L_x_1575:
[----:B----4-:R4:W1:Y:S02]  /*86d0*/  SYNCS.PHASECHK.TRANS64.TRYWAIT P1, [R0+URZ+0x36438], R6 ;  /* 0x03643806000075a7 */ /* 0x010864000802017f */
[----:B-1----:R-:W-:Y:S05]  /*86e0*/  @!P1 NANOSLEEP.SYNCS 0x989680 ;  /* 0x009896800000995d */ /* 0x002fea0003900000 */
[----:B------:R-:W1:Y:S02]  /*86f0*/  @!P1 SYNCS.PHASECHK.TRANS64 P1, [R0+URZ+0x36438], R6 ;  /* 0x03643806000095a7 */ /* 0x000e64000802007f */
[----:B-1----:R-:W-:Y:S05]  /*8700*/  @!P1 BRA `(.L_x_1575) ;  /* 0xfffffffc00f09947 */ /* 0x002fea000383ffff */
[----:B------:R-:W-:Y:S05]  /*8710*/  BRA `(.L_x_1595) ;  /* 0xfffffff000407947 */ /* 0x000fea000383ffff */
.L_x_1577:
[----:B-1----:R1:W4:Y:S02]  /*8720*/  SYNCS.PHASECHK.TRANS64.TRYWAIT P1, [R0+URZ+0x36428], R5 ;  /* 0x03642805000075a7 */ /* 0x002324000802017f */
[----:B----4-:R-:W-:Y:S05]  /*8730*/  @!P1 NANOSLEEP.SYNCS 0x989680 ;  /* 0x009896800000995d */ /* 0x010fea0003900000 */
[----:B------:R-:W4:Y:S02]  /*8740*/  @!P1 SYNCS.PHASECHK.TRANS64 P1, [R0+URZ+0x36428], R5 ;  /* 0x03642805000095a7 */ /* 0x000f24000802007f */
[----:B----4-:R-:W-:Y:S05]  /*8750*/  @!P1 BRA `(.L_x_1577) ;  /* 0xfffffffc00f09947 */ /* 0x010fea000383ffff */
[----:B------:R-:W-:Y:S05]  /*8760*/  BRA `(.L_x_1596) ;  /* 0xfffffff000e87947 */ /* 0x000fea000383ffff */
.L_x_1579:
[----:B----4-:R4:W1:Y:S02]  /*8770*/  SYNCS.PHASECHK.TRANS64.TRYWAIT P1, [R0+URZ+0x36438], R3 ;  /* 0x03643803000075a7 */ /* 0x010864000802017f */
[----:B-1----:R-:W-:Y:S05]  /*8780*/  @!P1 NANOSLEEP.SYNCS 0x989680 ;  /* 0x009896800000995d */ /* 0x002fea0003900000 */
[----:B------:R-:W1:Y:S02]  /*8790*/  @!P1 SYNCS.PHASECHK.TRANS64 P1, [R0+URZ+0x36438], R3 ;  /* 0x03643803000095a7 */ /* 0x000e64000802007f */
[----:B-1----:R-:W-:Y:S05]  /*87a0*/  @!P1 BRA `(.L_x_1579) ;  /* 0xfffffffc00f09947 */ /* 0x002fea000383ffff */
[----:B------:R-:W-:Y:S05]  /*87b0*/  BRA `(.L_x_1597) ;  /* 0xfffffff400a47947 */ /* 0x000fea000383ffff */
.L_x_1581:
[----:B------:R-:W-:Y:S01]  /*87c0*/  BSSY B0, `(.L_x_1598) ;  /* 0x0000006000007945 */ /* 0x000fe20003800000 */
[----:B------:R-:W-:-:S07]  /*87d0*/  IMAD.MOV.U32 R15, RZ, RZ, -0x1 ;  /* 0xffffffffff0f7424 */ /* 0x000fce00078e00ff */
[----:B------:R-:W-:Y:S05]  /*87e0*/  WARPSYNC.COLLECTIVE R15, `(.L_x_1599) ;  /* 0x000000000f0c7348 */ /* 0x000fea0003c00000 */
[----:B------:R-:W-:Y:S02]  /*87f0*/  ELECT P6, UR62, PT ;  /* 0x00000000003e782f */ /* 0x000fe400038c0000 */
[----:B------:R-:W-:Y:S01]  /*8800*/  MOV R14, UR62 ;  /* 0x0000003e000e7c02 */ /* 0x000fe20008000f00 */
[----:B------:R-:W-:Y:S10]  /*8810*/  ENDCOLLECTIVE ;  /* 0x000000000000791b */ /* 0x000ff40003800000 */
.L_x_1599:
[----:B------:R-:W-:Y:S05]  /*8820*/  BSYNC B0 ;  /* 0x0000000000007941 */ /* 0x000fea0003800000 */
.L_x_1598:
[----:B------:R-:W-:Y:S05]  /*8830*/  BRA `(.L_x_1600) ;  /* 0xfffffff8005c7947 */ /* 0x000fea000383ffff */
.L_x_1583:
[----:B-1----:R1:W2:Y:S02]  /*8840*/  SYNCS.PHASECHK.TRANS64.TRYWAIT P0, [R9+URZ], R2 ;  /* 0x00000002090075a7 */ /* 0x0022a4000800017f */
[----:B--2---:R-:W-:Y:S05]  /*8850*/  @!P0 NANOSLEEP.SYNCS 0x989680 ;  /* 0x009896800000895d */ /* 0x004fea0003900000 */
[----:B------:R-:W2:Y:S02]  /*8860*/  @!P0 SYNCS.PHASECHK.TRANS64 P0, [R9+URZ], R2 ;  /* 0x00000002090085a7 */ /* 0x000ea4000800007f */
[----:B--2---:R-:W-:Y:S05]  /*8870*/  @!P0 BRA `(.L_x_1583) ;  /* 0xfffffffc00f08947 */ /* 0x004fea000383ffff */
[----:B------:R-:W-:Y:S05]  /*8880*/  BRA `(.L_x_1601) ;  /* 0xfffffff8009c7947 */ /* 0x000fea000383ffff */
.L_x_1584:
[----:B--2---:R2:W3:Y:S02]  /*8890*/  SYNCS.PHASECHK.TRANS64.TRYWAIT P0, [R3+URZ], R0 ;  /* 0x00000000030075a7 */ /* 0x0044e4000800017f */
[----:B---3--:R-:W-:Y:S05]  /*88a0*/  @!P0 NANOSLEEP.SYNCS 0x989680 ;  /* 0x009896800000895d */ /* 0x008fea0003900000 */
[----:B------:R-:W3:Y:S02]  /*88b0*/  @!P0 SYNCS.PHASECHK.TRANS64 P0, [R3+URZ], R0 ;  /* 0x00000000030085a7 */ /* 0x000ee4000800007f */
[----:B---3--:R-:W-:Y:S05]  /*88c0*/  @!P0 BRA `(.L_x_1584) ;  /* 0xfffffffc00f08947 */ /* 0x008fea000383ffff */
[----:B------:R-:W-:Y:S05]  /*88d0*/  BRA `(.L_x_1602) ;  /* 0xfffffff800907947 */ /* 0x000fea000383ffff */
.L_x_1603:
        /* <DEDUP_REMOVED lines=10> */
.L_x_3865:


//--------------------- .text._ZN7cutlass13device_kernelIN5flash11enable_sm90INS1_16FlashAttnBwdSm90INS1_25CollectiveMainloopBwdSm90ILi2ELi1ELi1EN4cute5tupleIJNS5_1CILi1EEES8_S8_EEENS6_IJNS7_ILi64EEENS7_ILi96EEENS7_ILi192EEEEEENS_6half_tEfNS_4arch4Sm90ELb0ELb1ELb1ELb0ELb1ELb0ELb1ELb0ELi3ELi1ELi1ELi1ELb0EEENS1_24CollectiveEpilogueBwdGQAISD_fSG_Li384ELb0ELb1EEENS1_19SingleTileSchedulerILb0ELb0ELb0ELi96EEEEEEEEEvNT_6ParamsE --------------------------
	.section	.text._ZN7cutlass13device_kernelIN5flash11enable_sm90INS1_16FlashAttnBwdSm90INS1_25CollectiveMainloopBwdSm90ILi2ELi1ELi1EN4cute5tupleIJNS5_1CILi1EEES8_S8_EEENS6_IJNS7_ILi64EEENS7_ILi96EEENS7_ILi192EEEEEENS_6half_tEfNS_4arch4Sm90ELb0ELb1ELb1ELb0ELb1ELb0ELb1ELb0ELi3ELi1ELi1ELi1ELb0EEENS1_24CollectiveEpilogueBwdGQAISD_fSG_Li384ELb0ELb1EEENS1_19SingleTileSchedulerILb0ELb0ELb0ELi96EEEEEEEEEvNT_6ParamsE,"ax",@progbits
	.align	128
.text._ZN7cutlass13device_kernelIN5flash11enable_sm90INS1_16FlashAttnBwdSm90INS1_25CollectiveMainloopBwdSm90ILi2ELi1ELi1EN4cute5tupleIJNS5_1CILi1EEES8_S8_EEENS6_IJNS7_ILi64EEENS7_ILi96EEENS7_ILi192EEEEEENS_6half_tEfNS_4arch4Sm90ELb0ELb1ELb1ELb0ELb1ELb0ELb1ELb0ELi3ELi1ELi1ELi1ELb0EEENS1_24CollectiveEpilogueBwdGQAISD_fSG_Li384ELb0ELb1EEENS1_19SingleTileSchedulerILb0ELb0ELb0ELi96EEEEEEEEEvNT_6ParamsE:
        .type           _ZN7cutlass13device_kernelIN5flash11enable_sm90INS1_16FlashAttnBwdSm90INS1_25CollectiveMainloopBwdSm90ILi2ELi1ELi1EN4cute5tupleIJNS5_1CILi1EEES8_S8_EEENS6_IJNS7_ILi64EEENS7_ILi96EEENS7_ILi192EEEEEENS_6half_tEfNS_4arch4Sm90ELb0ELb1ELb1ELb0ELb1ELb0ELb1ELb0ELi3ELi1ELi1ELi1ELb0EEENS1_24CollectiveEpilogueBwdGQAISD_fSG_Li384ELb0ELb1EEENS1_19SingleTileSchedulerILb0ELb0ELb0ELi96EEEEEEEEEvNT_6ParamsE,@function
        .size           _ZN7cutlass13device_kernelIN5flash11enable_sm90INS1_16FlashAttnBwdSm90INS1_25CollectiveMainloopBwdSm90ILi2ELi1ELi1EN4cute5tupleIJNS5_1CILi1EEES8_S8_EEENS6_IJNS7_ILi64EEENS7_ILi96EEENS7_ILi192EEEEEENS_6half_tEfNS_4arch4Sm90ELb0ELb1ELb1ELb0ELb1ELb0ELb1ELb0ELi3ELi1ELi1ELi1ELb0EEENS1_24CollectiveEpilogueBwdGQAISD_fSG_Li384ELb0ELb1EEENS1_19SingleTileSchedulerILb0ELb0ELb0ELi96EEEEEEEEEvNT_6ParamsE,(.L_x_3866 - _ZN7cutlass13device_kernelIN5flash11enable_sm90INS1_16FlashAttnBwdSm90INS1_25CollectiveMainloopBwdSm90ILi2ELi1ELi1EN4cute5tupleIJNS5_1CILi1EEES8_S8_EEENS6_IJNS7_ILi64EEENS7_ILi96EEENS7_ILi192EEEEEENS_6half_tEfNS_4arch4Sm90ELb0ELb1ELb1ELb0ELb1ELb0ELb1ELb0ELi3ELi1ELi1ELi1ELb0EEENS1_24CollectiveEpilogueBwdGQAISD_fSG_Li384ELb0ELb1EEENS1_19SingleTileSchedulerILb0ELb0ELb0ELi96EEEEEEEEEvNT_6ParamsE)
        .other          _ZN7cutlass13device_kernelIN5flash11enable_sm90INS1_16FlashAttnBwdSm90INS1_25CollectiveMainloopBwdSm90ILi2ELi1ELi1EN4cute5tupleIJNS5_1CILi1EEES8_S8_EEENS6_IJNS7_ILi64EEENS7_ILi96EEENS7_ILi192EEEEEENS_6half_tEfNS_4arch4Sm90ELb0ELb1ELb1ELb0ELb1ELb0ELb1ELb0ELi3ELi1ELi1ELi1ELb0EEENS1_24CollectiveEpilogueBwdGQAISD_fSG_Li384ELb0ELb1EEENS1_19SingleTileSchedulerILb0ELb0ELb0ELi96EEEEEEEEEvNT_6ParamsE,@"STO_CUDA_ENTRY STV_DEFAULT"
_ZN7cutlass13device_kernelIN5flash11enable_sm90INS1_16FlashAttnBwdSm90INS1_25CollectiveMainloopBwdSm90ILi2ELi1ELi1EN4cute5tupleIJNS5_1CILi1EEES8_S8_EEENS6_IJNS7_ILi64EEENS7_ILi96EEENS7_ILi192EEEEEENS_6half_tEfNS_4arch4Sm90ELb0ELb1ELb1ELb0ELb1ELb0ELb1ELb0ELi3ELi1ELi1ELi1ELb0EEENS1_24CollectiveEpilogueBwdGQAISD_fSG_Li384ELb0ELb1EEENS1_19SingleTileSchedulerILb0ELb0ELb0ELi96EEEEEEEEEvNT_6ParamsE:
        /* <DEDUP_REMOVED lines=24> */
.L_x_1605:
[----:B------:R-:W-:Y:S05]  /*0180*/  BSYNC B0 ;  /* 0x0000000000007941 */ /* 0x000fea0003800000 */
.L_x_1604:
        /* <DEDUP_REMOVED lines=37> */
.L_x_1606:
        /* <DEDUP_REMOVED lines=20> */
.L_x_1607:
[----:B------:R-:W-:Y:S01]  /*0520*/  PLOP3.LUT P0, PT, PT, PT, UP0, 0x80, 0x0 ;  /* 0x000000000000781c */ /* 0x000fe20003f0f008 */
[----:B------:R-:W-:Y:S01]  /*0530*/  NOP ;  /* 0x0000000000007918 */ /* 0x000fe20000000000 */
[----:B------:R-:W-:Y:S01]  /*0540*/  ULDC.64 UR46, c[0x0][0x208] ;  /* 0x00008200002e7ab9 */ /* 0x000fe20000000a00 */
[----:B------:R-:W-:Y:S01]  /*0550*/  BSSY B6, `(.L_x_1608) ;  /* 0x0000922000067945 */ /* 0x000fe20003800000 */
[----:B-12-4-:R-:W-:Y:S09]  /*0560*/  BAR.SYNC.DEFER_BLOCKING 0x0 ;  /* 0x0000000000007b1d */ /* 0x016ff20000010000 */
[----:B------:R-:W-:Y:S05]  /*0570*/  @!P0 BRA `(.L_x_1609) ;  /* 0x0000004c00248947 */ /* 0x000fea0003800000 */
.L_x_1610:
        /* <DEDUP_REMOVED lines=13> */
[----:B-1----:R-:W-:Y:S05]  /*0650*/  @!P0 BRA `(.L_x_1611) ;  /* 0x0000009000448947 */ /* 0x002fea0003800000 */
        /* <DEDUP_REMOVED lines=71> */
.L_x_1612:
        /* <DEDUP_REMOVED lines=37> */
.L_x_1615:
        /* <DEDUP_REMOVED lines=15> */
.L_x_1614:
        /* <DEDUP_REMOVED lines=20> */
.L_x_1617:
        /* <DEDUP_REMOVED lines=15> */
.L_x_1616:
        /* <DEDUP_REMOVED lines=8> */
.L_x_1749:
        /* <DEDUP_REMOVED lines=19> */
.L_x_1619:
        /* <DEDUP_REMOVED lines=109> */
.L_x_1639:
[----:B------:R-:W-:-:S05]  /*18c0*/  IMAD.U32 R3, RZ, RZ, UR38 ;  /* 0x00000026ff037e24 */ /* 0x000fca000f8e00ff */
[----:B------:R-:W-:-:S04]  /*18d0*/  LOP3.LUT R3, R3, 0x1, RZ, 0xfc, !PT ;  /* 0x0000000103037812 */ /* 0x000fc800078efcff */
[----:B------:R-:W-:-:S13]  /*18e0*/  ISETP.NE.AND P0, PT, R3, 0x3, PT ;  /* 0x000000030300780c */ /* 0x000fda0003f05270 */
[----:B------:R-:W-:Y:S05]  /*18f0*/  @!P0 BRA `(.L_x_1621) ;  /* 0x0000000000048947 */ /* 0x000fea0003800000 */
[----:B------:R-:W-:Y:S01]  /*1900*/  BPT.TRAP 0x1 ;  /* 0x000000040000795c */ /* 0x000fe20000300000 */
.L_x_1621:
[----:B------:R-:W-:Y:S02]  /*1910*/  LEA R3, R2, UR37, 0x3 ;  /* 0x0000002502037c11 */ /* 0x000fe4000f8e18ff */
[----:B------:R-:W-:-:S04]  /*1920*/  SHF.L.U32 R10, R7, 0x1f, RZ ;  /* 0x0000001f070a7819 */ /* 0x000fc800000006ff */
[----:B------:R1:W2:Y:S01]  /*1930*/  SYNCS.PHASECHK.TRANS64.TRYWAIT P1, [R3+URZ+0x36410], R10 ;  /* 0x0364100a030075a7 */ /* 0x0002a2000802017f */
[----:B------:R-:W-:Y:S05]  /*1940*/  @!P0 BRA `(.L_x_1622) ;  /* 0x0000000000048947 */ /* 0x000fea0003800000 */
[----:B------:R-:W-:Y:S01]  /*1950*/  BPT.TRAP 0x1 ;  /* 0x000000040000795c */ /* 0x000fe20000300000 */
.L_x_1622:
[----:B--2---:R-:W-:Y:S05]  /*1960*/  @P1 BRA `(.L_x_1623) ;  /* 0x0000000000081947 */ /* 0x004fea0003800000 */
[----:B------:R-:W2:Y:S02]  /*1970*/  SYNCS.PHASECHK.TRANS64.TRYWAIT P1, [R3+URZ+0x36410], R10 ;  /* 0x0364100a030075a7 */ /* 0x000ea4000802017f */
[----:B--2---:R-:W-:Y:S05]  /*1980*/  @!P1 BRA `(.L_x_1624) ;  /* 0x0000007c00b49947 */ /* 0x004fea0003800000 */
.L_x_1623:
        /* <DEDUP_REMOVED lines=8> */
[----:B------:R-:W-:-:S02]  /*1a10*/  UMOV UR11, 0x40000040 ;  /* 0x40000040000b7882 */ /* 0x000fc40000000000 */
[----:B------:R-:W-:Y:S02]  /*1a20*/  ULOP3.LUT UR5, UR5, 0x3fff, URZ, 0xc0, !UPT ;  /* 0x00003fff05057892 */ /* 0x000fe4000f8ec03f */
[----:B------:R-:W-:Y:S02]  /*1a30*/  LEA R11, R10, UR37, 0x2 ;  /* 0x000000250a0b7c11 */ /* 0x000fe4000f8e10ff */
        /* <DEDUP_REMOVED lines=91> */
.L_x_1625:
[----:B-1----:R-:W-:-:S04]  /*1ff0*/  SHF.L.U32 R11, R4, 0x1f, RZ ;  /* 0x0000001f040b7819 */ /* 0x002fc800000006ff */
[----:B------:R1:W4:Y:S01]  /*2000*/  SYNCS.PHASECHK.TRANS64.TRYWAIT P1, [UR37+0x36430], R11 ;  /* 0x0364300bff0075a7 */ /* 0x0003220008020165 */
[----:B------:R-:W-:Y:S05]  /*2010*/  @!P0 BRA `(.L_x_1626) ;  /* 0x0000000000048947 */ /* 0x000fea0003800000 */
[----:B------:R-:W-:Y:S01]  /*2020*/  BPT.TRAP 0x1 ;  /* 0x000000040000795c */ /* 0x000fe20000300000 */
.L_x_1626:
[----:B----4-:R-:W-:Y:S05]  /*2030*/  @P1 BRA `(.L_x_1627) ;  /* 0x0000000000081947 */ /* 0x010fea0003800000 */
[----:B------:R-:W4:Y:S02]  /*2040*/  SYNCS.PHASECHK.TRANS64.TRYWAIT P1, [UR37+0x36430], R11 ;  /* 0x0364300bff0075a7 */ /* 0x000f240008020165 */
[----:B----4-:R-:W-:Y:S05]  /*2050*/  @!P1 BRA `(.L_x_1628) ;  /* 0x0000007800149947 */ /* 0x010fea0003800000 */
.L_x_1627:
        /* <DEDUP_REMOVED lines=147> */
.L_x_1631:
[----:B------:R-:W-:-:S06]  /*2990*/  UISETP.NE.AND UP0, UPT, UR42, 0x1, UPT ;  /* 0x000000012a00788c */ /* 0x000fcc000bf05270 */
[----:B------:R-:W-:-:S05]  /*29a0*/  PLOP3.LUT P1, PT, PT, PT, UP0, 0x80, 0x0 ;  /* 0x000000000000781c */ /* 0x000fca0003f2f008 */
[----:B------:R-:W-:-:S08]  /*29b0*/  @UP0 ULDC UR5, c[0x0][0x754] ;  /* 0x0001d50000050ab9 */ /* 0x000fd00000000800 */
[----:B------:R-:W-:Y:S01]  /*29c0*/  @P1 IMAD.HI.U32 R143, R142, UR5, RZ ;  /* 0x000000058e8f1c27 */ /* 0x000fe2000f8e00ff */
[----:B------:R-:W-:-:S04]  /*29d0*/  @UP0 ULDC UR5, c[0x0][0x758] ;  /* 0x0001d60000050ab9 */ /* 0x000fc80000000800 */
[----:B------:R-:W-:-:S07]  /*29e0*/  @P1 SHF.R.U32.HI R142, RZ, UR5, R143 ;  /* 0x00000005ff8e1c19 */ /* 0x000fce000801168f */
.L_x_1632:
[----:B------:R-:W-:Y:S05]  /*29f0*/  BSYNC B0 ;  /* 0x0000000000007941 */ /* 0x000fea0003800000 */
.L_x_1630:
[----:B------:R-:W4:Y:S01]  /*2a00*/  LDL R143, [R1] ;  /* 0x00000000018f7983 */ /* 0x000f220000100800 */
[----:B------:R-:W-:Y:S01]  /*2a10*/  IADD3 R150, R140, UR4, R5 ;  /* 0x000000048c967c10 */ /* 0x000fe2000fffe005 */
[----:B----4-:R-:W-:-:S05]  /*2a20*/  IMAD R142, R142, UR42, R143 ;  /* 0x0000002a8e8e7c24 */ /* 0x010fca000f8e028f */
[----:B------:R-:W-:Y:S02]  /*2a30*/  VIADDMNMX R147, R142, UR42, R147, PT ;  /* 0x0000002a8e937c46 */ /* 0x000fe4000b800193 */
[----:B------:R-:W-:-:S07]  /*2a40*/  VIMNMX R150, R150, R142, !PT ;  /* 0x0000008e96967248 */ /* 0x000fce0007fe0100 */
.L_x_1629:
        /* <DEDUP_REMOVED lines=18> */
.L_x_1635:
[----:B------:R-:W-:-:S06]  /*2b70*/  UISETP.NE.AND UP0, UPT, UR42, 0x1, UPT ;  /* 0x000000012a00788c */ /* 0x000fcc000bf05270 */
[----:B------:R-:W-:-:S05]  /*2b80*/  PLOP3.LUT P1, PT, PT, PT, UP0, 0x80, 0x0 ;  /* 0x000000000000781c */ /* 0x000fca0003f2f008 */
[----:B------:R-:W-:-:S08]  /*2b90*/  @UP0 ULDC UR4, c[0x0][0x754] ;  /* 0x0001d50000040ab9 */ /* 0x000fd00000000800 */
[----:B------:R-:W-:Y:S01]  /*2ba0*/  @P1 IMAD.HI.U32 R142, R140, UR4, RZ ;  /* 0x000000048c8e1c27 */ /* 0x000fe2000f8e00ff */
[----:B------:R-:W-:-:S04]  /*2bb0*/  @UP0 ULDC UR4, c[0x0][0x758] ;  /* 0x0001d60000040ab9 */ /* 0x000fc80000000800 */
[----:B------:R-:W-:-:S07]  /*2bc0*/  @P1 SHF.R.U32.HI R140, RZ, UR4, R142 ;  /* 0x00000004ff8c1c19 */ /* 0x000fce000801168e */
.L_x_1636:
[----:B------:R-:W-:Y:S05]  /*2bd0*/  BSYNC B0 ;  /* 0x0000000000007941 */ /* 0x000fea0003800000 */
.L_x_1634:
[----:B------:R-:W4:Y:S02]  /*2be0*/  LDL R142, [R1] ;  /* 0x00000000018e7983 */ /* 0x000f240000100800 */
[----:B----4-:R-:W-:-:S05]  /*2bf0*/  IMAD R140, R140, UR42, R142 ;  /* 0x0000002a8c8c7c24 */ /* 0x010fca000f8e028e */
[----:B------:R-:W-:Y:S02]  /*2c00*/  VIMNMX R145, R145, R140, !PT ;  /* 0x0000008c91917248 */ /* 0x000fe40007fe0100 */
[----:B------:R-:W-:-:S07]  /*2c10*/  VIADDMNMX R139, R140, UR42, R139, PT ;  /* 0x0000002a8c8b7c46 */ /* 0x000fce000b80018b */
.L_x_1633:
        /* <DEDUP_REMOVED lines=10> */
[----:B------:R-:W-:-:S03]  /*2cc0*/  ULOP3.LUT UR9, UR5, 0x1000000, URZ, 0xfc, !UPT ;  /* 0x0100000005097892 */ /* 0x000fc6000f8efc3f */
[----:B------:R-:W-:-:S04]  /*2cd0*/  UMOV UR5, 0x40000040 ;  /* 0x4000004000057882 */ /* 0x000fc80000000000 */
[----:B------:R-:W-:Y:S01]  /*2ce0*/  ULEA UR12, UR10, UR37, 0xd ;  /* 0x000000250a0c7291 */ /* 0x000fe2000f8e683f */
[----:B------:R-:W-:-:S03]  /*2cf0*/  UMOV UR6, UR9 ;  /* 0x0000000900067c82 */ /* 0x000fc60008000000 */
[----:B------:R-:W-:-:S04]  /*2d00*/  UIADD3 UR4, UR12, 0x2a000, URZ ;  /* 0x0002a0000c047890 */ /* 0x000fc8000fffe03f */
[----:B------:R-:W-:-:S04]  /*2d10*/  USHF.R.U32.HI UR4, URZ, 0x4, UR4 ;  /* 0x000000043f047899 */ /* 0x000fc80008011604 */
        /* <DEDUP_REMOVED lines=171> */
[----:B------:R-:W-:Y:S01]  /*37d0*/  F2FP.F16.F32.PACK_AB R126, R129, R128 ;  /* 0x00000080817e723e */ /* 0x000fe200000000ff */
[----:B------:R-:W-:Y:S01]  /*37e0*/  ULOP3.LUT UR14, UR13, 0x10000, URZ, 0xfc, !UPT ;  /* 0x000100000d0e7892 */ /* 0x000fe2000f8efc3f */
        /* <DEDUP_REMOVED lines=40> */
[----:B------:R-:W-:Y:S01]  /*3a70*/  UMOV UR8, UR14 ;  /* 0x0000000e00087c82 */ /* 0x000fe20008000000 */
        /* <DEDUP_REMOVED lines=52> */
.L_x_1637:
        /* <DEDUP_REMOVED lines=59> */
.L_x_1638:
        /* <DEDUP_REMOVED lines=63> */
.L_x_1613:
[----:B------:R-:W-:Y:S05]  /*4560*/  @P0 BRA `(.L_x_1611) ;  /* 0x0000005000800947 */ /* 0x000fea0003800000 */
[----:B------:R-:W1:Y:S01]  /*4570*/  S2R R4, SR_TID.X ;  /* 0x0000000000047919 */ /* 0x000e620000002100 */
[----:B------:R-:W2:Y:S01]  /*4580*/  S2UR UR8, SR_CTAID.Y ;  /* 0x00000000000879c3 */ /* 0x000ea20000002600 */
[----:B------:R-:W-:Y:S01]  /*4590*/  ULDC UR9, c[0x0][0x850] ;  /* 0x0002140000097ab9 */ /* 0x000fe20000000800 */
[----:B------:R-:W-:Y:S01]  /*45a0*/  ULDC.64 UR12, c[0x0][0x818] ;  /* 0x00020600000c7ab9 */ /* 0x000fe20000000a00 */
[----:B------:R-:W-:Y:S01]  /*45b0*/  UISETP.NE.AND UP0, UPT, UR9, 0x1, UPT ;  /* 0x000000010900788c */ /* 0x000fe2000bf05270 */
[----:B------:R-:W-:Y:S01]  /*45c0*/  BSSY B0, `(.L_x_1640) ;  /* 0x0000058000007945 */ /* 0x000fe20003800000 */
[----:B------:R-:W-:Y:S01]  /*45d0*/  ULDC UR18, c[0x0][0x80c] ;  /* 0x0002030000127ab9 */ /* 0x000fe20000000800 */
[----:B------:R-:W-:Y:S01]  /*45e0*/  UMOV UR20, 0x400 ;  /* 0x0000040000147882 */ /* 0x000fe20000000000 */
[----:B------:R-:W-:Y:S01]  /*45f0*/  ULDC.64 UR16, c[0x0][0x840] ;  /* 0x0002100000107ab9 */ /* 0x000fe20000000a00 */
[----:B------:R-:W3:Y:S01]  /*4600*/  S2UR UR15, SR_CTAID.X ;  /* 0x00000000000f79c3 */ /* 0x000ee20000002500 */
[----:B------:R-:W-:-:S05]  /*4610*/  ULDC.64 UR24, c[0x0][0x848] ;  /* 0x0002120000187ab9 */ /* 0x000fca0000000a00 */
[----:B------:R-:W-:Y:S01]  /*4620*/  @UP0 ULDC UR4, c[0x0][0x854] ;  /* 0x0002150000040ab9 */ /* 0x000fe20000000800 */
[----:B------:R-:W-:Y:S01]  /*4630*/  @UP0 ULDC UR7, c[0x0][0x858] ;  /* 0x0002160000070ab9 */ /* 0x000fe20000000800 */
[----:B------:R-:W4:Y:S01]  /*4640*/  S2UR UR14, SR_CTAID.Z ;  /* 0x00000000000e79c3 */ /* 0x000f220000002700 */
[----:B--2---:R-:W-:-:S07]  /*4650*/  UIMAD.WIDE.U32 UR4, UR8, UR4, URZ ;  /* 0x00000004080472a5 */ /* 0x004fce000f8e003f */
[----:B------:R-:W2:Y:S01]  /*4660*/  S2UR UR21, SR_CgaCtaId ;  /* 0x00000000001579c3 */ /* 0x000ea20000008800 */
[----:B------:R-:W-:Y:S01]  /*4670*/  UMOV UR11, UR8 ;  /* 0x00000008000b7c82 */ /* 0x000fe20008000000 */
[----:B------:R-:W-:Y:S01]  /*4680*/  @UP0 USHF.R.U32.HI UR11, URZ, UR7, UR5 ;  /* 0x000000073f0b0299 */ /* 0x000fe20008011605 */
[----:B-1----:R-:W-:-:S03]  /*4690*/  VIADD R3, R4, 0xffffff80 ;  /* 0xffffff8004037836 */ /* 0x002fc60000000000 */
[----:B------:R-:W-:Y:S02]  /*46a0*/  USHF.R.S32.HI UR19, URZ, 0x1f, UR11 ;  /* 0x0000001f3f137899 */ /* 0x000fe4000801140b */
[----:B------:R-:W-:Y:S01]  /*46b0*/  BAR.SYNC.DEFER_BLOCKING 0x1, 0x180 ;  /* 0x0046000000007b1d */ /* 0x000fe20000010000 */
[----:B---3--:R-:W-:Y:S01]  /*46c0*/  UIMAD UR6, UR15, 0x4800, URZ ;  /* 0x000048000f0678a4 */ /* 0x008fe2000f8e023f */
[----:B------:R-:W-:Y:S01]  /*46d0*/  ISETP.NE.AND P1, PT, R4, 0x80, PT ;  /* 0x000000800400780c */ /* 0x000fe20003f25270 */
[----:B------:R-:W-:Y:S01]  /*46e0*/  UIMAD UR10, UR19, UR12, URZ ;  /* 0x0000000c130a72a4 */ /* 0x000fe2000f8e023f */
[----:B------:R-:W-:Y:S01]  /*46f0*/  SHF.R.S32.HI R0, RZ, 0x1f, R3 ;  /* 0x0000001fff007819 */ /* 0x000fe20000011403 */
[----:B------:R-:W-:Y:S01]  /*4700*/  USHF.R.S32.HI UR7, URZ, 0x1f, UR6 ;  /* 0x0000001f3f077899 */ /* 0x000fe20008011406 */
[----:B------:R-:W-:Y:S01]  /*4710*/  ISETP.NE.AND P0, PT, R3, RZ, PT ;  /* 0x000000ff0300720c */ /* 0x000fe20003f05270 */
[----:B------:R-:W-:Y:S01]  /*4720*/  UIMAD UR22, UR11, UR13, UR10 ;  /* 0x0000000d0b1672a4 */ /* 0x000fe2000f8e020a */
[----:B------:R-:W-:Y:S01]  /*4730*/  LEA.HI R2, R0, R3, RZ, 0x7 ;  /* 0x0000000300027211 */ /* 0x000fe200078f38ff */
[----:B------:R-:W-:Y:S01]  /*4740*/  UIMAD.WIDE.U32 UR4, UR11, UR12, UR6 ;  /* 0x0000000c0b0472a5 */ /* 0x000fe2000f8e0006 */
[----:B------:R-:W-:-:S02]  /*4750*/  ULDC UR10, c[0x0][0x870] ;  /* 0x00021c00000a7ab9 */ /* 0x000fc40000000800 */
[----:B------:R-:W-:Y:S01]  /*4760*/  LOP3.LUT R0, R2, 0x3fffff80, RZ, 0xc0, !PT ;  /* 0x3fffff8002007812 */ /* 0x000fe200078ec0ff */
[----:B------:R-:W-:Y:S01]  /*4770*/  UIMAD UR10, UR15, UR10, URZ ;  /* 0x0000000a0f0a72a4 */ /* 0x000fe2000f8e023f */
[----:B------:R-:W-:Y:S01]  /*4780*/  SHF.R.S32.HI R5, RZ, 0x7, R2 ;  /* 0x00000007ff057819 */ /* 0x000fe20000011402 */
[----:B----4-:R-:W-:Y:S02]  /*4790*/  UIMAD UR15, UR14, UR18, URZ ;  /* 0x000000120e0f72a4 */ /* 0x010fe4000f8e023f */
[----:B------:R-:W-:Y:S01]  /*47a0*/  IMAD.IADD R0, R3, 0x1, -R0 ;  /* 0x0000000103007824 */ /* 0x000fe200078e0a00 */
[----:B------:R-:W-:Y:S02]  /*47b0*/  UIMAD UR18, UR10, UR18, URZ ;  /* 0x000000120a1272a4 */ /* 0x000fe4000f8e023f */
[----:B--2---:R-:W-:Y:S01]  /*47c0*/  ULEA UR10, UR21, UR20, 0x18 ;  /* 0x00000014150a7291 */ /* 0x004fe2000f8ec03f */
[----:B------:R-:W-:Y:S01]  /*47d0*/  IMAD R0, R5, 0x600, R0 ;  /* 0x0000060005007824 */ /* 0x000fe200078e0200 */
[----:B------:R-:W-:-:S02]  /*47e0*/  USHF.R.S32.HI UR21, URZ, 0x1f, UR18 ;  /* 0x0000001f3f157899 */ /* 0x000fc40008011412 */
[----:B------:R-:W-:Y:S01]  /*47f0*/  USHF.R.S32.HI UR20, URZ, 0x1f, UR15 ;  /* 0x0000001f3f147899 */ /* 0x000fe2000801140f */
[----:B------:R-:W-:Y:S01]  /*4800*/  IMAD.SHL.U32 R0, R0, 0x4, RZ ;  /* 0x0000000400007824 */ /* 0x000fe200078e00ff */
[----:B------:R-:W-:Y:S02]  /*4810*/  UIADD3 UR18, UP0, UP1, UR18, UR15, UR11 ;  /* 0x0000000f12127290 */ /* 0x000fe4000f91e00b */
[----:B------:R-:W-:Y:S02]  /*4820*/  UIMAD.WIDE.U32 UR6, UR11, UR16, UR6 ;  /* 0x000000100b0672a5 */ /* 0x000fe4000f8e0006 */
[----:B------:R-:W-:Y:S01]  /*4830*/  UIMAD UR23, UR19, UR16, URZ ;  /* 0x00000010131772a4 */ /* 0x000fe2000f8e023f */
[----:B------:R-:W-:Y:S01]  /*4840*/  LEA R0, R0, UR10, 0x2 ;  /* 0x0000000a00007c11 */ /* 0x000fe2000f8e10ff */
[----:B------:R-:W-:Y:S02]  /*4850*/  UIADD3.X UR16, UR21, UR20, UR19, UP0, UP1 ;  /* 0x0000001415107290 */ /* 0x000fe400087e2413 */
[----:B------:R-:W-:Y:S01]  /*4860*/  USHF.L.U32 UR15, UR18, 0x2, URZ ;  /* 0x00000002120f7899 */ /* 0x000fe2000800063f */
[----:B------:R-:W-:Y:S01]  /*4870*/  ULDC.64 UR12, c[0x0][0x868] ;  /* 0x00021a00000c7ab9 */ /* 0x000fe20000000a00 */
[----:B------:R-:W-:Y:S01]  /*4880*/  USHF.L.U64.HI UR16, UR18, 0x2, UR16 ;  /* 0x0000000212107899 */ /* 0x000fe20008010210 */
[----:B------:R1:W-:Y:S01]  /*4890*/  STS.128 [R0], R24 ;  /* 0x0000001800007388 */ /* 0x0003e20000000c00 */
[----:B------:R-:W-:-:S02]  /*48a0*/  UIADD3 UR18, UP0, UR15, UR12, URZ ;  /* 0x0000000c0f127290 */ /* 0x000fc4000ff1e03f */
[----:B------:R-:W-:Y:S01]  /*48b0*/  USHF.R.S32.HI UR12, URZ, 0x1f, UR14 ;  /* 0x0000001f3f0c7899 */ /* 0x000fe2000801140e */
[----:B------:R1:W-:Y:S01]  /*48c0*/  STS.128 [R0+0x800], R28 ;  /* 0x0008001c00007388 */ /* 0x0003e20000000c00 */
[----:B------:R-:W-:Y:S01]  /*48d0*/  UIMAD UR17, UR11, UR17, UR23 ;  /* 0x000000110b1172a4 */ /* 0x000fe2000f8e0217 */
[----:B------:R-:W-:Y:S02]  /*48e0*/  ULDC.64 UR20, c[0x0][0x820] ;  /* 0x0002080000147ab9 */ /* 0x000fe40000000a00 */
[----:B------:R1:W-:Y:S01]  /*48f0*/  STS.128 [R0+0x1000], R32 ;  /* 0x0010002000007388 */ /* 0x0003e20000000c00 */
[----:B------:R-:W-:Y:S01]  /*4900*/  UIADD3.X UR19, UR16, UR13, URZ, UP0, !UPT ;  /* 0x0000000d10137290 */ /* 0x000fe200087fe43f */
[----:B------:R-:W-:Y:S01]  /*4910*/  IMAD.U32 R2, RZ, RZ, UR18 ;  /* 0x00000012ff027e24 */ /* 0x000fe2000f8e00ff */
[----:B------:R-:W-:Y:S01]  /*4920*/  UIMAD UR13, UR12, UR20, URZ ;  /* 0x000000140c0d72a4 */ /* 0x000fe2000f8e023f */
[----:B------:R1:W-:Y:S01]  /*4930*/  STS.128 [R0+0x1800], R36 ;  /* 0x0018002400007388 */ /* 0x0003e20000000c00 */
[----:B------:R-:W-:-:S02]  /*4940*/  UIADD3 UR5, UR5, UR22, URZ ;  /* 0x0000001605057290 */ /* 0x000fc4000fffe03f */
[----:B------:R-:W-:Y:S01]  /*4950*/  UIMAD UR12, UR12, UR24, URZ ;  /* 0x000000180c0c72a4 */ /* 0x000fe2000f8e023f */
[----:B------:R1:W-:Y:S01]  /*4960*/  STS.128 [R0+0x2000], R40 ;  /* 0x0020002800007388 */ /* 0x0003e20000000c00 */
[----:B------:R-:W-:Y:S01]  /*4970*/  UIADD3 UR7, UR7, UR17, URZ ;  /* 0x0000001107077290 */ /* 0x000fe2000fffe03f */
[----:B------:R-:W-:Y:S01]  /*4980*/  IMAD.U32 R3, RZ, RZ, UR19 ;  /* 0x00000013ff037e24 */ /* 0x000fe2000f8e00ff */
[----:B------:R-:W-:Y:S01]  /*4990*/  UIMAD UR13, UR14, UR21, UR13 ;  /* 0x000000150e0d72a4 */ /* 0x000fe2000f8e020d */
[----:B------:R1:W-:Y:S01]  /*49a0*/  STS.128 [R0+0x2800], R44 ;  /* 0x0028002c00007388 */ /* 0x0003e20000000c00 */
[----:B------:R-:W-:Y:S02]  /*49b0*/  UIMAD.WIDE.U32 UR4, UR14, UR20, UR4 ;  /* 0x000000140e0472a5 */ /* 0x000fe4000f8e0004 */
[----:B------:R-:W-:Y:S01]  /*49c0*/  UIMAD UR12, UR14, UR25, UR12 ;  /* 0x000000190e0c72a4 */ /* 0x000fe2000f8e020c */
[----:B------:R1:W-:Y:S01]  /*49d0*/  STS.128 [R0+0x3000], R48 ;  /* 0x0030003000007388 */ /* 0x0003e20000000c00 */
[----:B------:R-:W-:Y:S01]  /*49e0*/  UIMAD.WIDE.U32 UR6, UR14, UR24, UR6 ;  /* 0x000000180e0672a5 */ /* 0x000fe2000f8e0006 */
[----:B------:R-:W-:-:S02]  /*49f0*/  ULDC.64 UR20, c[0x0][0x800] ;  /* 0x0002000000147ab9 */ /* 0x000fc40000000a00 */
[----:B------:R1:W-:Y:S01]  /*4a00*/  STS.128 [R0+0x3800], R52 ;  /* 0x0038003400007388 */ /* 0x0003e20000000c00 */
[----:B------:R-:W-:Y:S01]  /*4a10*/  ULDC.64 UR22, c[0x0][0x828] ;  /* 0x00020a0000167ab9 */ /* 0x000fe20000000a00 */
[----:B------:R-:W-:Y:S02]  /*4a20*/  UIADD3 UR14, -UR11, URZ, URZ ;  /* 0x0000003f0b0e7290 */ /* 0x000fe4000fffe13f */
[----:B------:R1:W-:Y:S01]  /*4a30*/  STS.128 [R0+0x4000], R56 ;  /* 0x0040003800007388 */ /* 0x0003e20000000c00 */
[----:B------:R-:W-:Y:S02]  /*4a40*/  UIADD3 UR11, UR5, UR13, URZ ;  /* 0x0000000d050b7290 */ /* 0x000fe4000fffe03f */
[----:B------:R-:W-:Y:S01]  /*4a50*/  ULEA UR20, UP0, UR4, UR20, 0x2 ;  /* 0x0000001404147291 */ /* 0x000fe2000f80103f */
[----:B------:R1:W-:Y:S01]  /*4a60*/  STS.128 [R0+0x4800], R60 ;  /* 0x0048003c00007388 */ /* 0x0003e20000000c00 */
[----:B------:R-:W-:Y:S02]  /*4a70*/  UIADD3 UR5, UR7, UR12, URZ ;  /* 0x0000000c07057290 */ /* 0x000fe4000fffe03f */
[----:B------:R-:W-:Y:S01]  /*4a80*/  ULEA UR22, UP1, UR6, UR22, 0x2 ;  /* 0x0000001606167291 */ /* 0x000fe2000f82103f */
[----:B------:R1:W-:Y:S01]  /*4a90*/  STS.128 [R0+0x5000], R64 ;  /* 0x0050004000007388 */ /* 0x0003e20000000c00 */
[----:B------:R-:W-:-:S02]  /*4aa0*/  ULEA.HI.X UR21, UR4, UR21, UR11, 0x2, UP0 ;  /* 0x0000001504157291 */ /* 0x000fc400080f140b */
[----:B------:R-:W-:Y:S01]  /*4ab0*/  ULEA.HI.X UR5, UR6, UR23, UR5, 0x2, UP1 ;  /* 0x0000001706057291 */ /* 0x000fe200088f1405 */
[----:B------:R1:W-:Y:S01]  /*4ac0*/  STS.128 [R0+0x5800], R68 ;  /* 0x0058004400007388 */ /* 0x0003e20000000c00 */
[----:B------:R-:W-:Y:S01]  /*4ad0*/  UIMAD UR14, UR9, UR14, UR8 ;  /* 0x0000000e090e72a4 */ /* 0x000fe2000f8e0208 */
[----:B------:R-:W-:Y:S11]  /*4ae0*/  @P0 BRA `(.L_x_1641) ;  /* 0x0000000000140947 */ /* 0x000ff60003800000 */
.L_x_1642:
[----:B------:R-:W2:Y:S04]  /*4af0*/  LDG.E.STRONG.GPU R4, desc[UR46][R2.64] ;  /* 0x0000002e02047981 */ /* 0x000ea8000c1ef900 */
[----:B--2---:R-:W-:Y:S01]  /*4b00*/  CCTL.IVALL ;  /* 0x00000000ff00798f */ /* 0x004fe20002000000 */
[----:B------:R-:W-:Y:S05]  /*4b10*/  YIELD ;  /* 0x0000000000007946 */ /* 0x000fea0003800000 */
[----:B------:R-:W-:-:S13]  /*4b20*/  ISETP.NE.AND P0, PT, R4, UR14, PT ;  /* 0x0000000e04007c0c */ /* 0x000fda000bf05270 */
[----:B------:R-:W-:Y:S05]  /*4b30*/  @P0 BRA `(.L_x_1642) ;  /* 0xfffffffc00ec0947 */ /* 0x000fea000383ffff */
.L_x_1641:
[----:B------:R-:W-:Y:S05]  /*4b40*/  BSYNC B0 ;  /* 0x0000000000007941 */ /* 0x000fea0003800000 */
.L_x_1640:
[----:B------:R-:W-:-:S03]  /*4b50*/  UMOV UR4, 0xffffffff ;  /* 0xffffffff00047882 */ /* 0x000fc60000000000 */
[----:B------:R-:W-:Y:S05]  /*4b60*/  BRA.DIV UR4, `(.L_x_1643) ;  /* 0x0000004e04687947 */ /* 0x000fea000b800000 */
[----:B------:R-:W-:Y:S01]  /*4b70*/  NOP ;  /* 0x0000000000007918 */ /* 0x000fe20000000000 */
.L_x_1752:
        /* <DEDUP_REMOVED lines=10> */
[----:B------:R-:W-:Y:S01]  /*4c20*/  PLOP3.LUT P0, PT, PT, PT, PT, 0x80, 0x0 ;  /* 0x000000000000781c */ /* 0x000fe20003f0f070 */
[----:B------:R-:W-:Y:S01]  /*4c30*/  UMOV UR6, 0x1200 ;  /* 0x0000120000067882 */ /* 0x000fe20000000000 */
[----:B------:R-:W-:Y:S01]  /*4c40*/  UMOV UR8, 0x0 ;  /* 0x0000000000087882 */ /* 0x000fe20000000000 */
[----:B------:R-:W-:Y:S01]  /*4c50*/  UMOV UR9, 0x14f00000 ;  /* 0x14f0000000097882 */ /* 0x000fe20000000000 */
[----:B------:R-:W-:-:S09]  /*4c60*/  UMOV UR4, UR22 ;  /* 0x0000001600047c82 */ /* 0x000fd20008000000 */
.L_x_1646:
[----:B------:R-:W-:Y:S01]  /*4c70*/  @P0 ELECT P2, URZ, PT ;  /* 0x00000000003f082f */ /* 0x000fe20003840000 */
[----:B------:R2:W-:-:S12]  /*4c80*/  UBLKRED.G.S.ADD.F32.RN [UR4], [UR10], UR6, desc[UR8] ;  /* 0x000008040a0073bb */ /* 0x0005d800080a1406 */
[----:B------:R-:W-:Y:S02]  /*4c90*/  @P2 PLOP3.LUT P0, PT, P2, PT, PT, 0x8, 0x0 ;  /* 0x000000000000281c */ /* 0x000fe4000170e170 */
[----:B------:R-:W-:-:S11]  /*4ca0*/  PLOP3.LUT P2, PT, PT, PT, PT, 0x8, 0x0 ;  /* 0x000000000000781c */ /* 0x000fd60003f4e170 */
[----:B--2---:R-:W-:Y:S05]  /*4cb0*/  @P0 BRA.U.ANY `(.L_x_1646) ;  /* 0xfffffffd00ec0947 */ /* 0x004fea000393ffff */
[----:B------:R0:W-:Y:S01]  /*4cc0*/  UTMACMDFLUSH ;  /* 0x00000000000079b7 */ /* 0x0001e20000000000 */
[----:B------:R-:W-:-:S04]  /*4cd0*/  DEPBAR.LE SB0, 0x0 ;  /* 0x000080000000791a */ /* 0x000fc80000000000 */
.L_x_1645:
[----:B------:R-:W-:Y:S05]  /*4ce0*/  BSYNC B0 ;  /* 0x0000000000007941 */ /* 0x000fea0003800000 */
.L_x_1644:
        /* <DEDUP_REMOVED lines=12> */
[----:B------:R-:W-:-:S05]  /*4db0*/  IMAD.MOV.U32 R5, RZ, RZ, 0x1 ;  /* 0x00000001ff057424 */ /* 0x000fca00078e00ff */
[----:B------:R2:W-:Y:S02]  /*4dc0*/  REDG.E.ADD.S32.STRONG.GPU desc[UR46][R2.64], R5 ;  /* 0x000000050200798e */ /* 0x0005e4000c10e3ae */
.L_x_1648:
[----:B------:R-:W-:Y:S05]  /*4dd0*/  BSYNC B0 ;  /* 0x0000000000007941 */ /* 0x000fea0003800000 */
.L_x_1647:
[----:B------:R-:W-:Y:S06]  /*4de0*/  BAR.SYNC.DEFER_BLOCKING 0x1, 0x180 ;  /* 0x0046000000007b1d */ /* 0x000fec0000010000 */
[----:B------:R-:W-:Y:S01]  /*4df0*/  ULDC.64 UR4, c[0x0][0x860] ;  /* 0x0002180000047ab9 */ /* 0x000fe20000000a00 */
[----:B------:R-:W-:Y:S01]  /*4e00*/  BSSY B0, `(.L_x_1649) ;  /* 0x0000017000007945 */ /* 0x000fe20003800000 */
[----:B------:R-:W-:-:S04]  /*4e10*/  UIADD3 UR15, UP0, UR15, UR4, URZ ;  /* 0x000000040f0f7290 */ /* 0x000fc8000ff1e03f */
[----:B------:R-:W-:Y:S02]  /*4e20*/  UIADD3.X UR16, UR16, UR5, URZ, UP0, !UPT ;  /* 0x0000000510107290 */ /* 0x000fe400087fe43f */
[----:B--2---:R-:W-:-:S04]  /*4e30*/  IMAD.U32 R2, RZ, RZ, UR15 ;  /* 0x0000000fff027e24 */ /* 0x004fc8000f8e00ff */
[----:B------:R-:W-:Y:S01]  /*4e40*/  IMAD.U32 R3, RZ, RZ, UR16 ;  /* 0x00000010ff037e24 */ /* 0x000fe2000f8e00ff */
        /* <DEDUP_REMOVED lines=13> */
.L_x_1651:
[----:B-12---:R-:W2:Y:S04]  /*4f20*/  LDG.E.STRONG.GPU R0, desc[UR46][R2.64] ;  /* 0x0000002e02007981 */ /* 0x006ea8000c1ef900 */
[----:B--2---:R-:W-:Y:S01]  /*4f30*/  CCTL.IVALL ;  /* 0x00000000ff00798f */ /* 0x004fe20002000000 */
[----:B------:R-:W-:Y:S05]  /*4f40*/  YIELD ;  /* 0x0000000000007946 */ /* 0x000fea0003800000 */
[----:B------:R-:W-:-:S13]  /*4f50*/  ISETP.NE.AND P0, PT, R0, UR14, PT ;  /* 0x0000000e00007c0c */ /* 0x000fda000bf05270 */
[----:B------:R-:W-:Y:S05]  /*4f60*/  @P0 BRA `(.L_x_1651) ;  /* 0xfffffffc00ec0947 */ /* 0x000fea000383ffff */
.L_x_1650:
[----:B------:R-:W-:Y:S05]  /*4f70*/  BSYNC B0 ;  /* 0x0000000000007941 */ /* 0x000fea0003800000 */
.L_x_1649:
[----:B------:R-:W-:-:S03]  /*4f80*/  UMOV UR4, 0xffffffff ;  /* 0xffffffff00047882 */ /* 0x000fc60000000000 */
[----:B------:R-:W-:Y:S05]  /*4f90*/  BRA.DIV UR4, `(.L_x_1652) ;  /* 0x0000004a04787947 */ /* 0x000fea000b800000 */
[----:B------:R-:W-:Y:S01]  /*4fa0*/  NOP ;  /* 0x0000000000007918 */ /* 0x000fe20000000000 */
.L_x_1755:
[----:B------:R-:W-:Y:S01]  /*4fb0*/  @!PT LDS RZ, [RZ] ;  /* 0x00000000fffff984 */ /* 0x000fe20000000800 */
[----:B------:R-:W-:Y:S01]  /*4fc0*/  @!PT LDS RZ, [RZ] ;  /* 0x00000000fffff984 */ /* 0x000fe20000000800 */
[----:B------:R-:W-:Y:S01]  /*4fd0*/  @!PT LDS RZ, [RZ] ;  /* 0x00000000fffff984 */ /* 0x000fe20000000800 */
[----:B------:R-:W-:Y:S01]  /*4fe0*/  @!PT LDS RZ, [RZ] ;  /* 0x00000000fffff984 */ /* 0x000fe20000000800 */
[----:B------:R3:W-:Y:S06]  /*4ff0*/  MEMBAR.ALL.CTA ;  /* 0x0000000000007992 */ /* 0x0007ec0000008000 */
[----:B---3--:R-:W3:Y:S01]  /*5000*/  FENCE.VIEW.ASYNC.S ;  /* 0x00000000000073c6 */ /* 0x008ee20000000000 */
[----:B------:R-:W-:Y:S05]  /*5010*/  WARPSYNC.ALL ;  /* 0x0000000000007948 */ /* 0x000fea0003800000 */
[----:B------:R-:W-:Y:S01]  /*5020*/  BSSY B0, `(.L_x_1653) ;  /* 0x0000010000007945 */ /* 0x000fe20003800000 */
[----:B---3--:R-:W-:Y:S06]  /*5030*/  BAR.SYNC.DEFER_BLOCKING 0x1, 0x180 ;  /* 0x0046000000007b1d */ /* 0x008fec0000010000 */
[----:B------:R-:W-:Y:S05]  /*5040*/  @P1 BRA `(.L_x_1654) ;  /* 0x0000000000341947 */ /* 0x000fea0003800000 */
[----:B------:R-:W-:Y:S01]  /*5050*/  PLOP3.LUT P0, PT, PT, PT, PT, 0x80, 0x0 ;  /* 0x000000000000781c */ /* 0x000fe20003f0f070 */
[----:B------:R-:W-:Y:S01]  /*5060*/  UMOV UR6, 0x1200 ;  /* 0x0000120000067882 */ /* 0x000fe20000000000 */
[----:B------:R-:W-:Y:S01]  /*5070*/  UMOV UR8, 0x0 ;  /* 0x0000000000087882 */ /* 0x000fe20000000000 */
[----:B------:R-:W-:Y:S01]  /*5080*/  UMOV UR9, 0x14f00000 ;  /* 0x14f0000000097882 */ /* 0x000fe20000000000 */
[----:B------:R-:W-:Y:S01]  /*5090*/  UMOV UR4, UR20 ;  /* 0x0000001400047c82 */ /* 0x000fe20008000000 */
[----:B------:R-:W-:-:S08]  /*50a0*/  UMOV UR5, UR21 ;  /* 0x0000001500057c82 */ /* 0x000fd00008000000 */
.L_x_1655:
[----:B------:R-:W-:Y:S01]  /*50b0*/  @P0 ELECT P2, URZ, PT ;  /* 0x00000000003f082f */ /* 0x000fe20003840000 */
[----:B------:R3:W-:-:S12]  /*50c0*/  UBLKRED.G.S.ADD.F32.RN [UR4], [UR10], UR6, desc[UR8] ;  /* 0x000008040a0073bb */ /* 0x0007d800080a1406 */
[----:B------:R-:W-:Y:S02]  /*50d0*/  @P2 PLOP3.LUT P0, PT, P2, PT, PT, 0x8, 0x0 ;  /* 0x000000000000281c */ /* 0x000fe4000170e170 */
[----:B------:R-:W-:-:S11]  /*50e0*/  PLOP3.LUT P2, PT, PT, PT, PT, 0x8, 0x0 ;  /* 0x000000000000781c */ /* 0x000fd60003f4e170 */
[----:B---3--:R-:W-:Y:S05]  /*50f0*/  @P0 BRA.U.ANY `(.L_x_1655) ;  /* 0xfffffffd00ec0947 */ /* 0x008fea000393ffff */
[----:B------:R0:W-:Y:S01]  /*5100*/  UTMACMDFLUSH ;  /* 0x00000000000079b7 */ /* 0x0001e20000000000 */
[----:B------:R-:W-:-:S04]  /*5110*/  DEPBAR.LE SB0, 0x0 ;  /* 0x000080000000791a */ /* 0x000fc80000000000 */
.L_x_1654:
[----:B------:R-:W-:Y:S05]  /*5120*/  BSYNC B0 ;  /* 0x0000000000007941 */ /* 0x000fea0003800000 */
.L_x_1653:
        /* <DEDUP_REMOVED lines=11> */
[----:B012345:R-:W-:Y:S04]  /*51e0*/  CCTL.IVALL ;  /* 0x00000000ff00798f */ /* 0x03ffe80002000000 */
[----:B------:R3:W-:Y:S01]  /*51f0*/  REDG.E.ADD.S32.STRONG.GPU desc[UR46][R2.64], R5 ;  /* 0x000000050200798e */ /* 0x0007e2000c10e3ae */
[----:B------:R-:W-:Y:S05]  /*5200*/  BRA `(.L_x_1611) ;  /* 0x0000004400587947 */ /* 0x000fea0003800000 */
.L_x_1609:
        /* <DEDUP_REMOVED lines=33> */
.L_x_1657:
[----:B------:R-:W-:-:S05]  /*5420*/  UMOV UR11, UR5 ;  /* 0x00000005000b7c82 */ /* 0x000fca0008000000 */
.L_x_1658:
        /* <DEDUP_REMOVED lines=11> */
[----:B------:R-:W-:Y:S02]  /*54e0*/  UIADD3 UR7, UR7, UR8, URZ ;  /* 0x0000000807077290 */ /* 0x000fe4000fffe03f */
[----:B------:R-:W-:Y:S02]  /*54f0*/  UISETP.LT.AND UP0, UPT, URZ, UR10, UPT ;  /* 0x0000000a3f00728c */ /* 0x000fe4000bf01270 */
[----:B------:R-:W-:-:S02]  /*5500*/  USHF.R.S32.HI UR9, URZ, 0x1f, UR16 ;  /* 0x0000001f3f097899 */ /* 0x000fc40008011410 */
[----:B------:R-:W-:Y:S01]  /*5510*/  USEL UR8, URZ, UR10, !UP0 ;  /* 0x0000000a3f087287 */ /* 0x000fe2000c000000 */
[----:B------:R-:W-:Y:S01]  /*5520*/  ULDC.64 UR12, c[0x0][0x2e0] ;  /* 0x0000b800000c7ab9 */ /* 0x000fe20000000a00 */
[----:B------:R-:W-:Y:S02]  /*5530*/  ULDC UR15, c[0x0][0x288] ;  /* 0x0000a200000f7ab9 */ /* 0x000fe40000000800 */
[----:B------:R-:W-:Y:S02]  /*5540*/  UISETP.GT.AND UP0, UPT, UR11, UR8, UPT ;  /* 0x000000080b00728c */ /* 0x000fe4000bf04270 */
[----:B------:R-:W-:Y:S02]  /*5550*/  UIMAD UR9, UR9, UR12, URZ ;  /* 0x0000000c090972a4 */ /* 0x000fe4000f8e023f */
[----:B------:R-:W-:Y:S02]  /*5560*/  UIMAD UR10, UR16, UR15, URZ ;  /* 0x0000000f100a72a4 */ /* 0x000fe4000f8e023f */
[----:B------:R-:W-:Y:S01]  /*5570*/  PLOP3.LUT P1, PT, PT, PT, UP0, 0x80, 0x0 ;  /* 0x000000000000781c */ /* 0x000fe20003f2f008 */
[----:B------:R-:W-:-:S02]  /*5580*/  UIMAD UR14, UR16, UR13, UR9 ;  /* 0x0000000d100e72a4 */ /* 0x000fc4000f8e0209 */
        /* <DEDUP_REMOVED lines=26> */
.L_x_1663:
[----:B------:R-:W2:Y:S04]  /*5730*/  LDG.E.STRONG.GPU R0, desc[UR46][R2.64] ;  /* 0x0000002e02007981 */ /* 0x000ea8000c1ef900 */
[----:B--2---:R-:W-:Y:S01]  /*5740*/  CCTL.IVALL ;  /* 0x00000000ff00798f */ /* 0x004fe20002000000 */
[----:B------:R-:W-:Y:S05]  /*5750*/  YIELD ;  /* 0x0000000000007946 */ /* 0x000fea0003800000 */
[----:B------:R-:W-:-:S13]  /*5760*/  ISETP.NE.AND P1, PT, R0, UR23, PT ;  /* 0x0000001700007c0c */ /* 0x000fda000bf25270 */
[----:B------:R-:W-:Y:S05]  /*5770*/  @P1 BRA `(.L_x_1663) ;  /* 0xfffffffc00ec1947 */ /* 0x000fea000383ffff */
.L_x_1662:
[----:B------:R-:W-:Y:S05]  /*5780*/  BSYNC B0 ;  /* 0x0000000000007941 */ /* 0x000fea0003800000 */
.L_x_1661:
[----:B------:R-:W-:-:S03]  /*5790*/  UMOV UR4, 0xffffffff ;  /* 0xffffffff00047882 */ /* 0x000fc60000000000 */
[----:B------:R-:W-:Y:S05]  /*57a0*/  BRA.DIV UR4, `(.L_x_1664) ;  /* 0x0000004204907947 */ /* 0x000fea000b800000 */
[----:B------:R-:W-:Y:S01]  /*57b0*/  NOP ;  /* 0x0000000000007918 */ /* 0x000fe20000000000 */
.L_x_1758:
        /* <DEDUP_REMOVED lines=22> */
.L_x_1666:
[----:B------:R-:W-:Y:S05]  /*5920*/  BSYNC B0 ;  /* 0x0000000000007941 */ /* 0x000fea0003800000 */
.L_x_1665:
        /* <DEDUP_REMOVED lines=19> */
.L_x_1668:
[----:B------:R-:W-:Y:S05]  /*5a60*/  BSYNC B0 ;  /* 0x0000000000007941 */ /* 0x000fea0003800000 */
.L_x_1667:
        /* <DEDUP_REMOVED lines=20> */
.L_x_1670:
[----:B------:R-:W-:Y:S05]  /*5bb0*/  BSYNC B0 ;  /* 0x0000000000007941 */ /* 0x000fea0003800000 */
.L_x_1669:
[----:B------:R-:W-:Y:S06]  /*5bc0*/  BAR.ARV 0xa, 0xa0 ;  /* 0x0282800000007b1d */ /* 0x000fec0000002000 */
[----:B------:R-:W-:Y:S04]  /*5bd0*/  BSSY B0, `(.L_x_1671) ;  /* 0x0000003000007945 */ /* 0x000fe80003800000 */
[----:B------:R-:W-:Y:S05]  /*5be0*/  @!P0 BRA `(.L_x_1672) ;  /* 0x0000000000048947 */ /* 0x000fea0003800000 */
[----:B------:R-:W-:-:S04]  /*5bf0*/  DEPBAR.LE SB0, 0x1 ;  /* 0x000080400000791a */ /* 0x000fc80000000000 */
.L_x_1672:
[----:B------:R-:W-:Y:S05]  /*5c00*/  BSYNC B0 ;  /* 0x0000000000007941 */ /* 0x000fea0003800000 */
.L_x_1671:
[----:B------:R-:W-:Y:S06]  /*5c10*/  BAR.ARV 0xb, 0xa0 ;  /* 0x02c2800000007b1d */ /* 0x000fec0000002000 */
[----:B------:R-:W-:Y:S04]  /*5c20*/  BSSY B0, `(.L_x_1673) ;  /* 0x0000003000007945 */ /* 0x000fe80003800000 */
[----:B------:R-:W-:Y:S05]  /*5c30*/  @!P0 BRA `(.L_x_1674) ;  /* 0x0000000000048947 */ /* 0x000fea0003800000 */
[----:B------:R-:W-:-:S04]  /*5c40*/  DEPBAR.LE SB0, 0x0 ;  /* 0x000080000000791a */ /* 0x000fc80000000000 */
.L_x_1674:
[----:B------:R-:W-:Y:S05]  /*5c50*/  BSYNC B0 ;  /* 0x0000000000007941 */ /* 0x000fea0003800000 */
.L_x_1673:
        /* <DEDUP_REMOVED lines=19> */
.L_x_1676:
[----:B------:R-:W-:Y:S05]  /*5d90*/  BSYNC B0 ;  /* 0x0000000000007941 */ /* 0x000fea0003800000 */
.L_x_1675:
[----:B------:R-:W-:Y:S01]  /*5da0*/  UIADD3 UR18, UR8, 0x1, URZ ;  /* 0x0000000108127890 */ /* 0x000fe2000fffe03f */
[----:B------:R-:W-:Y:S11]  /*5db0*/  BRA `(.L_x_1677) ;  /* 0x0000000000047947 */ /* 0x000ff60003800000 */
.L_x_1660:
[----:B------:R-:W-:-:S05]  /*5dc0*/  UMOV UR18, UR8 ;  /* 0x0000000800127c82 */ /* 0x000fca0008000000 */
.L_x_1677:
        /* <DEDUP_REMOVED lines=12> */
.L_x_1710:
        /* <DEDUP_REMOVED lines=11> */
.L_x_1680:
[----:B------:R-:W2:Y:S04]  /*5f40*/  LDG.E.STRONG.GPU R0, desc[UR46][R2.64] ;  /* 0x0000002e02007981 */ /* 0x000ea8000c1ef900 */
[----:B--2---:R-:W-:Y:S01]  /*5f50*/  CCTL.IVALL ;  /* 0x00000000ff00798f */ /* 0x004fe20002000000 */
[----:B------:R-:W-:Y:S05]  /*5f60*/  YIELD ;  /* 0x0000000000007946 */ /* 0x000fea0003800000 */
[----:B------:R-:W-:-:S13]  /*5f70*/  ISETP.NE.AND P1, PT, R0, UR23, PT ;  /* 0x0000001700007c0c */ /* 0x000fda000bf25270 */
[----:B------:R-:W-:Y:S05]  /*5f80*/  @P1 BRA `(.L_x_1680) ;  /* 0xfffffffc00ec1947 */ /* 0x000fea000383ffff */
.L_x_1679:
[----:B------:R-:W-:Y:S05]  /*5f90*/  BSYNC B0 ;  /* 0x0000000000007941 */ /* 0x000fea0003800000 */
.L_x_1678:
[----:B------:R-:W-:-:S03]  /*5fa0*/  UMOV UR16, 0xffffffff ;  /* 0xffffffff00107882 */ /* 0x000fc60000000000 */
[----:B------:R-:W-:Y:S05]  /*5fb0*/  BRA.DIV UR16, `(.L_x_1681) ;  /* 0x0000003a10a87947 */ /* 0x000fea000b800000 */
[----:B------:R-:W-:Y:S01]  /*5fc0*/  NOP ;  /* 0x0000000000007918 */ /* 0x000fe20000000000 */
.L_x_1761:
        /* <DEDUP_REMOVED lines=19> */
.L_x_1683:
[----:B------:R-:W-:Y:S05]  /*6100*/  BSYNC B0 ;  /* 0x0000000000007941 */ /* 0x000fea0003800000 */
.L_x_1682:
        /* <DEDUP_REMOVED lines=14> */
.L_x_1685:
[----:B------:R-:W-:Y:S05]  /*61f0*/  BSYNC B0 ;  /* 0x0000000000007941 */ /* 0x000fea0003800000 */
.L_x_1684:
        /* <DEDUP_REMOVED lines=15> */
.L_x_1687:
[----:B------:R-:W-:Y:S05]  /*62f0*/  BSYNC B0 ;  /* 0x0000000000007941 */ /* 0x000fea0003800000 */
.L_x_1686:
[----:B------:R-:W-:Y:S06]  /*6300*/  BAR.ARV 0xa, 0xa0 ;  /* 0x0282800000007b1d */ /* 0x000fec0000002000 */
[----:B------:R-:W-:Y:S04]  /*6310*/  BSSY B0, `(.L_x_1688) ;  /* 0x0000003000007945 */ /* 0x000fe80003800000 */
[----:B------:R-:W-:Y:S05]  /*6320*/  @!P0 BRA `(.L_x_1689) ;  /* 0x0000000000048947 */ /* 0x000fea0003800000 */
[----:B------:R-:W-:-:S04]  /*6330*/  DEPBAR.LE SB0, 0x1 ;  /* 0x000080400000791a */ /* 0x000fc80000000000 */
.L_x_1689:
[----:B------:R-:W-:Y:S05]  /*6340*/  BSYNC B0 ;  /* 0x0000000000007941 */ /* 0x000fea0003800000 */
.L_x_1688:
[----:B------:R-:W-:Y:S06]  /*6350*/  BAR.ARV 0xb, 0xa0 ;  /* 0x02c2800000007b1d */ /* 0x000fec0000002000 */
[----:B------:R-:W-:Y:S04]  /*6360*/  BSSY B0, `(.L_x_1690) ;  /* 0x0000003000007945 */ /* 0x000fe80003800000 */
[----:B------:R-:W-:Y:S05]  /*6370*/  @!P0 BRA `(.L_x_1691) ;  /* 0x0000000000048947 */ /* 0x000fea0003800000 */
[----:B------:R-:W-:-:S04]  /*6380*/  DEPBAR.LE SB0, 0x0 ;  /* 0x000080000000791a */ /* 0x000fc80000000000 */
.L_x_1691:
[----:B------:R-:W-:Y:S05]  /*6390*/  BSYNC B0 ;  /* 0x0000000000007941 */ /* 0x000fea0003800000 */
.L_x_1690:
        /* <DEDUP_REMOVED lines=19> */
.L_x_1693:
[----:B------:R-:W-:Y:S05]  /*64d0*/  BSYNC B0 ;  /* 0x0000000000007941 */ /* 0x000fea0003800000 */
.L_x_1692:
        /* <DEDUP_REMOVED lines=9> */
.L_x_1696:
[----:B------:R-:W2:Y:S04]  /*6570*/  LDG.E.STRONG.GPU R0, desc[UR46][R2.64] ;  /* 0x0000002e02007981 */ /* 0x000ea8000c1ef900 */
[----:B--2---:R-:W-:Y:S01]  /*6580*/  CCTL.IVALL ;  /* 0x00000000ff00798f */ /* 0x004fe20002000000 */
[----:B------:R-:W-:Y:S05]  /*6590*/  YIELD ;  /* 0x0000000000007946 */ /* 0x000fea0003800000 */
[----:B------:R-:W-:-:S13]  /*65a0*/  ISETP.NE.AND P1, PT, R0, UR23, PT ;  /* 0x0000001700007c0c */ /* 0x000fda000bf25270 */
[----:B------:R-:W-:Y:S05]  /*65b0*/  @P1 BRA `(.L_x_1696) ;  /* 0xfffffffc00ec1947 */ /* 0x000fea000383ffff */
.L_x_1695:
[----:B------:R-:W-:Y:S05]  /*65c0*/  BSYNC B0 ;  /* 0x0000000000007941 */ /* 0x000fea0003800000 */
.L_x_1694:
[----:B------:R-:W-:-:S03]  /*65d0*/  UMOV UR12, 0xffffffff ;  /* 0xffffffff000c7882 */ /* 0x000fc60000000000 */
[----:B------:R-:W-:Y:S05]  /*65e0*/  BRA.DIV UR12, `(.L_x_1697) ;  /* 0x000000360c387947 */ /* 0x000fea000b800000 */
[----:B------:R-:W-:Y:S01]  /*65f0*/  NOP ;  /* 0x0000000000007918 */ /* 0x000fe20000000000 */
.L_x_1764:
        /* <DEDUP_REMOVED lines=15> */
.L_x_1699:
[----:B------:R-:W-:Y:S05]  /*66f0*/  BSYNC B0 ;  /* 0x0000000000007941 */ /* 0x000fea0003800000 */
.L_x_1698:
        /* <DEDUP_REMOVED lines=14> */
.L_x_1701:
[----:B------:R-:W-:Y:S05]  /*67e0*/  BSYNC B0 ;  /* 0x0000000000007941 */ /* 0x000fea0003800000 */
.L_x_1700:
        /* <DEDUP_REMOVED lines=15> */
.L_x_1703:
[----:B------:R-:W-:Y:S05]  /*68e0*/  BSYNC B0 ;  /* 0x0000000000007941 */ /* 0x000fea0003800000 */
.L_x_1702:
[----:B------:R-:W-:Y:S06]  /*68f0*/  BAR.ARV 0xa, 0xa0 ;  /* 0x0282800000007b1d */ /* 0x000fec0000002000 */
[----:B------:R-:W-:Y:S04]  /*6900*/  BSSY B0, `(.L_x_1704) ;  /* 0x0000003000007945 */ /* 0x000fe80003800000 */
[----:B------:R-:W-:Y:S05]  /*6910*/  @!P0 BRA `(.L_x_1705) ;  /* 0x0000000000048947 */ /* 0x000fea0003800000 */
[----:B------:R-:W-:-:S04]  /*6920*/  DEPBAR.LE SB0, 0x1 ;  /* 0x000080400000791a */ /* 0x000fc80000000000 */
.L_x_1705:
[----:B------:R-:W-:Y:S05]  /*6930*/  BSYNC B0 ;  /* 0x0000000000007941 */ /* 0x000fea0003800000 */
.L_x_1704:
[----:B------:R-:W-:Y:S06]  /*6940*/  BAR.ARV 0xb, 0xa0 ;  /* 0x02c2800000007b1d */ /* 0x000fec0000002000 */
[----:B------:R-:W-:Y:S04]  /*6950*/  BSSY B0, `(.L_x_1706) ;  /* 0x0000003000007945 */ /* 0x000fe80003800000 */
[----:B------:R-:W-:Y:S05]  /*6960*/  @!P0 BRA `(.L_x_1707) ;  /* 0x0000000000048947 */ /* 0x000fea0003800000 */
[----:B------:R-:W-:-:S04]  /*6970*/  DEPBAR.LE SB0, 0x0 ;  /* 0x000080000000791a */ /* 0x000fc80000000000 */
.L_x_1707:
[----:B------:R-:W-:Y:S05]  /*6980*/  BSYNC B0 ;  /* 0x0000000000007941 */ /* 0x000fea0003800000 */
.L_x_1706:
        /* <DEDUP_REMOVED lines=19> */
.L_x_1709:
[----:B------:R-:W-:Y:S05]  /*6ac0*/  BSYNC B0 ;  /* 0x0000000000007941 */ /* 0x000fea0003800000 */
.L_x_1708:
[----:B------:R-:W-:Y:S02]  /*6ad0*/  UIADD3 UR8, UR8, 0x2, URZ ;  /* 0x0000000208087890 */ /* 0x000fe4000fffe03f */
[----:B------:R-:W-:Y:S02]  /*6ae0*/  UIADD3 UR4, UR4, 0x6000, URZ ;  /* 0x0000600004047890 */ /* 0x000fe4000fffe03f */
[----:B------:R-:W-:-:S06]  /*6af0*/  UISETP.GE.AND UP0, UPT, UR8, UR11, UPT ;  /* 0x0000000b0800728c */ /* 0x000fcc000bf06270 */
[----:B------:R-:W-:-:S13]  /*6b00*/  PLOP3.LUT P1, PT, PT, PT, UP0, 0x80, 0x0 ;  /* 0x000000000000781c */ /* 0x000fda0003f2f008 */
[----:B------:R-:W-:Y:S05]  /*6b10*/  @!P1 BRA `(.L_x_1710) ;  /* 0xfffffff000dc9947 */ /* 0x000fea000383ffff */
.L_x_1659:
        /* <DEDUP_REMOVED lines=41> */
.L_x_1713:
[----:B------:R-:W-:Y:S05]  /*6db0*/  BSYNC B0 ;  /* 0x0000000000007941 */ /* 0x000fea0003800000 */
.L_x_1712:
[----:B------:R-:W-:Y:S05]  /*6dc0*/  BRA `(.L_x_1714) ;  /* 0x0000000000047947 */ /* 0x000fea0003800000 */
.L_x_1711:
[----:B------:R-:W-:-:S05]  /*6dd0*/  UMOV UR4, UR8 ;  /* 0x0000000800047c82 */ /* 0x000fca0008000000 */
.L_x_1714:
        /* <DEDUP_REMOVED lines=11> */
.L_x_1719:
        /* <DEDUP_REMOVED lines=24> */
.L_x_1716:
[----:B------:R-:W-:Y:S05]  /*7010*/  BSYNC B0 ;  /* 0x0000000000007941 */ /* 0x000fea0003800000 */
.L_x_1715:
        /* <DEDUP_REMOVED lines=24> */
.L_x_1718:
[----:B------:R-:W-:Y:S05]  /*71a0*/  BSYNC B0 ;  /* 0x0000000000007941 */ /* 0x000fea0003800000 */
.L_x_1717:
[----:B------:R-:W-:Y:S02]  /*71b0*/  UIADD3 UR11, UR11, 0x2, URZ ;  /* 0x000000020b0b7890 */ /* 0x000fe4000fffe03f */
[----:B------:R-:W-:Y:S02]  /*71c0*/  ULEA UR6, UR18, UR6, 0x1 ;  /* 0x0000000612067291 */ /* 0x000fe4000f8e083f */
[----:B------:R-:W-:Y:S02]  /*71d0*/  ULEA UR7, UR18, UR7, 0x1 ;  /* 0x0000000712077291 */ /* 0x000fe4000f8e083f */
[----:B------:R-:W-:-:S13]  /*71e0*/  ISETP.NE.AND P0, PT, RZ, UR11, PT ;  /* 0x0000000bff007c0c */ /* 0x000fda000bf05270 */
[----:B------:R-:W-:Y:S05]  /*71f0*/  @!P0 BRA `(.L_x_1611) ;  /* 0x00000024005c8947 */ /* 0x000fea0003800000 */
[----:B------:R-:W-:Y:S05]  /*7200*/  BRA `(.L_x_1719) ;  /* 0xfffffffc00207947 */ /* 0x000fea000383ffff */
.L_x_1656:
        /* <DEDUP_REMOVED lines=34> */
.L_x_1721:
        /* <DEDUP_REMOVED lines=50> */
.L_x_1765:
        /* <DEDUP_REMOVED lines=9> */
.L_x_1724:
        /* <DEDUP_REMOVED lines=115> */
.L_x_1735:
[----:B-1----:R-:W-:-:S05]  /*7f10*/  IMAD.MOV.U32 R6, RZ, RZ, 0x1 ;  /* 0x00000001ff067424 */ /* 0x002fca00078e00ff */
[----:B------:R-:W-:-:S04]  /*7f20*/  SHF.L.U32 R6, R6, 0x1f, RZ ;  /* 0x0000001f06067819 */ /* 0x000fc800000006ff */
[----:B------:R-:W1:Y:S02]  /*7f30*/  SYNCS.PHASECHK.TRANS64.TRYWAIT P1, [R0+URZ+0x36438], R6 ;  /* 0x03643806000075a7 */ /* 0x000e64000802017f */
[----:B-123--:R-:W-:Y:S05]  /*7f40*/  @!P1 BRA `(.L_x_1727) ;  /* 0x0000001c00109947 */ /* 0x00efea0003800000 */
.L_x_1766:
[----:B------:R-:W-:Y:S05]  /*7f50*/  @P0 BRA `(.L_x_1728) ;  /* 0x0000000000140947 */ /* 0x000fea0003800000 */
[----:B------:R-:W-:Y:S01]  /*7f60*/  ISETP.NE.AND P1, PT, R20, RZ, PT ;  /* 0x000000ff1400720c */ /* 0x000fe20003f25270 */
[----:B------:R-:W-:-:S04]  /*7f70*/  IMAD.MOV.U32 R3, RZ, RZ, 0x6100 ;  /* 0x00006100ff037424 */ /* 0x000fc800078e00ff */
[----:B------:R2:W-:Y:S08]  /*7f80*/  SYNCS.ARRIVE.TRANS64 RZ, [R0+URZ+0x36430], R3 ;  /* 0x0364300300ff79a7 */ /* 0x0005f0000800003f */
[----:B------:R-:W-:Y:S05]  /*7f90*/  @!P1 BRA `(.L_x_1728) ;  /* 0x0000000000049947 */ /* 0x000fea0003800000 */
[----:B------:R-:W-:Y:S01]  /*7fa0*/  BPT.TRAP 0x1 ;  /* 0x000000040000795c */ /* 0x000fe20000300000 */
.L_x_1728:
        /* <DEDUP_REMOVED lines=48> */
.L_x_1767:
[----:B------:R-:W-:Y:S05]  /*82b0*/  @P0 BRA `(.L_x_1730) ;  /* 0x0000000000140947 */ /* 0x000fea0003800000 */
[----:B------:R-:W-:Y:S01]  /*82c0*/  ISETP.NE.AND P1, PT, R20, RZ, PT ;  /* 0x000000ff1400720c */ /* 0x000fe20003f25270 */
[----:B--2---:R-:W-:-:S04]  /*82d0*/  IMAD.MOV.U32 R3, RZ, RZ, 0x6100 ;  /* 0x00006100ff037424 */ /* 0x004fc800078e00ff */
[----:B------:R3:W-:Y:S08]  /*82e0*/  SYNCS.ARRIVE.TRANS64 RZ, [R0+URZ+0x36418], R3 ;  /* 0x0364180300ff79a7 */ /* 0x0007f0000800003f */
[----:B------:R-:W-:Y:S05]  /*82f0*/  @!P1 BRA `(.L_x_1730) ;  /* 0x0000000000049947 */ /* 0x000fea0003800000 */
[----:B------:R-:W-:Y:S01]  /*8300*/  BPT.TRAP 0x1 ;  /* 0x000000040000795c */ /* 0x000fe20000300000 */
.L_x_1730:
        /* <DEDUP_REMOVED lines=44> */
.L_x_1768:
[----:B------:R-:W-:Y:S05]  /*85d0*/  @P0 BRA `(.L_x_1732) ;  /* 0x0000000000140947 */ /* 0x000fea0003800000 */
[----:B------:R-:W-:Y:S01]  /*85e0*/  ISETP.NE.AND P1, PT, R20, RZ, PT ;  /* 0x000000ff1400720c */ /* 0x000fe20003f25270 */
[----:B--2---:R-:W-:-:S04]  /*85f0*/  IMAD.MOV.U32 R29, RZ, RZ, 0x6100 ;  /* 0x00006100ff1d7424 */ /* 0x004fc800078e00ff */
[----:B------:R3:W-:Y:S08]  /*8600*/  SYNCS.ARRIVE.TRANS64 RZ, [R0+URZ+0x36430], R29 ;  /* 0x0364301d00ff79a7 */ /* 0x0007f0000800003f */
[----:B------:R-:W-:Y:S05]  /*8610*/  @!P1 BRA `(.L_x_1732) ;  /* 0x0000000000049947 */ /* 0x000fea0003800000 */
[----:B------:R-:W-:Y:S01]  /*8620*/  BPT.TRAP 0x1 ;  /* 0x000000040000795c */ /* 0x000fe20000300000 */
.L_x_1732:
        /* <DEDUP_REMOVED lines=37> */
.L_x_1770:
[----:B------:R-:W-:Y:S05]  /*8880*/  @P0 BRA `(.L_x_1734) ;  /* 0x0000000000140947 */ /* 0x000fea0003800000 */
[----:B------:R-:W-:Y:S01]  /*8890*/  ISETP.NE.AND P1, PT, R20, RZ, PT ;  /* 0x000000ff1400720c */ /* 0x000fe20003f25270 */
[----:B----4-:R-:W-:-:S04]  /*88a0*/  IMAD.MOV.U32 R5, RZ, RZ, 0x6100 ;  /* 0x00006100ff057424 */ /* 0x010fc800078e00ff */
[----:B------:R4:W-:Y:S08]  /*88b0*/  SYNCS.ARRIVE.TRANS64 RZ, [R0+URZ+0x36410], R5 ;  /* 0x0364100500ff79a7 */ /* 0x0009f0000800003f */
[----:B------:R-:W-:Y:S05]  /*88c0*/  @!P1 BRA `(.L_x_1734) ;  /* 0x0000000000049947 */ /* 0x000fea0003800000 */
[----:B------:R-:W-:Y:S01]  /*88d0*/  BPT.TRAP 0x1 ;  /* 0x000000040000795c */ /* 0x000fe20000300000 */
.L_x_1734:
        /* <DEDUP_REMOVED lines=44> */
.L_x_1726:
[----:B------:R-:W-:Y:S01]  /*8ba0*/  ISETP.NE.AND P1, PT, R19, RZ, PT ;  /* 0x000000ff1300720c */ /* 0x000fe20003f25270 */
[----:B------:R-:W-:Y:S02]  /*8bb0*/  IMAD.MOV.U32 R5, RZ, RZ, 0x1 ;  /* 0x00000001ff057424 */ /* 0x000fe400078e00ff */
[----:B------:R-:W-:-:S10]  /*8bc0*/  IMAD.MOV.U32 R4, RZ, RZ, R15 ;  /* 0x000000ffff047224 */ /* 0x000fd400078e000f */
[----:B------:R-:W-:Y:S05]  /*8bd0*/  @!P1 BRA `(.L_x_1725) ;  /* 0x0000000400889947 */ /* 0x000fea0003800000 */
[----:B------:R-:W4:Y:S02]  /*8be0*/  SYNCS.PHASECHK.TRANS64.TRYWAIT P1, [R0+URZ+0x36438], R6 ;  /* 0x03643806000075a7 */ /* 0x000f24000802017f */
[----:B----4-:R-:W-:Y:S05]  /*8bf0*/  @!P1 BRA `(.L_x_1736) ;  /* 0x0000001000389947 */ /* 0x010fea0003800000 */
.L_x_1771:
[----:B------:R-:W-:Y:S05]  /*8c00*/  @P0 BRA `(.L_x_1737) ;  /* 0x0000000000140947 */ /* 0x000fea0003800000 */
[----:B------:R-:W-:Y:S01]  /*8c10*/  ISETP.NE.AND P1, PT, R20, RZ, PT ;  /* 0x000000ff1400720c */ /* 0x000fe20003f25270 */
[----:B------:R-:W-:-:S04]  /*8c20*/  IMAD.MOV.U32 R5, RZ, RZ, 0x6100 ;  /* 0x00006100ff057424 */ /* 0x000fc800078e00ff */
[----:B------:R1:W-:Y:S08]  /*8c30*/  SYNCS.ARRIVE.TRANS64 RZ, [R0+URZ+0x36430], R5 ;  /* 0x0364300500ff79a7 */ /* 0x0003f0000800003f */
[----:B------:R-:W-:Y:S05]  /*8c40*/  @!P1 BRA `(.L_x_1737) ;  /* 0x0000000000049947 */ /* 0x000fea0003800000 */
[----:B------:R-:W-:Y:S01]  /*8c50*/  BPT.TRAP 0x1 ;  /* 0x000000040000795c */ /* 0x000fe20000300000 */
.L_x_1737:
        /* <DEDUP_REMOVED lines=41> */
.L_x_1772:
[----:B-1----:R-:W-:Y:S01]  /*8ef0*/  IMAD.MOV.U32 R5, RZ, RZ, RZ ;  /* 0x000000ffff057224 */ /* 0x002fe200078e00ff */
[----:B------:R-:W-:Y:S06]  /*8f00*/  @P0 BRA `(.L_x_1739) ;  /* 0x0000000000140947 */ /* 0x000fec0003800000 */
[----:B------:R-:W-:Y:S01]  /*8f10*/  ISETP.NE.AND P1, PT, R20, RZ, PT ;  /* 0x000000ff1400720c */ /* 0x000fe20003f25270 */
[----:B------:R-:W-:-:S04]  /*8f20*/  IMAD.MOV.U32 R17, RZ, RZ, 0x6100 ;  /* 0x00006100ff117424 */ /* 0x000fc800078e00ff */
[----:B------:R1:W-:Y:S08]  /*8f30*/  SYNCS.ARRIVE.TRANS64 RZ, [R0+URZ+0x36418], R17 ;  /* 0x0364181100ff79a7 */ /* 0x0003f0000800003f */
[----:B------:R-:W-:Y:S05]  /*8f40*/  @!P1 BRA `(.L_x_1739) ;  /* 0x0000000000049947 */ /* 0x000fea0003800000 */
[----:B------:R-:W-:Y:S01]  /*8f50*/  BPT.TRAP 0x1 ;  /* 0x000000040000795c */ /* 0x000fe20000300000 */
.L_x_1739:
        /* <DEDUP_REMOVED lines=42> */
.L_x_1725:
[----:B------:R-:W-:-:S04]  /*9200*/  SHF.L.U32 R3, R5, 0x1f, RZ ;  /* 0x0000001f05037819 */ /* 0x000fc800000006ff */
[----:B------:R-:W4:Y:S02]  /*9210*/  SYNCS.PHASECHK.TRANS64.TRYWAIT P1, [R0+URZ+0x36438], R3 ;  /* 0x03643803000075a7 */ /* 0x000f24000802017f */
[----:B----4-:R-:W-:Y:S05]  /*9220*/  @!P1 BRA `(.L_x_1740) ;  /* 0x0000000800d49947 */ /* 0x010fea0003800000 */
.L_x_1773:
[----:B------:R-:W-:Y:S05]  /*9230*/  @P0 BRA `(.L_x_1741) ;  /* 0x0000000000180947 */ /* 0x000fea0003800000 */
[----:B------:R-:W5:Y:S01]  /*9240*/  S2R R2, SR_TID.X ;  /* 0x0000000000027919 */ /* 0x000f620000002100 */
[----:B----4-:R-:W-:-:S04]  /*9250*/  IMAD.MOV.U32 R3, RZ, RZ, 0x6100 ;  /* 0x00006100ff037424 */ /* 0x010fc800078e00ff */
[----:B------:R4:W-:Y:S01]  /*9260*/  SYNCS.ARRIVE.TRANS64 RZ, [R0+URZ+0x36430], R3 ;  /* 0x0364300300ff79a7 */ /* 0x0009e2000800003f */
[----:B-----5:R-:W-:-:S13]  /*9270*/  LOP3.LUT P0, RZ, R2, 0x1f, RZ, 0xc0, !PT ;  /* 0x0000001f02ff7812 */ /* 0x020fda000780c0ff */
[----:B----4-:R-:W-:Y:S05]  /*9280*/  @!P0 BRA `(.L_x_1741) ;  /* 0x0000000000048947 */ /* 0x010fea0003800000 */
[----:B------:R-:W-:Y:S01]  /*9290*/  BPT.TRAP 0x1 ;  /* 0x000000040000795c */ /* 0x000fe20000300000 */
.L_x_1741:
        /* <DEDUP_REMOVED lines=43> */
.L_x_1722:
[----:B------:R-:W-:Y:S05]  /*9550*/  BSYNC B0 ;  /* 0x0000000000007941 */ /* 0x000fea0003800000 */
.L_x_1720:
[----:B------:R-:W-:-:S03]  /*9560*/  UMOV UR7, 0xffffffff ;  /* 0xffffffff00077882 */ /* 0x000fc60000000000 */
[----:B------:R-:W-:Y:S05]  /*9570*/  BRA.DIV UR7, `(.L_x_1742) ;  /* 0x0000000a07147947 */ /* 0x000fea000b800000 */
[----:B------:R-:W-:-:S13]  /*9580*/  ELECT P6, URZ, PT ;  /* 0x00000000003f782f */ /* 0x000fda00038c0000 */
.L_x_1776:
[----:B------:R-:W-:Y:S05]  /*9590*/  @!P6 BRA `(.L_x_1611) ;  /* 0x000000000074e947 */ /* 0x000fea0003800000 */
[----:B------:R-:W-:-:S06]  /*95a0*/  ULOP3.LUT UR7, UR38, 0x2, URZ, 0xfc, !UPT ;  /* 0x0000000226077892 */ /* 0x000fcc000f8efc3f */
[----:B------:R-:W-:-:S05]  /*95b0*/  IMAD.U32 R0, RZ, RZ, UR7 ;  /* 0x00000007ff007e24 */ /* 0x000fca000f8e00ff */
[----:B------:R-:W-:-:S13]  /*95c0*/  ISETP.NE.AND P2, PT, R0, 0x3, PT ;  /* 0x000000030000780c */ /* 0x000fda0003f45270 */
[----:B------:R-:W-:Y:S05]  /*95d0*/  @!P2 BRA `(.L_x_1743) ;  /* 0x000000000004a947 */ /* 0x000fea0003800000 */
[----:B------:R-:W-:Y:S01]  /*95e0*/  BPT.TRAP 0x1 ;  /* 0x000000040000795c */ /* 0x000fe20000300000 */
.L_x_1743:
        /* <DEDUP_REMOVED lines=15> */
.L_x_1777:
[----:B------:R-:W2:Y:S02]  /*96e0*/  SYNCS.PHASECHK.TRANS64.TRYWAIT P0, [R3+URZ], R0 ;  /* 0x00000000030075a7 */ /* 0x000ea4000800017f */
[----:B--2---:R-:W-:Y:S05]  /*96f0*/  @!P0 BRA `(.L_x_1745) ;  /* 0x0000000400e88947 */ /* 0x004fea0003800000 */
.L_x_1778:
[----:B------:R-:W-:Y:S05]  /*9700*/  @!P2 BRA `(.L_x_1746) ;  /* 0x000000000004a947 */ /* 0x000fea0003800000 */
[----:B------:R-:W-:Y:S01]  /*9710*/  BPT.TRAP 0x1 ;  /* 0x000000040000795c */ /* 0x000fe20000300000 */
.L_x_1746:
[----:B------:R-:W-:-:S07]  /*9720*/  SHF.L.U32 R5, R5, 0x1f, RZ ;  /* 0x0000001f05057819 */ /* 0x000fce00000006ff */
.L_x_1747:
[----:B---3--:R3:W4:Y:S02]  /*9730*/  SYNCS.PHASECHK.TRANS64.TRYWAIT P0, [R4+URZ+0x36438], R5 ;  /* 0x03643805040075a7 */ /* 0x008724000800017f */
[----:B----4-:R-:W-:Y:S05]  /*9740*/  @!P0 NANOSLEEP.SYNCS 0x989680 ;  /* 0x009896800000895d */ /* 0x010fea0003900000 */
[----:B------:R-:W4:Y:S02]  /*9750*/  @!P0 SYNCS.PHASECHK.TRANS64 P0, [R4+URZ+0x36438], R5 ;  /* 0x03643805040085a7 */ /* 0x000f24000800007f */
[----:B----4-:R-:W-:Y:S05]  /*9760*/  @!P0 BRA `(.L_x_1747) ;  /* 0xfffffffc00f08947 */ /* 0x010fea000383ffff */
.L_x_1611:
[----:B------:R-:W-:Y:S05]  /*9770*/  BSYNC B6 ;  /* 0x0000000000067941 */ /* 0x000fea0003800000 */
.L_x_1608:
[----:B------:R-:W-:Y:S05]  /*9780*/  EXIT ;  /* 0x000000000000794d */ /* 0x000fea0003800000 */
.L_x_1618:
[----:B------:R-:W-:Y:S02]  /*9790*/  IMAD.MOV.U32 R12, RZ, RZ, RZ ;  /* 0x000000ffff0c7224 */ /* 0x000fe400078e00ff */
[----:B------:R-:W-:Y:S02]  /*97a0*/  IMAD.MOV.U32 R11, RZ, RZ, 0x1f ;  /* 0x0000001fff0b7424 */ /* 0x000fe400078e00ff */
[----:B------:R-:W-:-:S07]  /*97b0*/  IMAD.MOV.U32 R15, RZ, RZ, -0x1 ;  /* 0xffffffffff0f7424 */ /* 0x000fce00078e00ff */
[----:B------:R-:W-:Y:S05]  /*97c0*/  WARPSYNC.COLLECTIVE R15, `(.L_x_1748) ;  /* 0x000000000f087348 */ /* 0x000fea0003c00000 */
[----:B------:R1:W2:Y:S02]  /*97d0*/  SHFL.IDX P6, R14, R13, R12, R11 ;  /* 0x0000000c0d0e7389 */ /* 0x0002a400000c000b */
[----:B-12---:R-:W-:Y:S01]  /*97e0*/  ENDCOLLECTIVE ;  /* 0x000000000000791b */ /* 0x006fe20003800000 */
.L_x_1748:
[----:B------:R-:W-:Y:S05]  /*97f0*/  BRA `(.L_x_1749) ;  /* 0xffffff7800307947 */ /* 0x000fea000383ffff */
.L_x_1620:
[----:B--2---:R-:W-:-:S04]  /*9800*/  IMAD.U32 R3, RZ, RZ, UR37 ;  /* 0x00000025ff037e24 */ /* 0x004fc8000f8e00ff */
[----:B------:R2:W3:Y:S03]  /*9810*/  SYNCS.PHASECHK.TRANS64.TRYWAIT P0, [R3+URZ+0x36400], R10 ;  /* 0x0364000a030075a7 */ /* 0x0004e6000800017f */
[----:B---3--:R-:W-:Y:S05]  /*9820*/  @!P0 NANOSLEEP.SYNCS 0x989680 ;  /* 0x009896800000895d */ /* 0x008fea0003900000 */
[----:B------:R-:W3:Y:S02]  /*9830*/  @!P0 SYNCS.PHASECHK.TRANS64 P0, [R3+URZ+0x36400], R10 ;  /* 0x0364000a030085a7 */ /* 0x000ee4000800007f */
[----:B---3--:R-:W-:Y:S05]  /*9840*/  @!P0 BRA `(.L_x_1620) ;  /* 0xfffffffc00ec8947 */ /* 0x008fea000383ffff */
[----:B------:R-:W-:Y:S05]  /*9850*/  BRA `(.L_x_1619) ;  /* 0xffffff7800647947 */ /* 0x000fea000383ffff */
.L_x_1624:
[----:B--2---:R2:W3:Y:S02]  /*9860*/  SYNCS.PHASECHK.TRANS64.TRYWAIT P1, [R3+URZ+0x36410], R10 ;  /* 0x0364100a030075a7 */ /* 0x0044e4000802017f */
[----:B---3--:R-:W-:Y:S05]  /*9870*/  @!P1 NANOSLEEP.SYNCS 0x989680 ;  /* 0x009896800000995d */ /* 0x008fea0003900000 */
[----:B------:R-:W3:Y:S02]  /*9880*/  @!P1 SYNCS.PHASECHK.TRANS64 P1, [R3+URZ+0x36410], R10 ;  /* 0x0364100a030095a7 */ /* 0x000ee4000802007f */
[----:B---3--:R-:W-:Y:S05]  /*9890*/  @!P1 BRA `(.L_x_1624) ;  /* 0xfffffffc00f09947 */ /* 0x008fea000383ffff */
[----:B------:R-:W-:Y:S05]  /*98a0*/  BRA `(.L_x_1623) ;  /* 0xffffff8000387947 */ /* 0x000fea000383ffff */
.L_x_1628:
[----:B----4-:R-:W-:-:S04]  /*98b0*/  IMAD.U32 R12, RZ, RZ, UR37 ;  /* 0x00000025ff0c7e24 */ /* 0x010fc8000f8e00ff */
[----:B------:R4:W1:Y:S03]  /*98c0*/  SYNCS.PHASECHK.TRANS64.TRYWAIT P1, [R12+URZ+0x36430], R11 ;  /* 0x0364300b0c0075a7 */ /* 0x000866000802017f */
[----:B-1----:R-:W-:Y:S05]  /*98d0*/  @!P1 NANOSLEEP.SYNCS 0x989680 ;  /* 0x009896800000995d */ /* 0x002fea0003900000 */
[----:B------:R-:W1:Y:S02]  /*98e0*/  @!P1 SYNCS.PHASECHK.TRANS64 P1, [R12+URZ+0x36430], R11 ;  /* 0x0364300b0c0095a7 */ /* 0x000e64000802007f */
[----:B-1----:R-:W-:Y:S05]  /*98f0*/  @!P1 BRA `(.L_x_1628) ;  /* 0xfffffffc00ec9947 */ /* 0x002fea000383ffff */
[----:B------:R-:W-:Y:S05]  /*9900*/  BRA `(.L_x_1627) ;  /* 0xffffff8400d47947 */ /* 0x000fea000383ffff */
.L_x_1643:
[----:B------:R-:W-:Y:S01]  /*9910*/  BSSY B0, `(.L_x_1750) ;  /* 0x0000005000007945 */ /* 0x000fe20003800000 */
[----:B------:R-:W-:-:S07]  /*9920*/  IMAD.MOV.U32 R15, RZ, RZ, -0x1 ;  /* 0xffffffffff0f7424 */ /* 0x000fce00078e00ff */
[----:B-1----:R-:W-:Y:S05]  /*9930*/  WARPSYNC.COLLECTIVE R15, `(.L_x_1751) ;  /* 0x000000000f087348 */ /* 0x002fea0003c00000 */
[----:B------:R-:W-:Y:S01]  /*9940*/  NOP ;  /* 0x0000000000007918 */ /* 0x000fe20000000000 */
[----:B-1----:R-:W-:Y:S01]  /*9950*/  ENDCOLLECTIVE ;  /* 0x000000000000791b */ /* 0x002fe20003800000 */
.L_x_1751:
[----:B------:R-:W-:Y:S05]  /*9960*/  BSYNC B0 ;  /* 0x0000000000007941 */ /* 0x000fea0003800000 */
.L_x_1750:
[----:B------:R-:W-:Y:S05]  /*9970*/  BRA `(.L_x_1752) ;  /* 0xffffffb000807947 */ /* 0x000fea000383ffff */
.L_x_1652:
[----:B------:R-:W-:Y:S01]  /*9980*/  BSSY B0, `(.L_x_1753) ;  /* 0x0000005000007945 */ /* 0x000fe20003800000 */
[----:B------:R-:W-:-:S07]  /*9990*/  IMAD.MOV.U32 R15, RZ, RZ, -0x1 ;  /* 0xffffffffff0f7424 */ /* 0x000fce00078e00ff */
[----:B-12---:R-:W-:Y:S05]  /*99a0*/  WARPSYNC.COLLECTIVE R15, `(.L_x_1754) ;  /* 0x000000000f087348 */ /* 0x006fea0003c00000 */
[----:B------:R-:W-:Y:S01]  /*99b0*/  NOP ;  /* 0x0000000000007918 */ /* 0x000fe20000000000 */
[----:B-12---:R-:W-:Y:S01]  /*99c0*/  ENDCOLLECTIVE ;  /* 0x000000000000791b */ /* 0x006fe20003800000 */
.L_x_1754:
[----:B------:R-:W-:Y:S05]  /*99d0*/  BSYNC B0 ;  /* 0x0000000000007941 */ /* 0x000fea0003800000 */
.L_x_1753:
[----:B------:R-:W-:Y:S05]  /*99e0*/  BRA `(.L_x_1755) ;  /* 0xffffffb400707947 */ /* 0x000fea000383ffff */
.L_x_1664:
[----:B------:R-:W-:Y:S01]  /*99f0*/  BSSY B0, `(.L_x_1756) ;  /* 0x0000005000007945 */ /* 0x000fe20003800000 */
[----:B------:R-:W-:-:S07]  /*9a00*/  IMAD.MOV.U32 R15, RZ, RZ, -0x1 ;  /* 0xffffffffff0f7424 */ /* 0x000fce00078e00ff */
[----:B------:R-:W-:Y:S05]  /*9a10*/  WARPSYNC.COLLECTIVE R15, `(.L_x_1757) ;  /* 0x000000000f087348 */ /* 0x000fea0003c00000 */
[----:B------:R-:W-:Y:S01]  /*9a20*/  NOP ;  /* 0x0000000000007918 */ /* 0x000fe20000000000 */
[----:B------:R-:W-:Y:S01]  /*9a30*/  ENDCOLLECTIVE ;  /* 0x000000000000791b */ /* 0x000fe20003800000 */
.L_x_1757:
[----:B------:R-:W-:Y:S05]  /*9a40*/  BSYNC B0 ;  /* 0x0000000000007941 */ /* 0x000fea0003800000 */
.L_x_1756:
[----:B------:R-:W-:Y:S05]  /*9a50*/  BRA `(.L_x_1758) ;  /* 0xffffffbc00587947 */ /* 0x000fea000383ffff */
.L_x_1681:
[----:B------:R-:W-:Y:S01]  /*9a60*/  BSSY B0, `(.L_x_1759) ;  /* 0x0000005000007945 */ /* 0x000fe20003800000 */
[----:B------:R-:W-:-:S07]  /*9a70*/  IMAD.MOV.U32 R15, RZ, RZ, -0x1 ;  /* 0xffffffffff0f7424 */ /* 0x000fce00078e00ff */
[----:B------:R-:W-:Y:S05]  /*9a80*/  WARPSYNC.COLLECTIVE R15, `(.L_x_1760) ;  /* 0x000000000f087348 */ /* 0x000fea0003c00000 */
[----:B------:R-:W-:Y:S01]  /*9a90*/  NOP ;  /* 0x0000000000007918 */ /* 0x000fe20000000000 */
[----:B------:R-:W-:Y:S01]  /*9aa0*/  ENDCOLLECTIVE ;  /* 0x000000000000791b */ /* 0x000fe20003800000 */
.L_x_1760:
[----:B------:R-:W-:Y:S05]  /*9ab0*/  BSYNC B0 ;  /* 0x0000000000007941 */ /* 0x000fea0003800000 */
.L_x_1759:
[----:B------:R-:W-:Y:S05]  /*9ac0*/  BRA `(.L_x_1761) ;  /* 0xffffffc400407947 */ /* 0x000fea000383ffff */
.L_x_1697:
[----:B------:R-:W-:Y:S01]  /*9ad0*/  BSSY B0, `(.L_x_1762) ;  /* 0x0000005000007945 */ /* 0x000fe20003800000 */
[----:B------:R-:W-:-:S07]  /*9ae0*/  IMAD.MOV.U32 R15, RZ, RZ, -0x1 ;  /* 0xffffffffff0f7424 */ /* 0x000fce00078e00ff */
[----:B------:R-:W-:Y:S05]  /*9af0*/  WARPSYNC.COLLECTIVE R15, `(.L_x_1763) ;  /* 0x000000000f087348 */ /* 0x000fea0003c00000 */
[----:B------:R-:W-:Y:S01]  /*9b00*/  NOP ;  /* 0x0000000000007918 */ /* 0x000fe20000000000 */
[----:B------:R-:W-:Y:S01]  /*9b10*/  ENDCOLLECTIVE ;  /* 0x000000000000791b */ /* 0x000fe20003800000 */
.L_x_1763:
[----:B------:R-:W-:Y:S05]  /*9b20*/  BSYNC B0 ;  /* 0x0000000000007941 */ /* 0x000fea0003800000 */
.L_x_1762:
[----:B------:R-:W-:Y:S05]  /*9b30*/  BRA `(.L_x_1764) ;  /* 0xffffffc800b07947 */ /* 0x000fea000383ffff */
.L_x_1723:
[----:B-1----:R1:W2:Y:S02]  /*9b40*/  SYNCS.PHASECHK.TRANS64.TRYWAIT P1, [R0+URZ+0x36420], R6 ;  /* 0x03642006000075a7 */ /* 0x0022a4000802017f */
[----:B--2---:R-:W-:Y:S05]  /*9b50*/  @!P1 NANOSLEEP.SYNCS 0x989680 ;  /* 0x009896800000995d */ /* 0x004fea0003900000 */
[----:B------:R-:W2:Y:S02]  /*9b60*/  @!P1 SYNCS.PHASECHK.TRANS64 P1, [R0+URZ+0x36420], R6 ;  /* 0x03642006000095a7 */ /* 0x000ea4000802007f */
[----:B--2---:R-:W-:Y:S05]  /*9b70*/  @!P1 BRA `(.L_x_1723) ;  /* 0xfffffffc00f09947 */ /* 0x004fea000383ffff */
[----:B------:R-:W-:Y:S05]  /*9b80*/  BRA `(.L_x_1765) ;  /* 0xffffffd800f07947 */ /* 0x000fea000383ffff */
.L_x_1727:
[----:B-1----:R1:W2:Y:S02]  /*9b90*/  SYNCS.PHASECHK.TRANS64.TRYWAIT P1, [R0+URZ+0x36438], R6 ;  /* 0x03643806000075a7 */ /* 0x0022a4000802017f */
[----:B--2---:R-:W-:Y:S05]  /*9ba0*/  @!P1 NANOSLEEP.SYNCS 0x989680 ;  /* 0x009896800000995d */ /* 0x004fea0003900000 */
[----:B------:R-:W2:Y:S02]  /*9bb0*/  @!P1 SYNCS.PHASECHK.TRANS64 P1, [R0+URZ+0x36438], R6 ;  /* 0x03643806000095a7 */ /* 0x000ea4000802007f */
[----:B--2---:R-:W-:Y:S05]  /*9bc0*/  @!P1 BRA `(.L_x_1727) ;  /* 0xfffffffc00f09947 */ /* 0x004fea000383ffff */
[----:B------:R-:W-:Y:S05]  /*9bd0*/  BRA `(.L_x_1766) ;  /* 0xffffffe000dc7947 */ /* 0x000fea000383ffff */
.L_x_1729:
[----:B--2---:R2:W3:Y:S02]  /*9be0*/  SYNCS.PHASECHK.TRANS64.TRYWAIT P1, [R0+URZ+0x36428], R3 ;  /* 0x03642803000075a7 */ /* 0x0044e4000802017f */
[----:B---3--:R-:W-:Y:S05]  /*9bf0*/  @!P1 NANOSLEEP.SYNCS 0x989680 ;  /* 0x009896800000995d */ /* 0x008fea0003900000 */
[----:B------:R-:W3:Y:S02]  /*9c00*/  @!P1 SYNCS.PHASECHK.TRANS64 P1, [R0+URZ+0x36428], R3 ;  /* 0x03642803000095a7 */ /* 0x000ee4000802007f */
[----:B---3--:R-:W-:Y:S05]  /*9c10*/  @!P1 BRA `(.L_x_1729) ;  /* 0xfffffffc00f09947 */ /* 0x008fea000383ffff */
[----:B------:R-:W-:Y:S05]  /*9c20*/  BRA `(.L_x_1767) ;  /* 0xffffffe400a07947 */ /* 0x000fea000383ffff */
.L_x_1731:
[----:B--2---:R2:W3:Y:S02]  /*9c30*/  SYNCS.PHASECHK.TRANS64.TRYWAIT P1, [R0+URZ+0x36438], R29 ;  /* 0x0364381d000075a7 */ /* 0x0044e4000802017f */
[----:B---3--:R-:W-:Y:S05]  /*9c40*/  @!P1 NANOSLEEP.SYNCS 0x989680 ;  /* 0x009896800000995d */ /* 0x008fea0003900000 */
[----:B------:R-:W3:Y:S02]  /*9c50*/  @!P1 SYNCS.PHASECHK.TRANS64 P1, [R0+URZ+0x36438], R29 ;  /* 0x0364381d000095a7 */ /* 0x000ee4000802007f */
[----:B---3--:R-:W-:Y:S05]  /*9c60*/  @!P1 BRA `(.L_x_1731) ;  /* 0xfffffffc00f09947 */ /* 0x008fea000383ffff */
[----:B------:R-:W-:Y:S05]  /*9c70*/  BRA `(.L_x_1768) ;  /* 0xffffffe800547947 */ /* 0x000fea000383ffff */
.L_x_1733:
[----:B------:R-:W-:-:S07]  /*9c80*/  SHF.L.U32 R5, R7, 0x1f, RZ ;  /* 0x0000001f07057819 */ /* 0x000fce00000006ff */
.L_x_1769:
[----:B----4-:R4:W1:Y:S02]  /*9c90*/  SYNCS.PHASECHK.TRANS64.TRYWAIT P1, [R0+URZ+0x36420], R5 ;  /* 0x03642005000075a7 */ /* 0x010864000802017f */
[----:B-1----:R-:W-:Y:S05]  /*9ca0*/  @!P1 NANOSLEEP.SYNCS 0x989680 ;  /* 0x009896800000995d */ /* 0x002fea0003900000 */
[----:B------:R-:W1:Y:S02]  /*9cb0*/  @!P1 SYNCS.PHASECHK.TRANS64 P1, [R0+URZ+0x36420], R5 ;  /* 0x03642005000095a7 */ /* 0x000e64000802007f */
[----:B-1----:R-:W-:Y:S05]  /*9cc0*/  @!P1 BRA `(.L_x_1769) ;  /* 0xfffffffc00f09947 */ /* 0x002fea000383ffff */
[----:B------:R-:W-:Y:S05]  /*9cd0*/  BRA `(.L_x_1770) ;  /* 0xffffffe800e87947 */ /* 0x000fea000383ffff */
.L_x_1736:
[----:B----4-:R4:W1:Y:S02]  /*9ce0*/  SYNCS.PHASECHK.TRANS64.TRYWAIT P1, [R0+URZ+0x36438], R6 ;  /* 0x03643806000075a7 */ /* 0x010864000802017f */
[----:B-1----:R-:W-:Y:S05]  /*9cf0*/  @!P1 NANOSLEEP.SYNCS 0x989680 ;  /* 0x009896800000995d */ /* 0x002fea0003900000 */
[----:B------:R-:W1:Y:S02]  /*9d00*/  @!P1 SYNCS.PHASECHK.TRANS64 P1, [R0+URZ+0x36438], R6 ;  /* 0x03643806000095a7 */ /* 0x000e64000802007f */
[----:B-1----:R-:W-:Y:S05]  /*9d10*/  @!P1 BRA `(.L_x_1736) ;  /* 0xfffffffc00f09947 */ /* 0x002fea000383ffff */
[----:B------:R-:W-:Y:S05]  /*9d20*/  BRA `(.L_x_1771) ;  /* 0xffffffec00b47947 */ /* 0x000fea000383ffff */
.L_x_1738:
[----:B-1----:R1:W4:Y:S02]  /*9d30*/  SYNCS.PHASECHK.TRANS64.TRYWAIT P1, [R0+URZ+0x36428], R5 ;  /* 0x03642805000075a7 */ /* 0x002324000802017f */
[----:B----4-:R-:W-:Y:S05]  /*9d40*/  @!P1 NANOSLEEP.SYNCS 0x989680 ;  /* 0x009896800000995d */ /* 0x010fea0003900000 */
[----:B------:R-:W4:Y:S02]  /*9d50*/  @!P1 SYNCS.PHASECHK.TRANS64 P1, [R0+URZ+0x36428], R5 ;  /* 0x03642805000095a7 */ /* 0x000f24000802007f */
[----:B----4-:R-:W-:Y:S05]  /*9d60*/  @!P1 BRA `(.L_x_1738) ;  /* 0xfffffffc00f09947 */ /* 0x010fea000383ffff */
[----:B------:R-:W-:Y:S05]  /*9d70*/  BRA `(.L_x_1772) ;  /* 0xfffffff0005c7947 */ /* 0x000fea000383ffff */
.L_x_1740:
[----:B----4-:R4:W1:Y:S02]  /*9d80*/  SYNCS.PHASECHK.TRANS64.TRYWAIT P1, [R0+URZ+0x36438], R3 ;  /* 0x03643803000075a7 */ /* 0x010864000802017f */
[----:B-1----:R-:W-:Y:S05]  /*9d90*/  @!P1 NANOSLEEP.SYNCS 0x989680 ;  /* 0x009896800000995d */ /* 0x002fea0003900000 */
[----:B------:R-:W1:Y:S02]  /*9da0*/  @!P1 SYNCS.PHASECHK.TRANS64 P1, [R0+URZ+0x36438], R3 ;  /* 0x03643803000095a7 */ /* 0x000e64000802007f */
[----:B-1----:R-:W-:Y:S05]  /*9db0*/  @!P1 BRA `(.L_x_1740) ;  /* 0xfffffffc00f09947 */ /* 0x002fea000383ffff */
[----:B------:R-:W-:Y:S05]  /*9dc0*/  BRA `(.L_x_1773) ;  /* 0xfffffff400187947 */ /* 0x000fea000383ffff */
.L_x_1742:
[----:B------:R-:W-:Y:S01]  /*9dd0*/  BSSY B0, `(.L_x_1774) ;  /* 0x0000006000007945 */ /* 0x000fe20003800000 */
[----:B------:R-:W-:-:S07]  /*9de0*/  IMAD.MOV.U32 R15, RZ, RZ, -0x1 ;  /* 0xffffffffff0f7424 */ /* 0x000fce00078e00ff */
[----:B------:R-:W-:Y:S05]  /*9df0*/  WARPSYNC.COLLECTIVE R15, `(.L_x_1775) ;  /* 0x000000000f0c7348 */ /* 0x000fea0003c00000 */
[----:B------:R-:W-:Y:S02]  /*9e00*/  ELECT P6, UR62, PT ;  /* 0x00000000003e782f */ /* 0x000fe400038c0000 */
[----:B------:R-:W-:Y:S01]  /*9e10*/  MOV R14, UR62 ;  /* 0x0000003e000e7c02 */ /* 0x000fe20008000f00 */
[----:B------:R-:W-:Y:S10]  /*9e20*/  ENDCOLLECTIVE ;  /* 0x000000000000791b */ /* 0x000ff40003800000 */
.L_x_1775:
[----:B------:R-:W-:Y:S05]  /*9e30*/  BSYNC B0 ;  /* 0x0000000000007941 */ /* 0x000fea0003800000 */
.L_x_1774:
[----:B------:R-:W-:Y:S05]  /*9e40*/  BRA `(.L_x_1776) ;  /* 0xfffffff400d07947 */ /* 0x000fea000383ffff */
.L_x_1744:
[----:B-1----:R1:W2:Y:S02]  /*9e50*/  SYNCS.PHASECHK.TRANS64.TRYWAIT P0, [R9+URZ], R2 ;  /* 0x00000002090075a7 */ /* 0x0022a4000800017f */
[----:B--2---:R-:W-:Y:S05]  /*9e60*/  @!P0 NANOSLEEP.SYNCS 0x989680 ;  /* 0x009896800000895d */ /* 0x004fea0003900000 */
[----:B------:R-:W2:Y:S02]  /*9e70*/  @!P0 SYNCS.PHASECHK.TRANS64 P0, [R9+URZ], R2 ;  /* 0x00000002090085a7 */ /* 0x000ea4000800007f */
[----:B--2---:R-:W-:Y:S05]  /*9e80*/  @!P0 BRA `(.L_x_1744) ;  /* 0xfffffffc00f08947 */ /* 0x004fea000383ffff */
[----:B------:R-:W-:Y:S05]  /*9e90*/  BRA `(.L_x_1777) ;  /* 0xfffffff800107947 */ /* 0x000fea000383ffff */
.L_x_1745:
[----:B--2---:R2:W3:Y:S02]  /*9ea0*/  SYNCS.PHASECHK.TRANS64.TRYWAIT P0, [R3+URZ], R0 ;  /* 0x00000000030075a7 */ /* 0x0044e4000800017f */
[----:B---3--:R-:W-:Y:S05]  /*9eb0*/  @!P0 NANOSLEEP.SYNCS 0x989680 ;  /* 0x009896800000895d */ /* 0x008fea0003900000 */
[----:B------:R-:W3:Y:S02]  /*9ec0*/  @!P0 SYNCS.PHASECHK.TRANS64 P0, [R3+URZ], R0 ;  /* 0x00000000030085a7 */ /* 0x000ee4000800007f */
[----:B---3--:R-:W-:Y:S05]  /*9ed0*/  @!P0 BRA `(.L_x_1745) ;  /* 0xfffffffc00f08947 */ /* 0x008fea000383ffff */
[----:B------:R-:W-:Y:S05]  /*9ee0*/  BRA `(.L_x_1778) ;  /* 0xfffffff800047947 */ /* 0x000fea000383ffff */
.L_x_1779:
        /* <DEDUP_REMOVED lines=9> */
.L_x_3866:


//--------------------- .text._ZN7cutlass13device_kernelIN5flash11enable_sm90INS1_16FlashAttnBwdSm90INS1_25CollectiveMainloopBwdSm90ILi2ELi1ELi1EN4cute5tupleIJNS5_1CILi1EEES8_S8_EEENS6_IJNS7_ILi64EEENS7_ILi96EEENS7_ILi192EEEEEENS_6half_tEfNS_4arch4Sm90ELb0ELb1ELb1ELb1ELb0ELb0ELb1ELb0ELi3ELi1ELi1ELi1ELb0EEENS1_21CollectiveEpilogueBwdISD_SE_SG_Li384ELb1ELb1ELi3EEENS1_19SingleTileSchedulerILb1ELb0ELb0ELi96EEEEEEEEEvNT_6ParamsE --------------------------
	.section	.text._ZN7cutlass13device_kernelIN5flash11enable_sm90INS1_16FlashAttnBwdSm90INS1_25CollectiveMainloopBwdSm90ILi2ELi1ELi1EN4cute5tupleIJNS5_1CILi1EEES8_S8_EEENS6_IJNS7_ILi64EEENS7_ILi96EEENS7_ILi192EEEEEENS_6half_tEfNS_4arch4Sm90ELb0ELb1ELb1ELb1ELb0ELb0ELb1ELb0ELi3ELi1ELi1ELi1ELb0EEENS1_21CollectiveEpilogueBwdISD_SE_SG_Li384ELb1ELb1ELi3EEENS1_19SingleTileSchedulerILb1ELb0ELb0ELi96EEEEEEEEEvNT_6ParamsE,"ax",@progbits
	.align	128
.text._ZN7cutlass13device_kernelIN5flash11enable_sm90INS1_16FlashAttnBwdSm90INS1_25CollectiveMainloopBwdSm90ILi2ELi1ELi1EN4cute5tupleIJNS5_1CILi1EEES8_S8_EEENS6_IJNS7_ILi64EEENS7_ILi96EEENS7_ILi192EEEEEENS_6half_tEfNS_4arch4Sm90ELb0ELb1ELb1ELb1ELb0ELb0ELb1ELb0ELi3ELi1ELi1ELi1ELb0EEENS1_21CollectiveEpilogueBwdISD_SE_SG_Li384ELb1ELb1ELi3EEENS1_19SingleTileSchedulerILb1ELb0ELb0ELi96EEEEEEEEEvNT_6ParamsE:
        .type           _ZN7cutlass13device_kernelIN5flash11enable_sm90INS1_16FlashAttnBwdSm90INS1_25CollectiveMainloopBwdSm90ILi2ELi1ELi1EN4cute5tupleIJNS5_1CILi1EEES8_S8_EEENS6_IJNS7_ILi64EEENS7_ILi96EEENS7_ILi192EEEEEENS_6half_tEfNS_4arch4Sm90ELb0ELb1ELb1ELb1ELb0ELb0ELb1ELb0ELi3ELi1ELi1ELi1ELb0EEENS1_21CollectiveEpilogueBwdISD_SE_SG_Li384ELb1ELb1ELi3EEENS1_19SingleTileSchedulerILb1ELb0ELb0ELi96EEEEEEEEEvNT_6ParamsE,@function
        .size           _ZN7cutlass13device_kernelIN5flash11enable_sm90INS1_16FlashAttnBwdSm90INS1_25CollectiveMainloopBwdSm90ILi2ELi1ELi1EN4cute5tupleIJNS5_1CILi1EEES8_S8_EEENS6_IJNS7_ILi64EEENS7_ILi96EEENS7_ILi192EEEEEENS_6half_tEfNS_4arch4Sm90ELb0ELb1ELb1ELb1ELb0ELb0ELb1ELb0ELi3ELi1ELi1ELi1ELb0EEENS1_21CollectiveEpilogueBwdISD_SE_SG_Li384ELb1ELb1ELi3EEENS1_19SingleTileSchedulerILb1ELb0ELb0ELi96EEEEEEEEEvNT_6ParamsE,(.L_x_3867 - _ZN7cutlass13device_kernelIN5flash11enable_sm90INS1_16FlashAttnBwdSm90INS1_25CollectiveMainloopBwdSm90ILi2ELi1ELi1EN4cute5tupleIJNS5_1CILi1EEES8_S8_EEENS6_IJNS7_ILi64EEENS7_ILi96EEENS7_ILi192EEEEEENS_6half_tEfNS_4arch4Sm90ELb0ELb1ELb1ELb1ELb0ELb0ELb1ELb0ELi3ELi1ELi1ELi1ELb0EEENS1_21CollectiveEpilogueBwdISD_SE_SG_Li384ELb1ELb1ELi3EEENS1_19SingleTileSchedulerILb1ELb0ELb0ELi96EEEEEEEEEvNT_6ParamsE)
        .other          _ZN7cutlass13device_kernelIN5flash11enable_sm90INS1_16FlashAttnBwdSm90INS1_25CollectiveMainloopBwdSm90ILi2ELi1ELi1EN4cute5tupleIJNS5_1CILi1EEES8_S8_EEENS6_IJNS7_ILi64EEENS7_ILi96EEENS7_ILi192EEEEEENS_6half_tEfNS_4arch4Sm90ELb0ELb1ELb1ELb1ELb0ELb0ELb1ELb0ELi3ELi1ELi1ELi1ELb0EEENS1_21CollectiveEpilogueBwdISD_SE_SG_Li384ELb1ELb1ELi3EEENS1_19SingleTileSchedulerILb1ELb0ELb0ELi96EEEEEEEEEvNT_6ParamsE,@"STO_CUDA_ENTRY STV_DEFAULT"
_ZN7cutlass13device_kernelIN5flash11enable_sm90INS1_16FlashAttnBwdSm90INS1_25CollectiveMainloopBwdSm90ILi2ELi1ELi1EN4cute5tupleIJNS5_1CILi1EEES8_S8_EEENS6_IJNS7_ILi64EEENS7_ILi96EEENS7_ILi192EEEEEENS_6half_tEfNS_4arch4Sm90ELb0ELb1ELb1ELb1ELb0ELb0ELb1ELb0ELi3ELi1ELi1ELi1ELb0EEENS1_21CollectiveEpilogueBwdISD_SE_SG_Li384ELb1ELb1ELi3EEENS1_19SingleTileSchedulerILb1ELb0ELb0ELi96EEEEEEEEEvNT_6ParamsE:
        /* <DEDUP_REMOVED lines=23> */
.L_x_1781:
[----:B------:R-:W-:Y:S05]  /*0170*/  BSYNC B0 ;  /* 0x0000000000007941 */ /* 0x000fea0003800000 */
.L_x_1780:
        /* <DEDUP_REMOVED lines=34> */
.L_x_1782:
        /* <DEDUP_REMOVED lines=20> */
.L_x_1783:
[----:B---3--:R-:W-:Y:S01]  /*04e0*/  ISETP.NE.AND P0, PT, R2, RZ, PT ;  /* 0x000000ff0200720c */ /* 0x008fe20003f05270 */
[----:B------:R-:W-:Y:S01]  /*04f0*/  IMAD.MOV.U32 R2, RZ, RZ, 0x1 ;  /* 0x00000001ff027424 */ /* 0x000fe200078e00ff */
[----:B------:R-:W-:Y:S01]  /*0500*/  NOP ;  /* 0x0000000000007918 */ /* 0x000fe20000000000 */
[----:B------:R-:W-:Y:S01]  /*0510*/  ULDC.64 UR38, c[0x0][0x208] ;  /* 0x0000820000267ab9 */ /* 0x000fe20000000a00 */
[----:B------:R-:W-:Y:S02]  /*0520*/  BSSY B6, `(.L_x_1784) ;  /* 0x0000ae6000067945 */ /* 0x000fe40003800000 */
[----:B------:R-:W-:-:S05]  /*0530*/  SEL R2, R2, 0x2, !P0 ;  /* 0x0000000202027807 */ /* 0x000fca0004000000 */
[----:B------:R3:W-:Y:S01]  /*0540*/  STL [R1], R2 ;  /* 0x0000000201007387 */ /* 0x0007e20000100800 */
[----:B-12-4-:R-:W-:Y:S06]  /*0550*/  BAR.SYNC.DEFER_BLOCKING 0x0 ;  /* 0x0000000000007b1d */ /* 0x016fec0000010000 */
[----:B------:R-:W-:Y:S05]  /*0560*/  @!P0 BRA `(.L_x_1785) ;  /* 0x0000006c00048947 */ /* 0x000fea0003800000 */
.L_x_1786:
[----:B------:R-:W-:-:S08]  /*0570*/  NOP ;  /* 0x0000000000007918 */ /* 0x000fd00000000000 */
[----:B------:R-:W1:Y:S02]  /*0580*/  USETMAXREG.TRY_ALLOC.CTAPOOL UP0, 0xa0 ;  /* 0x000000a0000079c8 */ /* 0x000e640008000600 */
[----:B-1----:R-:W-:-:S13]  /*0590*/  PLOP3.LUT P0, PT, PT, PT, UP0, 0x80, 0x0 ;  /* 0x000000000000781c */ /* 0x002fda0003f0f008 */
[----:B------:R-:W-:Y:S05]  /*05a0*/  @!P0 BRA `(.L_x_1786) ;  /* 0xfffffffc00f08947 */ /* 0x000fea000383ffff */
[----:B------:R-:W-:Y:S01]  /*05b0*/  LOP3.LUT R0, R0, 0x3, RZ, 0xc0, !PT ;  /* 0x0000000300007812 */ /* 0x000fe200078ec0ff */
[----:B---3--:R-:W1:Y:S01]  /*05c0*/  S2R R2, SR_TID.X ;  /* 0x0000000000027919 */ /* 0x008e620000002100 */
        /* <DEDUP_REMOVED lines=15> */
.L_x_1787:
        /* <DEDUP_REMOVED lines=10> */
.L_x_1789:
[----:B------:R-:W2:Y:S02]  /*0760*/  LDC R0, c[0x0][0x8bc] ;  /* 0x00022f00ff007b82 */ /* 0x000ea40000000800 */
.L_x_1788:
[----:B------:R-:W-:-:S05]  /*0770*/  IMAD R5, R19, 0x60, RZ ;  /* 0x0000006013057824 */ /* 0x000fca00078e02ff */
[----:B--2--5:R-:W-:-:S04]  /*0780*/  ISETP.GE.AND P0, PT, R5, R0, PT ;  /* 0x000000000500720c */ /* 0x024fc80003f06270 */
[----:B------:R-:W-:-:S04]  /*0790*/  SEL R4, R7, 0xffffffff, !P0 ;  /* 0xffffffff07047807 */ /* 0x000fc80004000000 */
[----:B------:R-:W-:Y:S01]  /*07a0*/  ISETP.GE.AND P0, PT, R4, RZ, PT ;  /* 0x000000ff0400720c */ /* 0x000fe20003f06270 */
[----:B------:R2:W-:-:S12]  /*07b0*/  STL [R1+0x18], R4 ;  /* 0x0000180401007387 */ /* 0x0005d80000100800 */
[----:B------:R-:W-:Y:S05]  /*07c0*/  @!P0 BRA `(.L_x_1790) ;  /* 0x000000a800ec8947 */ /* 0x000fea0003800000 */
[----:B------:R-:W-:Y:S02]  /*07d0*/  ULDC.64 UR4, c[0x0][0x780] ;  /* 0x0001e00000047ab9 */ /* 0x000fe40000000a00 */
[----:B------:R-:W-:Y:S01]  /*07e0*/  ISETP.NE.U32.AND P0, PT, RZ, UR4, PT ;  /* 0x00000004ff007c0c */ /* 0x000fe2000bf05070 */
[----:B------:R-:W-:Y:S02]  /*07f0*/  ULDC UR4, c[0x0][0x290] ;  /* 0x0000a40000047ab9 */ /* 0x000fe40000000800 */
[----:B------:R-:W-:Y:S01]  /*0800*/  IMAD.U32 R18, RZ, RZ, UR4 ;  /* 0x00000004ff127e24 */ /* 0x000fe2000f8e00ff */
[----:B------:R-:W-:-:S13]  /*0810*/  ISETP.NE.AND.EX P0, PT, RZ, UR5, PT, P0 ;  /* 0x00000005ff007c0c */ /* 0x000fda000bf05300 */
[----:B------:R-:W-:Y:S05]  /*0820*/  @!P0 BRA `(.L_x_1791) ;  /* 0x0000000000108947 */ /* 0x000fea0003800000 */
[----:B-1----:R-:W1:Y:S02]  /*0830*/  LDC.64 R2, c[0x0][0x780] ;  /* 0x0001e000ff027b82 */ /* 0x002e640000000a00 */
[----:B-1----:R-:W-:-:S05]  /*0840*/  IMAD.WIDE R2, R4, 0x4, R2 ;  /* 0x0000000404027825 */ /* 0x002fca00078e0202 */
[----:B------:R1:W5:Y:S01]  /*0850*/  LDG.E R17, desc[UR38][R2.64] ;  /* 0x0000002602117981 */ /* 0x000362000c1e1900 */
[----:B------:R-:W-:Y:S05]  /*0860*/  BRA `(.L_x_1792) ;  /* 0x0000000000287947 */ /* 0x000fea0003800000 */
.L_x_1791:
[----:B------:R-:W-:Y:S01]  /*0870*/  ULDC.64 UR4, c[0x0][0x770] ;  /* 0x0001dc0000047ab9 */ /* 0x000fe20000000a00 */
[----:B------:R-:W3:Y:S01]  /*0880*/  LDC R17, c[0x0][0x280] ;  /* 0x0000a000ff117b82 */ /* 0x000ee20000000800 */
[----:B------:R-:W-:-:S04]  /*0890*/  ISETP.NE.U32.AND P0, PT, RZ, UR4, PT ;  /* 0x00000004ff007c0c */ /* 0x000fc8000bf05070 */
[----:B------:R-:W-:-:S13]  /*08a0*/  ISETP.NE.AND.EX P0, PT, RZ, UR5, PT, P0 ;  /* 0x00000005ff007c0c */ /* 0x000fda000bf05300 */
[----:B------:R-:W-:Y:S05]  /*08b0*/  @!P0 BRA `(.L_x_1792) ;  /* 0x0000000000148947 */ /* 0x000fea0003800000 */
[----:B-1----:R-:W1:Y:S02]  /*08c0*/  LDC.64 R2, c[0x0][0x770] ;  /* 0x0001dc00ff027b82 */ /* 0x002e640000000a00 */
[----:B-1----:R-:W-:-:S05]  /*08d0*/  IMAD.WIDE R2, R4, 0x4, R2 ;  /* 0x0000000404027825 */ /* 0x002fca00078e0202 */
[----:B---3--:R-:W3:Y:S04]  /*08e0*/  LDG.E R17, desc[UR38][R2.64] ;  /* 0x0000002602117981 */ /* 0x008ee8000c1e1900 */
[----:B------:R-:W3:Y:S02]  /*08f0*/  LDG.E R0, desc[UR38][R2.64+0x4] ;  /* 0x0000042602007981 */ /* 0x000ee4000c1e1900 */
[----:B---3--:R-:W-:-:S07]  /*0900*/  IMAD.IADD R17, R0, 0x1, -R17 ;  /* 0x0000000100117824 */ /* 0x008fce00078e0a11 */
.L_x_1792:
[----:B------:R-:W-:Y:S02]  /*0910*/  ULDC.64 UR4, c[0x0][0x788] ;  /* 0x0001e20000047ab9 */ /* 0x000fe40000000a00 */
[----:B------:R-:W-:-:S04]  /*0920*/  ISETP.NE.U32.AND P0, PT, RZ, UR4, PT ;  /* 0x00000004ff007c0c */ /* 0x000fc8000bf05070 */
[----:B------:R-:W-:-:S13]  /*0930*/  ISETP.NE.AND.EX P0, PT, RZ, UR5, PT, P0 ;  /* 0x00000005ff007c0c */ /* 0x000fda000bf05300 */
[----:B------:R-:W-:Y:S05]  /*0940*/  @!P0 BRA `(.L_x_1793) ;  /* 0x0000000000108947 */ /* 0x000fea0003800000 */
[----:B-1----:R-:W1:Y:S02]  /*0950*/  LDC.64 R2, c[0x0][0x788] ;  /* 0x0001e200ff027b82 */ /* 0x002e640000000a00 */
[----:B-1----:R-:W-:-:S05]  /*0960*/  IMAD.WIDE R2, R4, 0x4, R2 ;  /* 0x0000000404027825 */ /* 0x002fca00078e0202 */
[----:B------:R1:W5:Y:S01]  /*0970*/  LDG.E R18, desc[UR38][R2.64] ;  /* 0x0000002602127981 */ /* 0x000362000c1e1900 */
[----:B------:R-:W-:Y:S05]  /*0980*/  BRA `(.L_x_1794) ;  /* 0x0000000000247947 */ /* 0x000fea0003800000 */
.L_x_1793:
[----:B------:R-:W-:Y:S02]  /*0990*/  ULDC.64 UR4, c[0x0][0x778] ;  /* 0x0001de0000047ab9 */ /* 0x000fe40000000a00 */
[----:B------:R-:W-:-:S04]  /*09a0*/  ISETP.NE.U32.AND P0, PT, RZ, UR4, PT ;  /* 0x00000004ff007c0c */ /* 0x000fc8000bf05070 */
[----:B------:R-:W-:-:S13]  /*09b0*/  ISETP.NE.AND.EX P0, PT, RZ, UR5, PT, P0 ;  /* 0x00000005ff007c0c */ /* 0x000fda000bf05300 */
[----:B------:R-:W-:Y:S05]  /*09c0*/  @!P0 BRA `(.L_x_1794) ;  /* 0x0000000000148947 */ /* 0x000fea0003800000 */
[----:B-1----:R-:W1:Y:S02]  /*09d0*/  LDC.64 R2, c[0x0][0x778] ;  /* 0x0001de00ff027b82 */ /* 0x002e640000000a00 */
[----:B-1----:R-:W-:-:S05]  /*09e0*/  IMAD.WIDE R2, R4, 0x4, R2 ;  /* 0x0000000404027825 */ /* 0x002fca00078e0202 */
[----:B------:R-:W4:Y:S04]  /*09f0*/  LDG.E R18, desc[UR38][R2.64] ;  /* 0x0000002602127981 */ /* 0x000f28000c1e1900 */
[----:B------:R-:W4:Y:S02]  /*0a00*/  LDG.E R7, desc[UR38][R2.64+0x4] ;  /* 0x0000042602077981 */ /* 0x000f24000c1e1900 */
[----:B----4-:R-:W-:-:S07]  /*0a10*/  IMAD.IADD R18, R7, 0x1, -R18 ;  /* 0x0000000107127824 */ /* 0x010fce00078e0a12 */
.L_x_1794:
[----:B---3-5:R-:W-:Y:S01]  /*0a20*/  VIADD R0, R17, 0x3f ;  /* 0x0000003f11007836 */ /* 0x028fe20000000000 */
[----:B------:R-:W-:Y:S01]  /*0a30*/  ISETP.GE.AND P1, PT, R19, RZ, PT ;  /* 0x000000ff1300720c */ /* 0x000fe20003f26270 */
[----:B------:R-:W-:Y:S01]  /*0a40*/  ULDC UR4, c[0x0][0x74c] ;  /* 0x0001d30000047ab9 */ /* 0x000fe20000000800 */
[----:B-1----:R-:W-:Y:S02]  /*0a50*/  IADD3 R2, R5, R17, -R18 ;  /* 0x0000001105027210 */ /* 0x002fe40007ffe812 */
[----:B------:R-:W-:Y:S02]  /*0a60*/  SHF.R.S32.HI R3, RZ, 0x1f, R0 ;  /* 0x0000001fff037819 */ /* 0x000fe40000011400 */
[----:B------:R-:W-:Y:S01]  /*0a70*/  PLOP3.LUT P0, PT, PT, PT, PT, 0x80, 0x0 ;  /* 0x000000000000781c */ /* 0x000fe20003f0f070 */
[----:B------:R-:W-:Y:S01]  /*0a80*/  VIADD R2, R2, -UR4 ;  /* 0x8000000402027c36 */ /* 0x000fe20008000000 */
[----:B------:R-:W-:-:S04]  /*0a90*/  LEA.HI R3, R3, R0, RZ, 0x6 ;  /* 0x0000000003037211 */ /* 0x000fc800078f30ff */
[----:B--2---:R-:W-:Y:S02]  /*0aa0*/  SHF.R.S32.HI R4, RZ, 0x6, R3 ;  /* 0x00000006ff047819 */ /* 0x004fe40000011403 */
[----:B------:R-:W-:-:S03]  /*0ab0*/  SHF.R.S32.HI R7, RZ, 0x1f, R2 ;  /* 0x0000001fff077819 */ /* 0x000fc60000011402 */
[----:B------:R1:W-:Y:S01]  /*0ac0*/  STL [R1+0x14], R4 ;  /* 0x0000140401007387 */ /* 0x0003e20000100800 */
[----:B------:R-:W-:Y:S01]  /*0ad0*/  LEA.HI R7, R7, R2, RZ, 0x6 ;  /* 0x0000000207077211 */ /* 0x000fe200078f30ff */
[----:B------:R-:W-:Y:S06]  /*0ae0*/  @!P1 BRA `(.L_x_1795) ;  /* 0x0000000000249947 */ /* 0x000fec0003800000 */
[----:B------:R-:W-:Y:S01]  /*0af0*/  IADD3 R0, -R18, 0x9f, R17 ;  /* 0x0000009f12007810 */ /* 0x000fe20007ffe111 */
[----:B------:R-:W-:Y:S01]  /*0b00*/  ULDC UR4, c[0x0][0x748] ;  /* 0x0001d20000047ab9 */ /* 0x000fe20000000800 */
[----:B------:R-:W-:Y:S02]  /*0b10*/  IMAD.MOV.U32 R2, RZ, RZ, R4 ;  /* 0x000000ffff027224 */ /* 0x000fe400078e0004 */
[----:B------:R-:W-:-:S04]  /*0b20*/  IADD3 R0, R0, UR4, R5 ;  /* 0x0000000400007c10 */ /* 0x000fc8000fffe005 */
[----:B------:R-:W-:-:S04]  /*0b30*/  SHF.R.S32.HI R3, RZ, 0x1f, R0 ;  /* 0x0000001fff037819 */ /* 0x000fc80000011400 */
[----:B------:R-:W-:-:S04]  /*0b40*/  LEA.HI R3, R3, R0, RZ, 0x6 ;  /* 0x0000000003037211 */ /* 0x000fc800078f30ff */
[----:B------:R-:W-:-:S04]  /*0b50*/  SHF.R.S32.HI R3, RZ, 0x6, R3 ;  /* 0x00000006ff037819 */ /* 0x000fc80000011403 */
[----:B------:R-:W-:-:S05]  /*0b60*/  VIMNMX R2, R2, R3, PT ;  /* 0x0000000302027248 */ /* 0x000fca0003fe0100 */
[----:B------:R2:W-:Y:S02]  /*0b70*/  STL [R1+0x14], R2 ;  /* 0x0000140201007387 */ /* 0x0005e40000100800 */
.L_x_1795:
[----:B------:R-:W3:Y:S01]  /*0b80*/  LDL R0, [R1+0x14] ;  /* 0x0000140001007983 */ /* 0x000ee20000100800 */
[----:B------:R-:W-:Y:S02]  /*0b90*/  SHF.R.S32.HI R7, RZ, 0x6, R7 ;  /* 0x00000006ff077819 */ /* 0x000fe40000011407 */
[----:B------:R-:W-:Y:S02]  /*0ba0*/  CS2R R70, SRZ ;  /* 0x0000000000467805 */ /* 0x000fe4000001ff00 */
[----:B------:R-:W-:Y:S02]  /*0bb0*/  CS2R R68, SRZ ;  /* 0x0000000000447805 */ /* 0x000fe4000001ff00 */
[----:B------:R-:W-:Y:S02]  /*0bc0*/  CS2R R66, SRZ ;  /* 0x0000000000427805 */ /* 0x000fe4000001ff00 */
[----:B------:R-:W-:Y:S02]  /*0bd0*/  VIMNMX R16, RZ, R7, !PT ;  /* 0x00000007ff107248 */ /* 0x000fe40007fe0100 */
        /* <DEDUP_REMOVED lines=45> */
[----:B---3--:R-:W-:-:S13]  /*0eb0*/  ISETP.GT.AND P1, PT, R0, R16, PT ;  /* 0x000000100000720c */ /* 0x008fda0003f24270 */
[----:B------:R-:W-:Y:S05]  /*0ec0*/  @!P1 BRA `(.L_x_1796) ;  /* 0x0000003800749947 */ /* 0x000fea0003800000 */
[----:B------:R-:W3:Y:S01]  /*0ed0*/  S2UR UR4, SR_CgaCtaId ;  /* 0x00000000000479c3 */ /* 0x000ee20000008800 */
[----:B------:R-:W-:Y:S01]  /*0ee0*/  UMOV UR36, 0x400 ;  /* 0x0000040000247882 */ /* 0x000fe20000000000 */
[----:B------:R-:W-:Y:S01]  /*0ef0*/  ULDC UR42, c[0x0][0x75c] ;  /* 0x0001d700002a7ab9 */ /* 0x000fe20000000800 */
[----:B------:R-:W-:Y:S01]  /*0f00*/  ULDC UR43, c[0x0][0x744] ;  /* 0x0001d100002b7ab9 */ /* 0x000fe20000000800 */
[----:B------:R-:W-:Y:S01]  /*0f10*/  ULDC.64 UR40, c[0x0][0x748] ;  /* 0x0001d20000287ab9 */ /* 0x000fe20000000a00 */
[----:B---3--:R-:W-:-:S04]  /*0f20*/  ULEA UR36, UR4, UR36, 0x18 ;  /* 0x0000002404247291 */ /* 0x008fc8000f8ec03f */
[----:B------:R-:W-:-:S04]  /*0f30*/  UIADD3 UR37, UR36, 0x30400, URZ ;  /* 0x0003040024257890 */ /* 0x000fc8000fffe03f */
[----:B------:R-:W-:-:S06]  /*0f40*/  ULOP3.LUT UP0, URZ, UR37, 0x1bf, URZ, 0xc0, !UPT ;  /* 0x000001bf253f7892 */ /* 0x000fcc000f80c03f */
[----:B------:R-:W-:-:S13]  /*0f50*/  PLOP3.LUT P0, PT, PT, PT, UP0, 0x80, 0x0 ;  /* 0x000000000000781c */ /* 0x000fda0003f0f008 */
[----:B------:R-:W-:Y:S05]  /*0f60*/  @!P0 BRA `(.L_x_1797) ;  /* 0x00000000007c8947 */ /* 0x000fea0003800000 */
[----:B--2---:R-:W-:Y:S01]  /*0f70*/  MOV R2, 0x0 ;  /* 0x0000000000027802 */ /* 0x004fe20000000f00 */
[----:B------:R-:W-:Y:S01]  /*0f80*/  ULDC.64 UR4, c[0x4][0x80] ;  /* 0x0100200000047ab9 */ /* 0x000fe20000000a00 */
[----:B------:R-:W-:Y:S01]  /*0f90*/  ULDC.64 UR6, c[0x4][0x8] ;  /* 0x0100020000067ab9 */ /* 0x000fe20000000a00 */
[----:B-1----:R-:W-:Y:S01]  /*0fa0*/  IMAD.U32 R4, RZ, RZ, UR4 ;  /* 0x00000004ff047e24 */ /* 0x002fe2000f8e00ff */
        /* <DEDUP_REMOVED lines=12> */
.L_x_1798:
        /* <DEDUP_REMOVED lines=15> */
.L_x_1797:
[----:B------:R-:W-:-:S04]  /*1160*/  IMAD.U32 R0, RZ, RZ, UR36 ;  /* 0x00000024ff007e24 */ /* 0x000fc8000f8e00ff */
[----:B------:R-:W-:-:S05]  /*1170*/  VIADD R0, R0, 0x33400 ;  /* 0x0003340000007836 */ /* 0x000fca0000000000 */
[----:B------:R-:W-:-:S13]  /*1180*/  LOP3.LUT P0, RZ, R0, 0x1bf, RZ, 0xc0, !PT ;  /* 0x000001bf00ff7812 */ /* 0x000fda000780c0ff */
        /* <DEDUP_REMOVED lines=17> */
.L_x_1800:
        /* <DEDUP_REMOVED lines=15> */
.L_x_1799:
[----:B--2---:R-:W2:Y:S01]  /*1390*/  S2R R2, SR_TID.X ;  /* 0x0000000000027919 */ /* 0x004ea20000002100 */
[----:B------:R-:W-:Y:S01]  /*13a0*/  UMOV UR4, 0xffffffff ;  /* 0xffffffff00047882 */ /* 0x000fe20000000000 */
[----:B--2---:R-:W-:-:S05]  /*13b0*/  VIADD R0, R2, 0xffffff80 ;  /* 0xffffff8002007836 */ /* 0x004fca0000000000 */
[----:B------:R-:W-:-:S04]  /*13c0*/  SHF.R.S32.HI R3, RZ, 0x1f, R0 ;  /* 0x0000001fff037819 */ /* 0x000fc80000011400 */
[----:B------:R-:W-:-:S04]  /*13d0*/  LEA.HI R2, R3, R0, RZ, 0x7 ;  /* 0x0000000003027211 */ /* 0x000fc800078f38ff */
[----:B------:R-:W-:Y:S01]  /*13e0*/  SHF.R.S32.HI R13, RZ, 0x7, R2 ;  /* 0x00000007ff0d7819 */ /* 0x000fe20000011402 */
[----:B------:R-:W-:Y:S06]  /*13f0*/  BRA.DIV UR4, `(.L_x_1801) ;  /* 0x0000009e04e87947 */ /* 0x000fec000b800000 */
[----:B------:R2:W3:Y:S02]  /*1400*/  SHFL.IDX PT, R14, R13, RZ, 0x1f ;  /* 0x00001fff0d0e7589 */ /* 0x0004e400000e0000 */
.L_x_1946:
[----:B------:R-:W-:Y:S02]  /*1410*/  SHF.L.U32 R10, RZ, 0x1f, RZ ;  /* 0x0000001fff0a7819 */ /* 0x000fe400000006ff */
[CC--:B-1----:R-:W-:Y:S02]  /*1420*/  LEA.HI R4, R3.reuse, R0.reuse, RZ, 0x4 ;  /* 0x0000000003047211 */ /* 0x0c2fe400078f20ff */
[----:B------:R-:W1:Y:S01]  /*1430*/  SYNCS.PHASECHK.TRANS64.TRYWAIT P0, [UR36+0x36400], R10 ;  /* 0x0364000aff0075a7 */ /* 0x000e620008000164 */
[----:B------:R-:W-:Y:S01]  /*1440*/  LEA.HI R6, R3, R0, RZ, 0x5 ;  /* 0x0000000003067211 */ /* 0x000fe200078f28ff */
[----:B---3--:R-:W-:Y:S01]  /*1450*/  IMAD.HI R3, R14, 0x55555556, RZ ;  /* 0x555555560e037827 */ /* 0x008fe200078e02ff */
        /* <DEDUP_REMOVED lines=11> */
[----:B-1----:R-:W-:Y:S06]  /*1510*/  @P0 BRA `(.L_x_1802) ;  /* 0x0000000000080947 */ /* 0x002fec0003800000 */
[----:B------:R-:W1:Y:S02]  /*1520*/  SYNCS.PHASECHK.TRANS64.TRYWAIT P0, [UR36+0x36400], R10 ;  /* 0x0364000aff0075a7 */ /* 0x000e640008000164 */
[----:B-1----:R-:W-:Y:S05]  /*1530*/  @!P0 BRA `(.L_x_1803) ;  /* 0x0000009c00b48947 */ /* 0x002fea0003800000 */
.L_x_1802:
[----:B------:R-:W3:Y:S01]  /*1540*/  LDL.LU R14, [R1] ;  /* 0x00000000010e7983 */ /* 0x000ee20000300800 */
[----:B------:R-:W-:Y:S01]  /*1550*/  IMAD.IADD R11, R8, 0x1, -R9 ;  /* 0x00000001080b7824 */ /* 0x000fe200078e0a09 */
[----:B------:R-:W-:Y:S01]  /*1560*/  SHF.R.S32.HI R8, RZ, 0x1f, R7 ;  /* 0x0000001fff087819 */ /* 0x000fe20000011407 */
[C---:B-1----:R-:W-:Y:S01]  /*1570*/  IMAD.HI R10, R13.reuse, 0x55555556, RZ ;  /* 0x555555560d0a7827 */ /* 0x042fe200078e02ff */
[--C-:B------:R-:W-:Y:S02]  /*1580*/  SHF.R.S32.HI R5, RZ, 0x1, R2.reuse ;  /* 0x00000001ff057819 */ /* 0x100fe40000011402 */
[----:B------:R-:W-:Y:S02]  /*1590*/  CS2R R70, SRZ ;  /* 0x0000000000467805 */ /* 0x000fe4000001ff00 */
[----:B------:R-:W-:Y:S01]  /*15a0*/  SHF.R.S32.HI R6, RZ, 0x1f, R2 ;  /* 0x0000001fff067819 */ /* 0x000fe20000011402 */
[----:B------:R-:W-:Y:S01]  /*15b0*/  IMAD R12, R13, 0x400, R0 ;  /* 0x000004000d0c7824 */ /* 0x000fe200078e0200 */
[----:B------:R-:W-:-:S02]  /*15c0*/  LEA.HI R8, R8, R7, RZ, 0x3 ;  /* 0x0000000708087211 */ /* 0x000fc400078f18ff */
[----:B------:R-:W-:Y:S02]  /*15d0*/  CS2R R68, SRZ ;  /* 0x0000000000447805 */ /* 0x000fe4000001ff00 */
[----:B------:R-:W-:Y:S02]  /*15e0*/  LEA.HI R6, R6, R5, RZ, 0x2 ;  /* 0x0000000506067211 */ /* 0x000fe400078f10ff */
[----:B------:R-:W-:Y:S02]  /*15f0*/  CS2R R66, SRZ ;  /* 0x0000000000427805 */ /* 0x000fe4000001ff00 */
[----:B------:R-:W-:Y:S01]  /*1600*/  LOP3.LUT R2, R2, 0x7fffffe, RZ, 0xc0, !PT ;  /* 0x07fffffe02027812 */ /* 0x000fe200078ec0ff */
[----:B------:R-:W-:Y:S01]  /*1610*/  IMAD.SHL.U32 R8, R8, 0x20, RZ ;  /* 0x0000002008087824 */ /* 0x000fe200078e00ff */
[----:B------:R-:W-:Y:S02]  /*1620*/  LOP3.LUT R6, R6, 0xfffffffc, RZ, 0xc0, !PT ;  /* 0xfffffffc06067812 */ /* 0x000fe400078ec0ff */
[----:B------:R-:W-:-:S02]  /*1630*/  CS2R R64, SRZ ;  /* 0x0000000000407805 */ /* 0x000fc4000001ff00 */
[----:B------:R-:W-:Y:S01]  /*1640*/  SHF.R.S32.HI R3, RZ, 0x1f, R0 ;  /* 0x0000001fff037819 */ /* 0x000fe20000011400 */
[----:B------:R-:W-:Y:S01]  /*1650*/  IMAD.IADD R9, R7, 0x1, -R2 ;  /* 0x0000000107097824 */ /* 0x000fe200078e0a02 */
[----:B------:R-:W-:Y:S01]  /*1660*/  SHF.R.S32.HI R4, RZ, 0x4, R4 ;  /* 0x00000004ff047819 */ /* 0x000fe20000011404 */
[----:B------:R-:W-:Y:S01]  /*1670*/  IMAD.IADD R7, R5, 0x1, -R6 ;  /* 0x0000000105077824 */ /* 0x000fe200078e0a06 */
[----:B------:R-:W-:Y:S02]  /*1680*/  LEA.HI R10, R10, R10, RZ, 0x1 ;  /* 0x0000000a0a0a7211 */ /* 0x000fe400078f08ff */
[----:B------:R-:W-:Y:S02]  /*1690*/  CS2R R62, SRZ ;  /* 0x00000000003e7805 */ /* 0x000fe4000001ff00 */
[----:B------:R-:W-:Y:S01]  /*16a0*/  LOP3.LUT R8, R8, 0x7fffff00, RZ, 0xc0, !PT ;  /* 0x7fffff0008087812 */ /* 0x000fe200078ec0ff */
[----:B------:R-:W-:Y:S01]  /*16b0*/  IMAD.SHL.U32 R6, R7, 0x40, RZ ;  /* 0x0000004007067824 */ /* 0x000fe200078e00ff */
[CC--:B------:R-:W-:Y:S01]  /*16c0*/  LEA.HI R2, R3.reuse, R0.reuse, RZ, 0x2 ;  /* 0x0000000003027211 */ /* 0x0c0fe200078f10ff */
[----:B------:R-:W-:Y:S01]  /*16d0*/  IMAD.SHL.U32 R15, R4, 0x8, RZ ;  /* 0x00000008040f7824 */ /* 0x000fe200078e00ff */
[----:B------:R-:W-:Y:S01]  /*16e0*/  LEA.HI R3, R3, R0, RZ, 0x5 ;  /* 0x0000000003037211 */ /* 0x000fe200078f28ff */
[----:B------:R-:W-:Y:S01]  /*16f0*/  IMAD R10, R10, -0x3, R13 ;  /* 0xfffffffd0a0a7824 */ /* 0x000fe200078e020d */
[----:B------:R-:W-:Y:S01]  /*1700*/  SHF.R.S32.HI R4, RZ, 0x2, R2 ;  /* 0x00000002ff047819 */ /* 0x000fe20000011402 */
[----:B------:R-:W-:Y:S01]  /*1710*/  IMAD R8, R13, 0x800, R8 ;  /* 0x000008000d087824 */ /* 0x000fe200078e0208 */
[----:B------:R-:W-:-:S02]  /*1720*/  SHF.R.S32.HI R5, RZ, 0x1f, R2 ;  /* 0x0000001fff057819 */ /* 0x000fc40000011402 */
[----:B------:R-:W-:Y:S02]  /*1730*/  CS2R R60, SRZ ;  /* 0x00000000003c7805 */ /* 0x000fe4000001ff00 */
[----:B--2---:R-:W-:Y:S01]  /*1740*/  LOP3.LUT R13, R2, 0x7ffffffc, RZ, 0xc0, !PT ;  /* 0x7ffffffc020d7812 */ /* 0x004fe200078ec0ff */
[----:B------:R-:W-:Y:S01]  /*1750*/  IMAD R8, R9, 0x20, R8 ;  /* 0x0000002009087824 */ /* 0x000fe200078e0208 */
[----:B------:R-:W-:Y:S01]  /*1760*/  LOP3.LUT R6, R6, 0xc0, RZ, 0xc0, !PT ;  /* 0x000000c006067812 */ /* 0x000fe200078ec0ff */
[----:B------:R-:W-:Y:S01]  /*1770*/  IMAD.MOV.U32 R9, RZ, RZ, 0x20 ;  /* 0x00000020ff097424 */ /* 0x000fe200078e00ff */
[----:B------:R-:W-:Y:S01]  /*1780*/  LEA.HI R5, R5, R4, RZ, 0x3 ;  /* 0x0000000405057211 */ /* 0x000fe200078f18ff */
[----:B------:R-:W-:Y:S01]  /*1790*/  IMAD.IADD R13, R0, 0x1, -R13 ;  /* 0x00000001000d7824 */ /* 0x000fe200078e0a0d */
[----:B------:R-:W-:Y:S01]  /*17a0*/  LOP3.LUT R15, R6, 0x8, R15, 0xf8, !PT ;  /* 0x00000008060f7812 */ /* 0x000fe200078ef80f */
[----:B------:R-:W-:Y:S01]  /*17b0*/  IMAD R8, R11, 0x200, R8 ;  /* 0x000002000b087824 */ /* 0x000fe200078e0208 */
[----:B------:R-:W-:Y:S01]  /*17c0*/  SHF.R.U32.HI R0, RZ, 0x3, R6 ;  /* 0x00000003ff007819 */ /* 0x000fe20000011606 */
[----:B------:R-:W-:Y:S01]  /*17d0*/  IMAD R10, R10, 0x10, R13 ;  /* 0x000000100a0a7824 */ /* 0x000fe200078e020d */
[----:B------:R-:W-:Y:S01]  /*17e0*/  LOP3.LUT R5, R5, 0xfffffff8, RZ, 0xc0, !PT ;  /* 0xfffffff805057812 */ /* 0x000fe200078ec0ff */
[----:B------:R-:W-:Y:S01]  /*17f0*/  IMAD R13, R19, -0x60, RZ ;  /* 0xffffffa0130d7824 */ /* 0x000fe200078e02ff */
[----:B------:R-:W-:Y:S01]  /*1800*/  LOP3.LUT R15, R15, R0, RZ, 0x3c, !PT ;  /* 0x000000000f0f7212 */ /* 0x000fe200078e3cff */
[----:B------:R-:W-:Y:S01]  /*1810*/  IMAD.IADD R0, R18, 0x1, -R17 ;  /* 0x0000000112007824 */ /* 0x000fe200078e0a11 */
[----:B------:R-:W-:Y:S01]  /*1820*/  SHF.R.S32.HI R3, RZ, 0x5, R3 ;  /* 0x00000005ff037819 */ /* 0x000fe20000011403 */
[----:B------:R-:W-:Y:S01]  /*1830*/  IMAD.IADD R6, R4, 0x1, -R5 ;  /* 0x0000000104067824 */ /* 0x000fe200078e0a05 */
[----:B------:R-:W-:Y:S01]  /*1840*/  LOP3.LUT P0, RZ, R7, 0x2, RZ, 0xc0, !PT ;  /* 0x0000000207ff7812 */ /* 0x000fe2000780c0ff */
[----:B------:R-:W-:Y:S01]  /*1850*/  IMAD.IADD R18, R13, 0x1, R18 ;  /* 0x000000010d127824 */ /* 0x000fe200078e0212 */
[----:B------:R1:W-:Y:S01]  /*1860*/  STL [R1+0x4], R0 ;  /* 0x0000040001007387 */ /* 0x0003e20000100800 */
[----:B------:R-:W-:Y:S01]  /*1870*/  IMAD.IADD R15, R8, 0x1, R15 ;  /* 0x00000001080f7824 */ /* 0x000fe200078e020f */
[----:B------:R-:W-:Y:S01]  /*1880*/  SEL R9, R9, 0xffffffe0, !P0 ;  /* 0xffffffe009097807 */ /* 0x000fe20004000000 */
[----:B------:R-:W-:Y:S01]  /*1890*/  IMAD R6, R3, 0x10, R6 ;  /* 0x0000001003067824 */ /* 0x000fe200078e0206 */
[----:B------:R-:W-:Y:S01]  /*18a0*/  IADD3 R4, -R17, 0x1, R18 ;  /* 0x0000000111047810 */ /* 0x000fe20007ffe112 */
[----:B------:R-:W-:Y:S01]  /*18b0*/  IMAD.SHL.U32 R3, R10, 0x2, RZ ;  /* 0x000000020a037824 */ /* 0x000fe200078e00ff */
[----:B------:R-:W-:Y:S01]  /*18c0*/  LEA R11, R15, UR36, 0x1 ;  /* 0x000000240f0b7c11 */ /* 0x000fe2000f8e08ff */
[----:B------:R-:W-:Y:S01]  /*18d0*/  IMAD.MOV.U32 R7, RZ, RZ, RZ ;  /* 0x000000ffff077224 */ /* 0x000fe200078e00ff */
[----:B------:R-:W-:Y:S01]  /*18e0*/  CS2R R58, SRZ ;  /* 0x00000000003a7805 */ /* 0x000fe2000001ff00 */
[--C-:B------:R-:W-:Y:S01]  /*18f0*/  IMAD.IADD R4, R4, 0x1, -R3.reuse ;  /* 0x0000000104047824 */ /* 0x100fe200078e0a03 */
[----:B------:R-:W-:Y:S01]  /*1900*/  CS2R R56, SRZ ;  /* 0x0000000000387805 */ /* 0x000fe2000001ff00 */
[----:B-1----:R-:W-:Y:S01]  /*1910*/  IMAD.SHL.U32 R0, R12, 0x4, RZ ;  /* 0x000000040c007824 */ /* 0x002fe200078e00ff */
[----:B------:R-:W-:Y:S01]  /*1920*/  CS2R R54, SRZ ;  /* 0x0000000000367805 */ /* 0x000fe2000001ff00 */
[--C-:B------:R-:W-:Y:S01]  /*1930*/  IMAD.IADD R12, R18, 0x1, -R3.reuse ;  /* 0x00000001120c7824 */ /* 0x100fe200078e0a03 */
[----:B------:R-:W-:Y:S01]  /*1940*/  CS2R R52, SRZ ;  /* 0x0000000000347805 */ /* 0x000fe2000001ff00 */
[----:B------:R-:W-:Y:S01]  /*1950*/  IMAD.IADD R10, R13, 0x1, -R3 ;  /* 0x000000010d0a7824 */ /* 0x000fe200078e0a03 */
[----:B------:R-:W-:Y:S01]  /*1960*/  IADD3 R3, R9, 0x30400, R11 ;  /* 0x0003040009037810 */ /* 0x000fe20007ffe00b */
[----:B------:R-:W-:Y:S01]  /*1970*/  IMAD.MOV.U32 R2, RZ, RZ, RZ ;  /* 0x000000ffff027224 */ /* 0x000fe200078e00ff */
[----:B------:R1:W-:Y:S01]  /*1980*/  STL [R1+0x8], R12 ;  /* 0x0000080c01007387 */ /* 0x0003e20000100800 */
[----:B------:R-:W-:Y:S01]  /*1990*/  IMAD.MOV.U32 R5, RZ, RZ, RZ ;  /* 0x000000ffff057224 */ /* 0x000fe200078e00ff */
[----:B------:R-:W-:-:S02]  /*19a0*/  CS2R R50, SRZ ;  /* 0x0000000000327805 */ /* 0x000fc4000001ff00 */
[----:B------:R-:W-:Y:S01]  /*19b0*/  CS2R R48, SRZ ;  /* 0x0000000000307805 */ /* 0x000fe2000001ff00 */
[----:B------:R1:W-:Y:S01]  /*19c0*/  STL [R1], R11 ;  /* 0x0000000b01007387 */ /* 0x0003e20000100800 */
[----:B------:R-:W-:Y:S02]  /*19d0*/  CS2R R46, SRZ ;  /* 0x00000000002e7805 */ /* 0x000fe4000001ff00 */
[----:B------:R-:W-:Y:S02]  /*19e0*/  CS2R R44, SRZ ;  /* 0x00000000002c7805 */ /* 0x000fe4000001ff00 */
[----:B------:R-:W-:Y:S01]  /*19f0*/  CS2R R42, SRZ ;  /* 0x00000000002a7805 */ /* 0x000fe2000001ff00 */
[----:B------:R1:W-:Y:S01]  /*1a00*/  STL [R1+0x10], R10 ;  /* 0x0000100a01007387 */ /* 0x0003e20000100800 */
[----:B------:R-:W-:Y:S02]  /*1a10*/  CS2R R40, SRZ ;  /* 0x0000000000287805 */ /* 0x000fe4000001ff00 */
[----:B------:R-:W-:-:S02]  /*1a20*/  CS2R R38, SRZ ;  /* 0x0000000000267805 */ /* 0x000fc4000001ff00 */
[----:B------:R-:W-:Y:S01]  /*1a30*/  CS2R R36, SRZ ;  /* 0x0000000000247805 */ /* 0x000fe2000001ff00 */
[----:B------:R1:W-:Y:S01]  /*1a40*/  STL [R1+0xc], R3 ;  /* 0x00000c0301007387 */ /* 0x0003e20000100800 */
        /* <DEDUP_REMOVED lines=31> */
[----:B-1-3--:R-:W-:-:S07]  /*1c40*/  LOP3.LUT R8, R14, 0x1, RZ, 0xfc, !PT ;  /* 0x000000010e087812 */ /* 0x00afce00078efcff */
.L_x_1822:
[----:B------:R-:W-:-:S13]  /*1c50*/  ISETP.NE.AND P0, PT, R8, 0x3, PT ;  /* 0x000000030800780c */ /* 0x000fda0003f05270 */
[----:B------:R-:W-:Y:S05]  /*1c60*/  @!P0 BRA `(.L_x_1804) ;  /* 0x0000000000048947 */ /* 0x000fea0003800000 */
[----:B------:R-:W-:Y:S01]  /*1c70*/  BPT.TRAP 0x1 ;  /* 0x000000040000795c */ /* 0x000fe20000300000 */
.L_x_1804:
[----:B------:R-:W-:Y:S02]  /*1c80*/  LEA R3, R2, UR36, 0x3 ;  /* 0x0000002402037c11 */ /* 0x000fe4000f8e18ff */
[----:B------:R-:W-:-:S04]  /*1c90*/  SHF.L.U32 R10, R7, 0x1f, RZ ;  /* 0x0000001f070a7819 */ /* 0x000fc800000006ff */
[----:B------:R1:W2:Y:S01]  /*1ca0*/  SYNCS.PHASECHK.TRANS64.TRYWAIT P1, [R3+URZ+0x36410], R10 ;  /* 0x0364100a030075a7 */ /* 0x0002a2000802017f */
[----:B------:R-:W-:Y:S05]  /*1cb0*/  @!P0 BRA `(.L_x_1805) ;  /* 0x0000000000048947 */ /* 0x000fea0003800000 */
[----:B------:R-:W-:Y:S01]  /*1cc0*/  BPT.TRAP 0x1 ;  /* 0x000000040000795c */ /* 0x000fe20000300000 */
.L_x_1805:
[----:B--2---:R-:W-:Y:S05]  /*1cd0*/  @P1 BRA `(.L_x_1806) ;  /* 0x0000000000081947 */ /* 0x004fea0003800000 */
[----:B------:R-:W2:Y:S02]  /*1ce0*/  SYNCS.PHASECHK.TRANS64.TRYWAIT P1, [R3+URZ+0x36410], R10 ;  /* 0x0364100a030075a7 */ /* 0x000ea4000802017f */
[----:B--2---:R-:W-:Y:S05]  /*1cf0*/  @!P1 BRA `(.L_x_1807) ;  /* 0x0000009400dc9947 */ /* 0x004fea0003800000 */
.L_x_1806:
        /* <DEDUP_REMOVED lines=99> */
[----:B-12---:R1:W2:Y:S04]  /*2330*/  LDS R10, [R11+0x30000] ;  /* 0x030000000b0a7984 */ /* 0x0062a80000000800 */
[----:B------:R1:W3:Y:S01]  /*2340*/  LDS R9, [R11+0x30020] ;  /* 0x030020000b097984 */ /* 0x0002e20000000800 */
[----:B------:R-:W-:Y:S05]  /*2350*/  @!P0 BRA `(.L_x_1808) ;  /* 0x0000000000048947 */ /* 0x000fea0003800000 */
[----:B------:R-:W-:Y:S01]  /*2360*/  BPT.TRAP 0x1 ;  /* 0x000000040000795c */ /* 0x000fe20000300000 */
.L_x_1808:
[----:B-1----:R-:W-:-:S04]  /*2370*/  SHF.L.U32 R11, R5, 0x1f, RZ ;  /* 0x0000001f050b7819 */ /* 0x002fc800000006ff */
[----:B------:R1:W4:Y:S01]  /*2380*/  SYNCS.PHASECHK.TRANS64.TRYWAIT P1, [UR36+0x36430], R11 ;  /* 0x0364300bff0075a7 */ /* 0x0003220008020164 */
[----:B------:R-:W-:Y:S05]  /*2390*/  @!P0 BRA `(.L_x_1809) ;  /* 0x0000000000048947 */ /* 0x000fea0003800000 */
[----:B------:R-:W-:Y:S01]  /*23a0*/  BPT.TRAP 0x1 ;  /* 0x000000040000795c */ /* 0x000fe20000300000 */
.L_x_1809:
[----:B----4-:R-:W-:Y:S05]  /*23b0*/  @P1 BRA `(.L_x_1810) ;  /* 0x0000000000081947 */ /* 0x010fea0003800000 */
[----:B------:R-:W4:Y:S02]  /*23c0*/  SYNCS.PHASECHK.TRANS64.TRYWAIT P1, [UR36+0x36430], R11 ;  /* 0x0364300bff0075a7 */ /* 0x000f240008020164 */
[----:B----4-:R-:W-:Y:S05]  /*23d0*/  @!P1 BRA `(.L_x_1811) ;  /* 0x0000009000389947 */ /* 0x010fea0003800000 */
.L_x_1810:
[----:B------:R-:W-:Y:S01]  /*23e0*/  UIADD3 UR5, UR36, 0x2a000, URZ ;  /* 0x0002a00024057890 */ /* 0x000fe2000fffe03f */
[----:B------:R-:W5:Y:S01]  /*23f0*/  LDL R152, [R1+0x8] ;  /* 0x0000080001987983 */ /* 0x000f620000100800 */
[----:B------:R-:W-:Y:S01]  /*2400*/  UIADD3 UR4, UR4, 0x9000, URZ ;  /* 0x0000900004047890 */ /* 0x000fe2000fffe03f */
[----:B------:R-:W-:Y:S01]  /*2410*/  WARPGROUP.ARRIVE ;  /* 0x00000000000079c5 */ /* 0x000fe20000000000 */
[----:B------:R-:W-:Y:S01]  /*2420*/  USHF.R.U32.HI UR5, URZ, 0x4, UR5 ;  /* 0x000000043f057899 */ /* 0x000fe20008011605 */
[----:B------:R-:W-:Y:S01]  /*2430*/  FMUL.FTZ R15, R140, UR42 ;  /* 0x0000002a8c0f7c20 */ /* 0x000fe20008410000 */
[----:B------:R-:W-:Y:S01]  /*2440*/  USHF.R.U32.HI UR4, URZ, 0x4, UR4 ;  /* 0x000000043f047899 */ /* 0x000fe20008011604 */
[----:B------:R-:W2:Y:S01]  /*2450*/  LDC R140, c[0x0][0x750] ;  /* 0x0001d400ff8c7b82 */ /* 0x000ea20000000800 */
[----:B------:R-:W-:Y:S01]  /*2460*/  ULOP3.LUT UR5, UR5, 0x3fff, URZ, 0xc0, !UPT ;  /* 0x00003fff05057892 */ /* 0x000fe2000f8ec03f */
[----:B-1--4-:R-:W-:Y:S01]  /*2470*/  FMUL.FTZ R11, R136, UR42 ;  /* 0x0000002a880b7c20 */ /* 0x012fe20008410000 */
        /* <DEDUP_REMOVED lines=26> */
[----:B--2---:R-:W-:Y:S01]  /*2620*/  ISETP.GE.AND P2, PT, R140, 0x1, PT ;  /* 0x000000018c00780c */ /* 0x004fe20003f46270 */
[----:B------:R-:W1:Y:S01]  /*2630*/  MUFU.TANH R11, R11 ;  /* 0x0000000b000b7308 */ /* 0x000e620000002400 */
[----:B------:R-:W-:-:S02]  /*2640*/  IMAD R141, R16, 0x40, R6 ;  /* 0x00000040108d7824 */ /* 0x000fc400078e0206 */
[----:B------:R-:W-:-:S05]  /*2650*/  VIADD R144, R4, UR41 ;  /* 0x0000002904907c36 */ /* 0x000fca0008000000 */
[----:B------:R-:W2:Y:S08]  /*2660*/  MUFU.TANH R12, R12 ;  /* 0x0000000c000c7308 */ /* 0x000eb00000002400 */
[----:B------:R-:W4:Y:S08]  /*2670*/  MUFU.TANH R13, R13 ;  /* 0x0000000d000d7308 */ /* 0x000f300000002400 */
        /* <DEDUP_REMOVED lines=89> */
[----:B-12-4-:R-:W-:Y:S05]  /*2c10*/  @!P2 BRA `(.L_x_1812) ;  /* 0x000000000060a947 */ /* 0x016fea0003800000 */
[----:B------:R-:W2:Y:S01]  /*2c20*/  LDL R153, [R1+0x4] ;  /* 0x0000040001997983 */ /* 0x000ea20000100800 */
[----:B------:R-:W-:Y:S01]  /*2c30*/  BSSY B0, `(.L_x_1813) ;  /* 0x0000011000007945 */ /* 0x000fe20003800000 */
[----:B--2---:R-:W-:-:S05]  /*2c40*/  IMAD.IADD R145, R153, 0x1, R141 ;  /* 0x0000000199917824 */ /* 0x004fca00078e028d */
[----:B------:R-:W-:-:S13]  /*2c50*/  ISETP.GT.AND P1, PT, R145, -0x1, PT ;  /* 0xffffffff9100780c */ /* 0x000fda0003f24270 */
[----:B------:R-:W-:Y:S05]  /*2c60*/  @P1 BRA `(.L_x_1814) ;  /* 0x0000000000201947 */ /* 0x000fea0003800000 */
[----:B------:R-:W-:Y:S02]  /*2c70*/  ISETP.NE.AND P1, PT, R140, 0x1, PT ;  /* 0x000000018c00780c */ /* 0x000fe40003f25270 */
[----:B------:R-:W-:-:S11]  /*2c80*/  LOP3.LUT R145, RZ, R145, RZ, 0x33, !PT ;  /* 0x00000091ff917212 */ /* 0x000fd600078e33ff */
[----:B------:R-:W1:Y:S08]  /*2c90*/  @P1 LDC R142, c[0x0][0x754] ;  /* 0x0001d500ff8e1b82 */ /* 0x000e700000000800 */
[----:B------:R-:W2:Y:S01]  /*2ca0*/  @P1 LDC R143, c[0x0][0x758] ;  /* 0x0001d600ff8f1b82 */ /* 0x000ea20000000800 */
[----:B-1----:R-:W-:-:S05]  /*2cb0*/  @P1 IMAD.HI.U32 R142, R145, R142, RZ ;  /* 0x0000008e918e1227 */ /* 0x002fca00078e00ff */
[----:B--2---:R-:W-:-:S04]  /*2cc0*/  @P1 SHF.R.U32.HI R145, RZ, R143, R142 ;  /* 0x0000008fff911219 */ /* 0x004fc8000001168e */
[----:B------:R-:W-:Y:S01]  /*2cd0*/  LOP3.LUT R145, RZ, R145, RZ, 0x33, !PT ;  /* 0x00000091ff917212 */ /* 0x000fe200078e33ff */
[----:B------:R-:W-:Y:S06]  /*2ce0*/  BRA `(.L_x_1815) ;  /* 0x0000000000147947 */ /* 0x000fec0003800000 */
.L_x_1814:
[----:B------:R-:W-:-:S13]  /*2cf0*/  ISETP.NE.AND P1, PT, R140, 0x1, PT ;  /* 0x000000018c00780c */ /* 0x000fda0003f25270 */
[----:B------:R-:W1:Y:S08]  /*2d00*/  @P1 LDC R143, c[0x0][0x754] ;  /* 0x0001d500ff8f1b82 */ /* 0x000e700000000800 */
[----:B------:R-:W2:Y:S01]  /*2d10*/  @P1 LDC R142, c[0x0][0x758] ;  /* 0x0001d600ff8e1b82 */ /* 0x000ea20000000800 */
[----:B-1----:R-:W-:-:S05]  /*2d20*/  @P1 IMAD.HI.U32 R143, R145, R143, RZ ;  /* 0x0000008f918f1227 */ /* 0x002fca00078e00ff */
[----:B--2---:R-:W-:-:S07]  /*2d30*/  @P1 SHF.R.U32.HI R145, RZ, R142, R143 ;  /* 0x0000008eff911219 */ /* 0x004fce000001168f */
.L_x_1815:
[----:B------:R-:W-:Y:S05]  /*2d40*/  BSYNC B0 ;  /* 0x0000000000007941 */ /* 0x000fea0003800000 */
.L_x_1813:
[----:B------:R-:W2:Y:S01]  /*2d50*/  LDL R142, [R1+0x10] ;  /* 0x00001000018e7983 */ /* 0x000ea20000100800 */
[----:B------:R-:W-:Y:S01]  /*2d60*/  IADD3 R150, R141, UR4, R4 ;  /* 0x000000048d967c10 */ /* 0x000fe2000fffe004 */
[----:B--2---:R-:W-:-:S05]  /*2d70*/  IMAD R145, R145, R140, R142 ;  /* 0x0000008c91917224 */ /* 0x004fca00078e028e */
[----:B------:R-:W-:Y:S02]  /*2d80*/  VIADDMNMX R146, R145, R140, R146, PT ;  /* 0x0000008c91927246 */ /* 0x000fe40003800192 */
[----:B------:R-:W-:-:S07]  /*2d90*/  VIMNMX R150, R150, R145, !PT ;  /* 0x0000009196967248 */ /* 0x000fce0007fe0100 */
.L_x_1812:
[----:B------:R-:W-:-:S04]  /*2da0*/  VIADD R141, R141, 0x8 ;  /* 0x000000088d8d7836 */ /* 0x000fc80000000000 */
[----:B------:R-:W-:Y:S01]  /*2db0*/  IMAD.IADD R147, R147, 0x1, R141 ;  /* 0x0000000193937824 */ /* 0x000fe200078e028d */
[----:B------:R-:W-:Y:S01]  /*2dc0*/  VIADDMNMX R144, R141, R144, R152, PT ;  /* 0x000000908d907246 */ /* 0x000fe20003800198 */
[----:B------:R-:W-:Y:S06]  /*2dd0*/  @!P2 BRA `(.L_x_1816) ;  /* 0x00000000005ca947 */ /* 0x000fec0003800000 */
        /* <DEDUP_REMOVED lines=13> */
.L_x_1818:
[----:B------:R-:W-:-:S13]  /*2eb0*/  ISETP.NE.AND P1, PT, R140, 0x1, PT ;  /* 0x000000018c00780c */ /* 0x000fda0003f25270 */
[----:B------:R-:W1:Y:S08]  /*2ec0*/  @P1 LDC R142, c[0x0][0x754] ;  /* 0x0001d500ff8e1b82 */ /* 0x000e700000000800 */
[----:B------:R-:W2:Y:S01]  /*2ed0*/  @P1 LDC R141, c[0x0][0x758] ;  /* 0x0001d600ff8d1b82 */ /* 0x000ea20000000800 */
[----:B-1----:R-:W-:-:S05]  /*2ee0*/  @P1 IMAD.HI.U32 R142, R143, R142, RZ ;  /* 0x0000008e8f8e1227 */ /* 0x002fca00078e00ff */
[----:B--2---:R-:W-:-:S07]  /*2ef0*/  @P1 SHF.R.U32.HI R143, RZ, R141, R142 ;  /* 0x0000008dff8f1219 */ /* 0x004fce000001168e */
.L_x_1819:
[----:B------:R-:W-:Y:S05]  /*2f00*/  BSYNC B0 ;  /* 0x0000000000007941 */ /* 0x000fea0003800000 */
.L_x_1817:
[----:B------:R-:W2:Y:S02]  /*2f10*/  LDL R141, [R1+0x10] ;  /* 0x00001000018d7983 */ /* 0x000ea40000100800 */
[----:B--2---:R-:W-:-:S05]  /*2f20*/  IMAD R143, R143, R140, R141 ;  /* 0x0000008c8f8f7224 */ /* 0x004fca00078e028d */
[----:B------:R-:W-:Y:S02]  /*2f30*/  VIMNMX R147, R147, R143, !PT ;  /* 0x0000008f93937248 */ /* 0x000fe40007fe0100 */
[----:B------:R-:W-:-:S07]  /*2f40*/  VIADDMNMX R144, R143, R140, R144, PT ;  /* 0x0000008c8f907246 */ /* 0x000fce0003800190 */
.L_x_1816:
[----:B------:R-:W1:Y:S01]  /*2f50*/  S2R R152, SR_CTAID.X ;  /* 0x0000000000987919 */ /* 0x000e620000002500 */
[----:B------:R-:W-:Y:S01]  /*2f60*/  P2R R149, PR, RZ, 0x1 ;  /* 0x00000001ff957803 */ /* 0x000fe20000000000 */
[----:B------:R-:W-:Y:S01]  /*2f70*/  FFMA.FTZ R157, -R11, R11, 1 ;  /* 0x3f8000000b9d7423 */ /* 0x000fe2000001010b */
[----:B-1----:R-:W-:-:S05]  /*2f80*/  IMAD R152, R152, -0x60, RZ ;  /* 0xffffffa098987824 */ /* 0x002fca00078e02ff */
[C---:B------:R-:W-:Y:S02]  /*2f90*/  ISETP.GE.AND P6, PT, R152.reuse, 0x2, PT ;  /* 0x000000029800780c */ /* 0x040fe40003fc6270 */
[----:B------:R-:W-:Y:S02]  /*2fa0*/  ISETP.GE.AND P4, PT, R152, 0x9, PT ;  /* 0x000000099800780c */ /* 0x000fe40003f86270 */
[C---:B------:R-:W-:Y:S02]  /*2fb0*/  ISETP.GT.AND P5, PT, R147.reuse, 0x1, !P6 ;  /* 0x000000019300780c */ /* 0x040fe400077a4270 */
[----:B------:R-:W-:Y:S02]  /*2fc0*/  ISETP.GT.AND P6, PT, R150, 0x1, !P6 ;  /* 0x000000019600780c */ /* 0x000fe400077c4270 */
[----:B------:R-:W-:Y:S02]  /*2fd0*/  ISETP.GT.AND P3, PT, R147, 0x8, !P4 ;  /* 0x000000089300780c */ /* 0x000fe40006764270 */
[----:B------:R-:W-:-:S02]  /*2fe0*/  ISETP.LT.OR P6, PT, R146, 0x2, P6 ;  /* 0x000000029200780c */ /* 0x000fc400037c1670 */
[----:B------:R-:W-:Y:S02]  /*2ff0*/  ISETP.GE.AND P2, PT, R152, 0xa, PT ;  /* 0x0000000a9800780c */ /* 0x000fe40003f46270 */
[----:B------:R-:W-:Y:S02]  /*3000*/  ISETP.LT.OR P3, PT, R144, 0x9, P3 ;  /* 0x000000099000780c */ /* 0x000fe40001f61670 */
[----:B------:R-:W-:Y:S02]  /*3010*/  FSEL R155, R12, -INF , !P6 ;  /* 0xff8000000c9b7808 */ /* 0x000fe40007000000 */
[----:B------:R-:W-:Y:S02]  /*3020*/  ISETP.LT.OR P5, PT, R144, 0x2, P5 ;  /* 0x000000029000780c */ /* 0x000fe40002fa1670 */
[----:B------:R-:W-:Y:S01]  /*3030*/  ISETP.GE.AND P1, PT, R152, 0x11, PT ;  /* 0x000000119800780c */ /* 0x000fe20003f26270 */
[----:B------:R-:W-:Y:S01]  /*3040*/  FFMA.FTZ R155, R155, UR43, -R10 ;  /* 0x0000002b9b9b7c23 */ /* 0x000fe2000801080a */
[----:B------:R-:W-:-:S02]  /*3050*/  ISETP.GT.AND P4, PT, R150, 0x8, !P4 ;  /* 0x000000089600780c */ /* 0x000fc40006784270 */
[----:B------:R-:W-:Y:S02]  /*3060*/  ISETP.GT.AND P6, PT, R150, 0x9, !P2 ;  /* 0x000000099600780c */ /* 0x000fe400057c4270 */
[----:B------:R-:W-:Y:S01]  /*3070*/  FSEL R145, R18, -INF , !P3 ;  /* 0xff80000012917808 */ /* 0x000fe20005800000 */
[----:B------:R-:W-:Y:S01]  /*3080*/  MUFU.EX2 R155, R155 ;  /* 0x0000009b009b7308 */ /* 0x000fe20000000800 */
        /* <DEDUP_REMOVED lines=8> */
[----:B------:R-:W-:Y:S02]  /*3110*/  ISETP.LT.OR P3, PT, R146, 0x11, P3 ;  /* 0x000000119200780c */ /* 0x000fe40001f61670 */
[----:B------:R-:W-:Y:S01]  /*3120*/  FSEL R143, R17, -INF , !P6 ;  /* 0xff800000118f7808 */ /* 0x000fe20007000000 */
[--C-:B------:R-:W-:Y:S01]  /*3130*/  FFMA.FTZ R141, R141, UR43, -R10.reuse ;  /* 0x0000002b8d8d7c23 */ /* 0x100fe2000801080a */
[----:B------:R-:W-:Y:S02]  /*3140*/  ISETP.GE.AND P4, PT, R152, 0x19, PT ;  /* 0x000000199800780c */ /* 0x000fe40003f86270 */
[----:B------:R-:W-:Y:S01]  /*3150*/  ISETP.GT.AND P6, PT, R150, 0x11, !P5 ;  /* 0x000000119600780c */ /* 0x000fe20006fc4270 */
[----:B------:R-:W-:Y:S01]  /*3160*/  FFMA.FTZ R143, R143, UR43, -R10 ;  /* 0x0000002b8f8f7c23 */ /* 0x000fe2000801080a */
[----:B------:R-:W-:Y:S01]  /*3170*/  FSEL R140, R20, -INF , !P3 ;  /* 0xff800000148c7808 */ /* 0x000fe20005800000 */
[----:B------:R-:W1:Y:S01]  /*3180*/  MUFU.EX2 R141, R141 ;  /* 0x0000008d008d7308 */ /* 0x000e620000000800 */
[----:B------:R-:W-:-:S02]  /*3190*/  ISETP.GT.AND P3, PT, R150, 0x18, !P4 ;  /* 0x000000189600780c */ /* 0x000fc40006764270 */
[----:B------:R-:W-:Y:S01]  /*31a0*/  ISETP.LT.OR P6, PT, R146, 0x12, P6 ;  /* 0x000000129200780c */ /* 0x000fe200037c1670 */
[--C-:B------:R-:W-:Y:S01]  /*31b0*/  FFMA.FTZ R140, R140, UR43, -R10.reuse ;  /* 0x0000002b8c8c7c23 */ /* 0x100fe2000801080a */
[----:B------:R-:W-:Y:S02]  /*31c0*/  ISETP.LT.OR P3, PT, R146, 0x19, P3 ;  /* 0x000000199200780c */ /* 0x000fe40001f61670 */
[----:B------:R-:W-:Y:S01]  /*31d0*/  FSEL R151, R21, -INF , !P6 ;  /* 0xff80000015977808 */ /* 0x000fe20007000000 */
[----:B------:R-:W2:Y:S01]  /*31e0*/  MUFU.EX2 R143, R143 ;  /* 0x0000008f008f7308 */ /* 0x000ea20000000800 */
[----:B------:R-:W-:Y:S02]  /*31f0*/  ISETP.GE.AND P6, PT, R152, 0x1, PT ;  /* 0x000000019800780c */ /* 0x000fe40003fc6270 */
[----:B------:R-:W-:Y:S01]  /*3200*/  FSEL R142, R22, -INF , !P3 ;  /* 0xff800000168e7808 */ /* 0x000fe20005800000 */
[----:B------:R-:W-:Y:S01]  /*3210*/  FFMA.FTZ R151, R151, UR43, -R10 ;  /* 0x0000002b97977c23 */ /* 0x000fe2000801080a */
[----:B------:R-:W-:-:S02]  /*3220*/  ISETP.GT.AND P3, PT, R150, RZ, !P6 ;  /* 0x000000ff9600720c */ /* 0x000fc40007764270 */
[C---:B------:R-:W-:Y:S01]  /*3230*/  ISETP.GT.AND P6, PT, R147.reuse, RZ, !P6 ;  /* 0x000000ff9300720c */ /* 0x040fe200077c4270 */
[--C-:B------:R-:W-:Y:S01]  /*3240*/  FFMA.FTZ R142, R142, UR43, -R10.reuse ;  /* 0x0000002b8e8e7c23 */ /* 0x100fe2000801080a */
[----:B------:R-:W-:Y:S01]  /*3250*/  ISETP.LT.OR P3, PT, R146, 0x1, P3 ;  /* 0x000000019200780c */ /* 0x000fe20001f61670 */
[----:B------:R-:W3:Y:S01]  /*3260*/  MUFU.EX2 R140, R140 ;  /* 0x0000008c008c7308 */ /* 0x000ee20000000800 */
[----:B------:R-:W-:Y:S02]  /*3270*/  ISETP.GT.AND P2, PT, R147, 0x9, !P2 ;  /* 0x000000099300780c */ /* 0x000fe40005744270 */
[----:B------:R-:W-:Y:S02]  /*3280*/  FSEL R154, R11, -INF , !P3 ;  /* 0xff8000000b9a7808 */ /* 0x000fe40005800000 */
[----:B------:R-:W-:Y:S02]  /*3290*/  ISETP.GE.AND P3, PT, R152, 0x1a, PT ;  /* 0x0000001a9800780c */ /* 0x000fe40003f66270 */
[C---:B------:R-:W-:Y:S01]  /*32a0*/  ISETP.GT.AND P1, PT, R147.reuse, 0x10, !P1 ;  /* 0x000000109300780c */ /* 0x040fe20004f24270 */
[----:B------:R-:W-:Y:S01]  /*32b0*/  FFMA.FTZ R154, R154, UR43, -R10 ;  /* 0x0000002b9a9a7c23 */ /* 0x000fe2000801080a */
[----:B------:R-:W-:Y:S01]  /*32c0*/  ISETP.GT.AND P0, PT, R150, 0x19, !P3 ;  /* 0x000000199600780c */ /* 0x000fe20005f04270 */
[----:B------:R4:W-:Y:S01]  /*32d0*/  MUFU.EX2 R11, R151 ;  /* 0x00000097000b7308 */ /* 0x0009e20000000800 */
[----:B------:R-:W-:-:S02]  /*32e0*/  ISETP.GT.AND P5, PT, R147, 0x11, !P5 ;  /* 0x000000119300780c */ /* 0x000fc40006fa4270 */
[----:B------:R-:W-:Y:S02]  /*32f0*/  ISETP.LT.OR P0, PT, R146, 0x1a, P0 ;  /* 0x0000001a9200780c */ /* 0x000fe40000701670 */
[C---:B------:R-:W-:Y:S02]  /*3300*/  ISETP.GT.AND P4, PT, R147.reuse, 0x18, !P4 ;  /* 0x000000189300780c */ /* 0x040fe40006784270 */
[----:B------:R-:W-:Y:S01]  /*3310*/  ISETP.GT.AND P3, PT, R147, 0x19, !P3 ;  /* 0x000000199300780c */ /* 0x000fe20005f64270 */
[----:B------:R-:W-:Y:S01]  /*3320*/  MUFU.EX2 R154, R154 ;  /* 0x0000009a009a7308 */ /* 0x000fe20000000800 */
[----:B------:R-:W-:Y:S01]  /*3330*/  FSEL R146, R23, -INF , !P0 ;  /* 0xff80000017927808 */ /* 0x000fe20004000000 */
[----:B----4-:R-:W4:Y:S01]  /*3340*/  LDL R151, [R1+0xc] ;  /* 0x00000c0001977983 */ /* 0x010f220000100800 */
[C---:B------:R-:W-:Y:S02]  /*3350*/  ISETP.LT.OR P6, PT, R144.reuse, 0x1, P6 ;  /* 0x000000019000780c */ /* 0x040fe400037c1670 */
[----:B------:R-:W-:Y:S01]  /*3360*/  ISETP.LT.OR P2, PT, R144, 0xa, P2 ;  /* 0x0000000a9000780c */ /* 0x000fe20001741670 */
[----:B------:R-:W-:Y:S01]  /*3370*/  FFMA.FTZ R146, R146, UR43, -R10 ;  /* 0x0000002b92927c23 */ /* 0x000fe2000801080a */
[----:B------:R-:W-:-:S02]  /*3380*/  ISETP.LT.OR P1, PT, R144, 0x11, P1 ;  /* 0x000000119000780c */ /* 0x000fc40000f21670 */
[C---:B------:R-:W-:Y:S02]  /*3390*/  ISETP.LT.OR P5, PT, R144.reuse, 0x12, P5 ;  /* 0x000000129000780c */ /* 0x040fe40002fa1670 */
[C---:B------:R-:W-:Y:S02]  /*33a0*/  ISETP.LT.OR P4, PT, R144.reuse, 0x19, P4 ;  /* 0x000000199000780c */ /* 0x040fe40002781670 */
[----:B------:R-:W-:Y:S02]  /*33b0*/  ISETP.LT.OR P3, PT, R144, 0x1a, P3 ;  /* 0x0000001a9000780c */ /* 0x000fe40001f61670 */
[----:B------:R-:W-:Y:S02]  /*33c0*/  ISETP.NE.AND P0, PT, R149, RZ, PT ;  /* 0x000000ff9500720c */ /* 0x000fe40003f05270 */
[----:B------:R-:W-:Y:S02]  /*33d0*/  FSEL R150, R13, -INF , !P6 ;  /* 0xff8000000d967808 */ /* 0x000fe40007000000 */
[----:B------:R-:W-:-:S02]  /*33e0*/  FSEL R144, R19, -INF , !P2 ;  /* 0xff80000013907808 */ /* 0x000fc40005000000 */
[----:B------:R-:W-:Y:S01]  /*33f0*/  FSEL R149, R136, -INF , !P1 ;  /* 0xff80000088957808 */ /* 0x000fe20004800000 */
[--C-:B------:R-:W-:Y:S01]  /*3400*/  FFMA.FTZ R150, R150, UR43, -R9.reuse ;  /* 0x0000002b96967c23 */ /* 0x100fe20008010809 */
[----:B------:R-:W-:Y:S01]  /*3410*/  FSEL R147, R137, -INF , !P5 ;  /* 0xff80000089937808 */ /* 0x000fe20006800000 */
[--C-:B------:R-:W-:Y:S01]  /*3420*/  FFMA.FTZ R144, R144, UR43, -R9.reuse ;  /* 0x0000002b90907c23 */ /* 0x100fe20008010809 */
[----:B------:R-:W-:Y:S01]  /*3430*/  FSEL R10, R138, -INF , !P4 ;  /* 0xff8000008a0a7808 */ /* 0x000fe20006000000 */
[--C-:B------:R-:W-:Y:S01]  /*3440*/  FFMA.FTZ R149, R149, UR43, -R9.reuse ;  /* 0x0000002b95957c23 */ /* 0x100fe20008010809 */
[----:B------:R-:W-:Y:S01]  /*3450*/  FSEL R152, R139, -INF , !P3 ;  /* 0xff8000008b987808 */ /* 0x000fe20005800000 */
[--C-:B------:R-:W-:Y:S02]  /*3460*/  FFMA.FTZ R147, R147, UR43, -R9.reuse ;  /* 0x0000002b93937c23 */ /* 0x100fe40008010809 */
[--C-:B------:R-:W-:Y:S02]  /*3470*/  FFMA.FTZ R10, R10, UR43, -R9.reuse ;  /* 0x0000002b0a0a7c23 */ /* 0x100fe40008010809 */
[----:B------:R-:W-:Y:S01]  /*3480*/  FFMA.FTZ R9, R152, UR43, -R9 ;  /* 0x0000002b98097c23 */ /* 0x000fe20008010809 */
[----:B------:R-:W-:-:S05]  /*3490*/  LEA R152, R6, UR36, 0x2 ;  /* 0x0000002406987c11 */ /* 0x000fca000f8e10ff */
[----:B------:R-:W5:Y:S01]  /*34a0*/  LDS R153, [R152+0x30200] ;  /* 0x0302000098997984 */ /* 0x000f620000000800 */
[----:B------:R-:W3:Y:S03]  /*34b0*/  MUFU.EX2 R142, R142 ;  /* 0x0000008e008e7308 */ /* 0x000ee60000000800 */
[----:B------:R-:W3:Y:S01]  /*34c0*/  LDS R152, [R152+0x30220] ;  /* 0x0302200098987984 */ /* 0x000ee20000000800 */
[--C-:B-----5:R-:W-:Y:S01]  /*34d0*/  FADD.FTZ R120, R120, -R153.reuse ;  /* 0x8000009978787221 */ /* 0x120fe20000010000 */
[--C-:B------:R-:W-:Y:S01]  /*34e0*/  FADD.FTZ R121, R121, -R153.reuse ;  /* 0x8000009979797221 */ /* 0x100fe20000010000 */
[--C-:B------:R-:W-:Y:S01]  /*34f0*/  FADD.FTZ R124, R124, -R153.reuse ;  /* 0x800000997c7c7221 */ /* 0x100fe20000010000 */
[--C-:B------:R-:W-:Y:S01]  /*3500*/  FADD.FTZ R125, R125, -R153.reuse ;  /* 0x800000997d7d7221 */ /* 0x100fe20000010000 */
[--C-:B------:R-:W-:Y:S01]  /*3510*/  FADD.FTZ R128, R128, -R153.reuse ;  /* 0x8000009980807221 */ /* 0x100fe20000010000 */
[--C-:B------:R-:W-:Y:S01]  /*3520*/  FADD.FTZ R129, R129, -R153.reuse ;  /* 0x8000009981817221 */ /* 0x100fe20000010000 */
[--C-:B------:R-:W-:Y:S01]  /*3530*/  FADD.FTZ R132, R132, -R153.reuse ;  /* 0x8000009984847221 */ /* 0x100fe20000010000 */
[----:B------:R-:W-:-:S02]  /*3540*/  FADD.FTZ R133, R133, -R153 ;  /* 0x8000009985857221 */ /* 0x000fc40000010000 */
[----:B------:R-:W5:Y:S01]  /*3550*/  LDL R153, [R1] ;  /* 0x0000000001997983 */ /* 0x000f620000100800 */
[----:B------:R-:W-:Y:S01]  /*3560*/  MUFU.EX2 R150, R150 ;  /* 0x0000009600967308 */ /* 0x000fe20000000800 */
[----:B------:R-:W-:Y:S01]  /*3570*/  FFMA.FTZ R15, -R15, R15, 1 ;  /* 0x3f8000000f0f7423 */ /* 0x000fe2000001010f */
[----:B-1----:R-:W-:-:S06]  /*3580*/  FMUL.FTZ R124, R141, R124 ;  /* 0x0000007c8d7c7220 */ /* 0x002fcc0000410000 */
[----:B------:R-:W1:Y:S08]  /*3590*/  MUFU.EX2 R148, R148 ;  /* 0x0000009400947308 */ /* 0x000e700000000800 */
[----:B------:R-:W-:Y:S08]  /*35a0*/  MUFU.EX2 R145, R145 ;  /* 0x0000009100917308 */ /* 0x000ff00000000800 */
[----:B------:R-:W1:Y:S08]  /*35b0*/  MUFU.EX2 R144, R144 ;  /* 0x0000009000907308 */ /* 0x000e700000000800 */
[----:B------:R-:W-:Y:S08]  /*35c0*/  MUFU.EX2 R146, R146 ;  /* 0x0000009200927308 */ /* 0x000ff00000000800 */
[----:B------:R-:W-:Y:S08]  /*35d0*/  MUFU.EX2 R149, R149 ;  /* 0x0000009500957308 */ /* 0x000ff00000000800 */
[----:B------:R-:W1:Y:S08]  /*35e0*/  MUFU.EX2 R147, R147 ;  /* 0x0000009300937308 */ /* 0x000e700000000800 */
[----:B------:R-:W-:Y:S08]  /*35f0*/  MUFU.EX2 R10, R10 ;  /* 0x0000000a000a7308 */ /* 0x000ff00000000800 */
[----:B------:R-:W1:Y:S01]  /*3600*/  MUFU.EX2 R9, R9 ;  /* 0x0000000900097308 */ /* 0x000e620000000800 */
[----:B------:R-:W-:Y:S01]  /*3610*/  FMUL.FTZ R15, R124, R15 ;  /* 0x0000000f7c0f7220 */ /* 0x000fe20000410000 */
[----:B------:R-:W-:Y:S01]  /*3620*/  FFMA.FTZ R12, -R12, R12, 1 ;  /* 0x3f8000000c0c7423 */ /* 0x000fe2000001010c */
[----:B------:R-:W-:Y:S01]  /*3630*/  FMUL.FTZ R121, R155, R121 ;  /* 0x000000799b797220 */ /* 0x000fe20000410000 */
[----:B------:R-:W-:Y:S01]  /*3640*/  FFMA.FTZ R17, -R17, R17, 1 ;  /* 0x3f80000011117423 */ /* 0x000fe20000010111 */
[----:B--2---:R-:W-:Y:S01]  /*3650*/  FMUL.FTZ R125, R143, R125 ;  /* 0x0000007d8f7d7220 */ /* 0x004fe20000410000 */
[----:B------:R-:W-:Y:S01]  /*3660*/  FFMA.FTZ R124, -R20, R20, 1 ;  /* 0x3f800000147c7423 */ /* 0x000fe20000010114 */
[----:B---3--:R-:W-:Y:S01]  /*3670*/  FMUL.FTZ R128, R140, R128 ;  /* 0x000000808c807220 */ /* 0x008fe20000410000 */
[----:B------:R-:W-:Y:S01]  /*3680*/  FMUL.FTZ R12, R121, R12 ;  /* 0x0000000c790c7220 */ /* 0x000fe20000410000 */
[----:B------:R-:W-:Y:S01]  /*3690*/  FMUL.FTZ R17, R125, R17 ;  /* 0x000000117d117220 */ /* 0x000fe20000410000 */
[----:B------:R-:W-:Y:S01]  /*36a0*/  FFMA.FTZ R121, -R21, R21, 1 ;  /* 0x3f80000015797423 */ /* 0x000fe20000010115 */
[----:B------:R-:W-:Y:S01]  /*36b0*/  FMUL.FTZ R124, R128, R124 ;  /* 0x0000007c807c7220 */ /* 0x000fe20000410000 */
[----:B------:R-:W-:Y:S01]  /*36c0*/  FFMA.FTZ R125, -R22, R22, 1 ;  /* 0x3f800000167d7423 */ /* 0x000fe20000010116 */
[----:B------:R-:W-:Y:S01]  /*36d0*/  FFMA.FTZ R128, -R23, R23, 1 ;  /* 0x3f80000017807423 */ /* 0x000fe20000010117 */
[----:B------:R-:W-:Y:S01]  /*36e0*/  FMUL.FTZ R132, R142, R132 ;  /* 0x000000848e847220 */ /* 0x000fe20000410000 */
[----:B------:R-:W-:-:S02]  /*36f0*/  F2FP.F16.F32.PACK_AB R20, R155, R154 ;  /* 0x0000009a9b14723e */ /* 0x000fc400000000ff */
[----:B-1----:R-:W-:Y:S02]  /*3700*/  F2FP.F16.F32.PACK_AB R21, R148, R150 ;  /* 0x000000969415723e */ /* 0x002fe400000000ff */
[----:B------:R-:W-:Y:S02]  /*3710*/  F2FP.F16.F32.PACK_AB R22, R143, R141 ;  /* 0x0000008d8f16723e */ /* 0x000fe400000000ff */
[----:B------:R-:W-:Y:S01]  /*3720*/  F2FP.F16.F32.PACK_AB R23, R144, R145 ;  /* 0x000000919017723e */ /* 0x000fe200000000ff */
[----:B------:R-:W-:Y:S01]  /*3730*/  BAR.SYNC.DEFER_BLOCKING 0x9, 0x180 ;  /* 0x0246000000007b1d */ /* 0x000fe20000010000 */
[----:B------:R-:W-:Y:S02]  /*3740*/  F2FP.F16.F32.PACK_AB R140, R11, R140 ;  /* 0x0000008c0b8c723e */ /* 0x000fe400000000ff */
[----:B------:R-:W-:Y:S02]  /*3750*/  F2FP.F16.F32.PACK_AB R141, R147, R149 ;  /* 0x00000095938d723e */ /* 0x000fe400000000ff */
[----:B------:R-:W-:-:S02]  /*3760*/  F2FP.F16.F32.PACK_AB R142, R146, R142 ;  /* 0x0000008e928e723e */ /* 0x000fc400000000ff */
[----:B------:R-:W-:Y:S02]  /*3770*/  F2FP.F16.F32.PACK_AB R143, R9, R10 ;  /* 0x0000000a098f723e */ /* 0x000fe400000000ff */
[----:B------:R-:W-:Y:S01]  /*3780*/  R2UR UR7, R156 ;  /* 0x000000009c0772ca */ /* 0x000fe200000e0000 */
[--C-:B------:R-:W-:Y:S01]  /*3790*/  FADD.FTZ R123, R123, -R152.reuse ;  /* 0x800000987b7b7221 */ /* 0x100fe20000010000 */
[----:B------:R-:W-:Y:S01]  /*37a0*/  FMUL.FTZ R129, R11, R129 ;  /* 0x000000810b817220 */ /* 0x000fe20000410000 */
[--C-:B------:R-:W-:Y:S01]  /*37b0*/  FADD.FTZ R122, R122, -R152.reuse ;  /* 0x800000987a7a7221 */ /* 0x100fe20000010000 */
[--C-:B------:R-:W-:Y:S01]  /*37c0*/  FADD.FTZ R126, R126, -R152.reuse ;  /* 0x800000987e7e7221 */ /* 0x100fe20000010000 */
[--C-:B------:R-:W-:Y:S01]  /*37d0*/  FADD.FTZ R127, R127, -R152.reuse ;  /* 0x800000987f7f7221 */ /* 0x100fe20000010000 */
[--C-:B------:R-:W-:Y:S01]  /*37e0*/  FADD.FTZ R134, R134, -R152.reuse ;  /* 0x8000009886867221 */ /* 0x100fe20000010000 */
[--C-:B------:R-:W-:Y:S01]  /*37f0*/  FADD.FTZ R135, R135, -R152.reuse ;  /* 0x8000009887877221 */ /* 0x100fe20000010000 */
[----:B------:R-:W-:Y:S01]  /*3800*/  FMUL.FTZ R123, R148, R123 ;  /* 0x0000007b947b7220 */ /* 0x000fe20000410000 */
[----:B------:R-:W-:Y:S01]  /*3810*/  FFMA.FTZ R14, -R14, R14, 1 ;  /* 0x3f8000000e0e7423 */ /* 0x000fe2000001010e */
[--C-:B------:R-:W-:Y:S01]  /*3820*/  FADD.FTZ R130, R130, -R152.reuse ;  /* 0x8000009882827221 */ /* 0x100fe20000010000 */
[----:B------:R-:W-:Y:S01]  /*3830*/  FADD.FTZ R131, R131, -R152 ;  /* 0x8000009883837221 */ /* 0x000fe20000010000 */
[----:B------:R-:W-:Y:S01]  /*3840*/  FMUL.FTZ R121, R129, R121 ;  /* 0x0000007981797220 */ /* 0x000fe20000410000 */
[----:B------:R-:W-:Y:S01]  /*3850*/  FMUL.FTZ R125, R132, R125 ;  /* 0x0000007d847d7220 */ /* 0x000fe20000410000 */
[----:B------:R-:W-:Y:S01]  /*3860*/  FMUL.FTZ R122, R150, R122 ;  /* 0x0000007a967a7220 */ /* 0x000fe20000410000 */
[----:B------:R-:W-:Y:S01]  /*3870*/  FFMA.FTZ R13, -R13, R13, 1 ;  /* 0x3f8000000d0d7423 */ /* 0x000fe2000001010d */
[----:B------:R-:W-:Y:S01]  /*3880*/  FFMA.FTZ R129, -R18, R18, 1 ;  /* 0x3f80000012817423 */ /* 0x000fe20000010112 */
[----:B------:R-:W-:Y:S01]  /*3890*/  FMUL.FTZ R120, R154, R120 ;  /* 0x000000789a787220 */ /* 0x000fe20000410000 */
[----:B------:R-:W-:Y:S01]  /*38a0*/  FMUL.FTZ R133, R146, R133 ;  /* 0x0000008592857220 */ /* 0x000fe20000410000 */
[----:B------:R-:W-:Y:S01]  /*38b0*/  FMUL.FTZ R126, R145, R126 ;  /* 0x0000007e917e7220 */ /* 0x000fe20000410000 */
[----:B------:R-:W-:Y:S01]  /*38c0*/  FMUL.FTZ R127, R144, R127 ;  /* 0x0000007f907f7220 */ /* 0x000fe20000410000 */
[----:B------:R-:W-:Y:S01]  /*38d0*/  FFMA.FTZ R132, -R19, R19, 1 ;  /* 0x3f80000013847423 */ /* 0x000fe20000010113 */
[----:B------:R-:W-:Y:S01]  /*38e0*/  FMUL.FTZ R18, R123, R14 ;  /* 0x0000000e7b127220 */ /* 0x000fe20000410000 */
        /* <DEDUP_REMOVED lines=14> */
[----:B------:R-:W-:Y:S01]  /*39d0*/  USHF.R.U32.HI UR6, URZ, 0x4, UR37 ;  /* 0x000000043f067899 */ /* 0x000fe20008011625 */
        /* <DEDUP_REMOVED lines=9> */
[----:B------:R-:W-:Y:S02]  /*3a70*/  F2FP.F16.F32.PACK_AB R124, R121, R124 ;  /* 0x0000007c797c723e */ /* 0x000fe400000000ff */
[----:B------:R-:W-:Y:S01]  /*3a80*/  F2FP.F16.F32.PACK_AB R125, R10, R9 ;  /* 0x000000090a7d723e */ /* 0x000fe200000000ff */
[----:B------:R-:W-:Y:S02]  /*3a90*/  ULOP3.LUT UR12, UR6, 0x1000000, URZ, 0xfc, !UPT ;  /* 0x01000000060c7892 */ /* 0x000fe4000f8efc3f */
[----:B------:R-:W-:Y:S01]  /*3aa0*/  ULOP3.LUT UR6, UR5, 0x3fff, URZ, 0xc0, !UPT ;  /* 0x00003fff05067892 */ /* 0x000fe2000f8ec03f */
[----:B------:R-:W-:Y:S01]  /*3ab0*/  UMOV UR11, 0x80000020 ;  /* 0x80000020000b7882 */ /* 0x000fe20000000000 */
[----:B------:R-:W-:-:S03]  /*3ac0*/  UMOV UR9, 0x40000040 ;  /* 0x4000004000097882 */ /* 0x000fc60000000000 */
[----:B------:R-:W-:Y:S02]  /*3ad0*/  UMOV UR10, UR12 ;  /* 0x0000000c000a7c82 */ /* 0x000fe40008000000 */
[----:B------:R-:W-:Y:S01]  /*3ae0*/  UMOV UR8, UR6 ;  /* 0x0000000600087c82 */ /* 0x000fe20008000000 */
[----:B-----5:R1:W-:Y:S04]  /*3af0*/  STSM.16.M88.4 [R153+0x30400], R20 ;  /* 0x0304001499007844 */ /* 0x0203e80000000200 */
[----:B----4-:R-:W-:Y:S01]  /*3b00*/  STSM.16.M88.4 [R151], R140 ;  /* 0x0000008c97007844 */ /* 0x010fe20000000200 */
[----:B------:R-:W-:Y:S01]  /*3b10*/  @!PT LDS RZ, [RZ] ;  /* 0x00000000fffff984 */ /* 0x000fe20000000800 */
[----:B------:R-:W-:Y:S01]  /*3b20*/  @!PT LDS RZ, [RZ] ;  /* 0x00000000fffff984 */ /* 0x000fe20000000800 */
[----:B------:R-:W-:Y:S01]  /*3b30*/  @!PT LDS RZ, [RZ] ;  /* 0x00000000fffff984 */ /* 0x000fe20000000800 */
[----:B------:R-:W-:Y:S01]  /*3b40*/  @!PT LDS RZ, [RZ] ;  /* 0x00000000fffff984 */ /* 0x000fe20000000800 */
[----:B------:R2:W-:Y:S06]  /*3b50*/  MEMBAR.ALL.CTA ;  /* 0x0000000000007992 */ /* 0x0005ec0000008000 */
[----:B--2---:R-:W2:Y:S01]  /*3b60*/  FENCE.VIEW.ASYNC.S ;  /* 0x00000000000073c6 */ /* 0x004ea20000000000 */
[----:B-1----:R-:W-:Y:S01]  /*3b70*/  FMUL.FTZ R20, R135, R14 ;  /* 0x0000000e87147220 */ /* 0x002fe20000410000 */
[----:B------:R-:W-:-:S02]  /*3b80*/  F2FP.F16.F32.PACK_AB R14, R17, R15 ;  /* 0x0000000f110e723e */ /* 0x000fc400000000ff */
[----:B------:R-:W-:Y:S01]  /*3b90*/  F2FP.F16.F32.PACK_AB R15, R122, R19 ;  /* 0x000000137a0f723e */ /* 0x000fe200000000ff */
[----:B--2---:R-:W-:Y:S01]  /*3ba0*/  BAR.SYNC.DEFER_BLOCKING 0x9, 0x180 ;  /* 0x0246000000007b1d */ /* 0x004fe20000010000 */
[----:B------:R-:W-:-:S05]  /*3bb0*/  F2FP.F16.F32.PACK_AB R127, R20, R11 ;  /* 0x0000000b147f723e */ /* 0x000fca00000000ff */
        /* <DEDUP_REMOVED lines=84> */
.L_x_1820:
        /* <DEDUP_REMOVED lines=59> */
.L_x_1821:
[----:B-1----:R-:W2:Y:S01]  /*44b0*/  LDL R9, [R1+0x14] ;  /* 0x0000140001097983 */ /* 0x002ea20000100800 */
[----:B------:R-:W-:Y:S01]  /*44c0*/  VIADD R16, R16, 0x1 ;  /* 0x0000000110107836 */ /* 0x000fe20000000000 */
[----:B------:R-:W-:Y:S01]  /*44d0*/  LOP3.LUT R5, R5, 0x1, RZ, 0x3c, !PT ;  /* 0x0000000105057812 */ /* 0x000fe200078e3cff */
[----:B------:R-:W-:Y:S02]  /*44e0*/  VIADD R2, R2, 0x1 ;  /* 0x0000000102027836 */ /* 0x000fe40000000000 */
[----:B------:R-:W-:-:S03]  /*44f0*/  VIADD R3, R3, 0x36420 ;  /* 0x0003642003037836 */ /* 0x000fc60000000000 */
[C---:B------:R-:W-:Y:S02]  /*4500*/  ISETP.NE.AND P0, PT, R2.reuse, 0x2, PT ;  /* 0x000000020200780c */ /* 0x040fe40003f05270 */
[----:B------:R-:W-:Y:S02]  /*4510*/  PRMT R3, RZ, 0x654, R3 ;  /* 0x00000654ff037816 */ /* 0x000fe40000000003 */
[----:B------:R-:W-:Y:S02]  /*4520*/  SEL R10, RZ, 0x1, P0 ;  /* 0x00000001ff0a7807 */ /* 0x000fe40000000000 */
[----:B------:R1:W-:Y:S01]  /*4530*/  SYNCS.ARRIVE.TRANS64.RED.A1T0 RZ, [R3+URZ], RZ ;  /* 0x000000ff03ff79a7 */ /* 0x0003e2000810043f */
[----:B------:R-:W-:Y:S02]  /*4540*/  SEL R2, R2, RZ, P0 ;  /* 0x000000ff02027207 */ /* 0x000fe40000000000 */
[----:B------:R-:W-:Y:S02]  /*4550*/  LOP3.LUT R7, R7, R10, RZ, 0x3c, !PT ;  /* 0x0000000a07077212 */ /* 0x000fe400078e3cff */
[----:B--2---:R-:W-:-:S13]  /*4560*/  ISETP.GE.AND P1, PT, R16, R9, PT ;  /* 0x000000091000720c */ /* 0x004fda0003f26270 */
        /* <DEDUP_REMOVED lines=51> */
.L_x_1796:
        /* <DEDUP_REMOVED lines=129> */
.L_x_1824:
        /* <DEDUP_REMOVED lines=54> */
.L_x_1826:
[----:B------:R-:W-:Y:S05]  /*5410*/  BSYNC B0 ;  /* 0x0000000000007941 */ /* 0x000fea0003800000 */
.L_x_1825:
        /* <DEDUP_REMOVED lines=15> */
.L_x_1828:
[----:B------:R-:W-:Y:S05]  /*5510*/  BSYNC B0 ;  /* 0x0000000000007941 */ /* 0x000fea0003800000 */
.L_x_1827:
        /* <DEDUP_REMOVED lines=18> */
.L_x_1830:
[----:B------:R-:W-:Y:S05]  /*5640*/  BSYNC B0 ;  /* 0x0000000000007941 */ /* 0x000fea0003800000 */
.L_x_1829:
        /* <DEDUP_REMOVED lines=17> */
.L_x_1832:
[----:B------:R-:W-:Y:S05]  /*5760*/  BSYNC B0 ;  /* 0x0000000000007941 */ /* 0x000fea0003800000 */
.L_x_1831:
        /* <DEDUP_REMOVED lines=18> */
.L_x_1834:
[----:B------:R-:W-:Y:S05]  /*5890*/  BSYNC B0 ;  /* 0x0000000000007941 */ /* 0x000fea0003800000 */
.L_x_1833:
        /* <DEDUP_REMOVED lines=20> */
.L_x_1836:
[----:B------:R-:W-:Y:S05]  /*59e0*/  BSYNC B0 ;  /* 0x0000000000007941 */ /* 0x000fea0003800000 */
.L_x_1835:
        /* <DEDUP_REMOVED lines=26> */
.L_x_1838:
[----:B------:R-:W-:Y:S05]  /*5b90*/  BSYNC B0 ;  /* 0x0000000000007941 */ /* 0x000fea0003800000 */
.L_x_1837:
        /* <DEDUP_REMOVED lines=15> */
.L_x_1840:
[----:B------:R-:W-:Y:S05]  /*5c90*/  BSYNC B0 ;  /* 0x0000000000007941 */ /* 0x000fea0003800000 */
.L_x_1839:
        /* <DEDUP_REMOVED lines=15> */
.L_x_1842:
[----:B------:R-:W-:Y:S05]  /*5d90*/  BSYNC B0 ;  /* 0x0000000000007941 */ /* 0x000fea0003800000 */
.L_x_1841:
        /* <DEDUP_REMOVED lines=15> */
.L_x_1844:
[----:B------:R-:W-:Y:S05]  /*5e90*/  BSYNC B0 ;  /* 0x0000000000007941 */ /* 0x000fea0003800000 */
.L_x_1843:
        /* <DEDUP_REMOVED lines=15> */
.L_x_1846:
[----:B------:R-:W-:Y:S05]  /*5f90*/  BSYNC B0 ;  /* 0x0000000000007941 */ /* 0x000fea0003800000 */
.L_x_1845:
        /* <DEDUP_REMOVED lines=15> */
.L_x_1823:
[----:B------:R-:W3:Y:S01]  /*6090*/  LDL R16, [R1+0x18] ;  /* 0x0000180001107983 */ /* 0x000ee20000100800 */
[----:B-1----:R-:W1:Y:S08]  /*60a0*/  LDC.64 R4, c[0x0][0x870] ;  /* 0x00021c00ff047b82 */ /* 0x002e700000000a00 */
[----:B--2---:R-:W3:Y:S01]  /*60b0*/  LDC.64 R2, c[0x0][0x870] ;  /* 0x00021c00ff027b82 */ /* 0x004ee20000000a00 */
[----:B------:R-:W-:Y:S01]  /*60c0*/  ULDC UR4, c[0x0][0x808] ;  /* 0x0002020000047ab9 */ /* 0x000fe20000000800 */
[----:B------:R-:W2:Y:S06]  /*60d0*/  S2R R13, SR_CTAID.X ;  /* 0x00000000000d7919 */ /* 0x000eac0000002500 */
[----:B------:R-:W4:Y:S01]  /*60e0*/  LDC.64 R14, c[0x0][0x820] ;  /* 0x00020800ff0e7b82 */ /* 0x000f220000000a00 */
[----:B-1----:R-:W-:-:S04]  /*60f0*/  ISETP.NE.U32.AND P0, PT, R4, RZ, PT ;  /* 0x000000ff0400720c */ /* 0x002fc80003f05070 */
[----:B------:R-:W-:Y:S01]  /*6100*/  ISETP.NE.AND.EX P0, PT, R5, RZ, PT, P0 ;  /* 0x000000ff0500720c */ /* 0x000fe20003f05300 */
[----:B------:R-:W-:Y:S02]  /*6110*/  IMAD.U32 R0, RZ, RZ, UR4 ;  /* 0x00000004ff007e24 */ /* 0x000fe4000f8e00ff */
[----:B---3--:R-:W-:Y:S02]  /*6120*/  IMAD.WIDE R4, R16, 0x4, R2 ;  /* 0x0000000410047825 */ /* 0x008fe400078e0202 */
[----:B------:R-:W1:Y:S08]  /*6130*/  LDC.64 R2, c[0x0][0x878] ;  /* 0x00021e00ff027b82 */ /* 0x000e700000000a00 */
[----:B------:R-:W3:Y:S01]  /*6140*/  @P0 LDG.E R9, desc[UR38][R4.64] ;  /* 0x0000002604090981 */ /* 0x000ee2000c1e1900 */
[----:B-1----:R-:W-:-:S04]  /*6150*/  ISETP.NE.U32.AND P1, PT, R2, RZ, PT ;  /* 0x000000ff0200720c */ /* 0x002fc80003f25070 */
[----:B------:R-:W-:-:S13]  /*6160*/  ISETP.NE.AND.EX P1, PT, R3, RZ, PT, P1 ;  /* 0x000000ff0300720c */ /* 0x000fda0003f25310 */
[----:B------:R-:W1:Y:S02]  /*6170*/  @P1 LDC.64 R2, c[0x0][0x878] ;  /* 0x00021e00ff021b82 */ /* 0x000e640000000a00 */
[----:B-1----:R-:W-:-:S05]  /*6180*/  @P1 IMAD.WIDE R6, R16, 0x4, R2 ;  /* 0x0000000410061825 */ /* 0x002fca00078e0202 */
        /* <DEDUP_REMOVED lines=8> */
[--C-:B---3--:R-:W-:Y:S01]  /*6210*/  @P0 SHF.R.S32.HI R3, RZ, 0x1f, R9.reuse ;  /* 0x0000001fff030819 */ /* 0x108fe20000011409 */
[----:B------:R-:W-:Y:S01]  /*6220*/  @P0 IMAD.MOV.U32 R2, RZ, RZ, R9 ;  /* 0x000000ffff020224 */ /* 0x000fe200078e0009 */
[----:B-1--4-:R-:W-:Y:S06]  /*6230*/  @P1 BRA `(.L_x_1847) ;  /* 0x0000000000101947 */ /* 0x012fec0003800000 */
[----:B------:R-:W-:Y:S05]  /*6240*/  @!P0 BRA `(.L_x_1847) ;  /* 0x00000000000c8947 */ /* 0x000fea0003800000 */
[----:B------:R-:W2:Y:S04]  /*6250*/  LDG.E R7, desc[UR38][R4.64] ;  /* 0x0000002604077981 */ /* 0x000ea8000c1e1900 */
[----:B-----5:R-:W2:Y:S02]  /*6260*/  LDG.E R0, desc[UR38][R4.64+0x4] ;  /* 0x0000042604007981 */ /* 0x020ea4000c1e1900 */
[----:B--2---:R-:W-:-:S07]  /*6270*/  IMAD.IADD R0, R0, 0x1, -R7 ;  /* 0x0000000100007824 */ /* 0x004fce00078e0a07 */
.L_x_1847:
        /* <DEDUP_REMOVED lines=45> */
.L_x_1849:
[----:B------:R-:W-:Y:S05]  /*6550*/  BSYNC B0 ;  /* 0x0000000000007941 */ /* 0x000fea0003800000 */
.L_x_1848:
        /* <DEDUP_REMOVED lines=16> */
.L_x_1851:
[----:B------:R-:W-:Y:S05]  /*6660*/  BSYNC B0 ;  /* 0x0000000000007941 */ /* 0x000fea0003800000 */
.L_x_1850:
        /* <DEDUP_REMOVED lines=16> */
.L_x_1853:
[----:B------:R-:W-:Y:S05]  /*6770*/  BSYNC B0 ;  /* 0x0000000000007941 */ /* 0x000fea0003800000 */
.L_x_1852:
        /* <DEDUP_REMOVED lines=17> */
.L_x_1855:
[----:B------:R-:W-:Y:S05]  /*6890*/  BSYNC B0 ;  /* 0x0000000000007941 */ /* 0x000fea0003800000 */
.L_x_1854:
        /* <DEDUP_REMOVED lines=16> */
.L_x_1857:
[----:B------:R-:W-:Y:S05]  /*69a0*/  BSYNC B0 ;  /* 0x0000000000007941 */ /* 0x000fea0003800000 */
.L_x_1856:
        /* <DEDUP_REMOVED lines=20> */
.L_x_1859:
[----:B------:R-:W-:Y:S05]  /*6af0*/  BSYNC B0 ;  /* 0x0000000000007941 */ /* 0x000fea0003800000 */
.L_x_1858:
        /* <DEDUP_REMOVED lines=24> */
.L_x_1861:
[----:B------:R-:W-:Y:S05]  /*6c80*/  BSYNC B0 ;  /* 0x0000000000007941 */ /* 0x000fea0003800000 */
.L_x_1860:
        /* <DEDUP_REMOVED lines=15> */
.L_x_1863:
[----:B------:R-:W-:Y:S05]  /*6d80*/  BSYNC B0 ;  /* 0x0000000000007941 */ /* 0x000fea0003800000 */
.L_x_1862:
        /* <DEDUP_REMOVED lines=15> */
.L_x_1865:
[----:B------:R-:W-:Y:S05]  /*6e80*/  BSYNC B0 ;  /* 0x0000000000007941 */ /* 0x000fea0003800000 */
.L_x_1864:
        /* <DEDUP_REMOVED lines=15> */
.L_x_1867:
[----:B------:R-:W-:Y:S05]  /*6f80*/  BSYNC B0 ;  /* 0x0000000000007941 */ /* 0x000fea0003800000 */
.L_x_1866:
        /* <DEDUP_REMOVED lines=15> */
.L_x_1869:
[----:B------:R-:W-:Y:S05]  /*7080*/  BSYNC B0 ;  /* 0x0000000000007941 */ /* 0x000fea0003800000 */
.L_x_1868:
        /* <DEDUP_REMOVED lines=15> */
.L_x_1785:
[----:B------:R-:W-:-:S08]  /*7180*/  NOP ;  /* 0x0000000000007918 */ /* 0x000fd00000000000 */
[----:B---3--:R-:W1:-:S00]  /*7190*/  USETMAXREG.DEALLOC.CTAPOOL 0x20 ;  /* 0x00000020000079c8 */ /* 0x008e4000080e0500 */
        /* <DEDUP_REMOVED lines=19> */
.L_x_1871:
        /* <DEDUP_REMOVED lines=13> */
.L_x_1873:
[----:B------:R-:W-:-:S05]  /*73a0*/  ULDC UR4, c[0x0][0x8bc] ;  /* 0x00022f0000047ab9 */ /* 0x000fca0000000800 */
.L_x_1872:
[----:B-1----:R-:W-:-:S04]  /*73b0*/  UIMAD UR11, UR12, 0x60, URZ ;  /* 0x000000600c0b78a4 */ /* 0x002fc8000f8e023f */
[----:B------:R-:W-:-:S04]  /*73c0*/  UISETP.GE.AND UP0, UPT, UR11, UR4, UPT ;  /* 0x000000040b00728c */ /* 0x000fc8000bf06270 */
[----:B--2---:R-:W-:-:S06]  /*73d0*/  USEL UR16, UR16, 0xffffffff, !UP0 ;  /* 0xffffffff10107887 */ /* 0x004fcc000c000000 */
[----:B------:R-:W-:-:S13]  /*73e0*/  ISETP.LE.AND P0, PT, RZ, UR16, PT ;  /* 0x00000010ff007c0c */ /* 0x000fda000bf03270 */
[----:B------:R-:W-:Y:S05]  /*73f0*/  @!P0 BRA `(.L_x_1790) ;  /* 0x0000003c00e08947 */ /* 0x000fea0003800000 */
[----:B------:R-:W-:Y:S01]  /*7400*/  ULDC.64 UR4, c[0x0][0x770] ;  /* 0x0001dc0000047ab9 */ /* 0x000fe20000000a00 */
[----:B------:R-:W1:Y:S01]  /*7410*/  S2UR UR17, SR_CTAID.Y ;  /* 0x00000000001179c3 */ /* 0x000e620000002600 */
[----:B------:R-:W-:Y:S01]  /*7420*/  UISETP.NE.U32.AND UP0, UPT, UR4, URZ, UPT ;  /* 0x0000003f0400728c */ /* 0x000fe2000bf05070 */
[----:B------:R-:W-:-:S03]  /*7430*/  ULDC.64 UR8, c[0x0][0x788] ;  /* 0x0001e20000087ab9 */ /* 0x000fc60000000a00 */
        /* <DEDUP_REMOVED lines=8> */
[----:B------:R-:W-:-:S04]  /*74c0*/  UISETP.NE.U32.AND UP1, UPT, UR4, URZ, UPT ;  /* 0x0000003f0400728c */ /* 0x000fc8000bf25070 */
[----:B------:R-:W-:-:S06]  /*74d0*/  UISETP.NE.AND.EX UP1, UPT, UR5, URZ, UPT, UP1 ;  /* 0x0000003f0500728c */ /* 0x000fcc000bf25310 */
[----:B------:R-:W-:-:S05]  /*74e0*/  PLOP3.LUT P2, PT, PT, PT, UP1, 0x80, 0x0 ;  /* 0x000000000000781c */ /* 0x000fca0003f4f018 */
[----:B------:R-:W-:Y:S02]  /*74f0*/  @UP1 ULDC.64 UR4, c[0x0][0x780] ;  /* 0x0001e00000041ab9 */ /* 0x000fe40000000a00 */
[----:B------:R-:W-:-:S06]  /*7500*/  @UP1 UIMAD.WIDE UR4, UR16, 0x4, UR4 ;  /* 0x00000004100418a5 */ /* 0x000fcc000f8e0204 */
[----:B------:R-:W-:Y:S02]  /*7510*/  IMAD.U32 R4, RZ, RZ, UR4 ;  /* 0x00000004ff047e24 */ /* 0x000fe4000f8e00ff */
[----:B------:R-:W-:-:S05]  /*7520*/  IMAD.U32 R5, RZ, RZ, UR5 ;  /* 0x00000005ff057e24 */ /* 0x000fca000f8e00ff */
[----:B------:R-:W3:Y:S01]  /*7530*/  @P2 LDG.E R4, desc[UR38][R4.64] ;  /* 0x0000002604042981 */ /* 0x000ee2000c1e1900 */
[----:B------:R-:W-:Y:S01]  /*7540*/  PLOP3.LUT P0, PT, PT, PT, UP0, 0x80, 0x0 ;  /* 0x000000000000781c */ /* 0x000fe20003f0f008 */
[----:B-1----:R-:W-:-:S12]  /*7550*/  USHF.R.S32.HI UR14, URZ, 0x1f, UR17 ;  /* 0x0000001f3f0e7899 */ /* 0x002fd80008011411 */
[----:B--2---:R-:W-:Y:S02]  /*7560*/  @P0 R2UR UR4, R0 ;  /* 0x00000000000402ca */ /* 0x004fe400000e0000 */
[----:B------:R-:W-:Y:S01]  /*7570*/  ISETP.NE.U32.AND P0, PT, RZ, UR8, PT ;  /* 0x00000008ff007c0c */ /* 0x000fe2000bf05070 */
[----:B------:R-:W-:-:S03]  /*7580*/  ULDC UR8, c[0x0][0x280] ;  /* 0x0000a00000087ab9 */ /* 0x000fc60000000800 */
[----:B------:R-:W-:-:S07]  /*7590*/  ISETP.NE.AND.EX P0, PT, RZ, UR9, PT, P0 ;  /* 0x00000009ff007c0c */ /* 0x000fce000bf05300 */
[----:B------:R-:W-:-:S04]  /*75a0*/  @UP0 ULEA UR4, UR16, UR4, 0x6 ;  /* 0x0000000410040291 */ /* 0x000fc8000f8e303f */
[----:B------:R-:W-:-:S04]  /*75b0*/  @UP0 USHF.R.S32.HI UR5, URZ, 0x1f, UR4 ;  /* 0x0000001f3f050899 */ /* 0x000fc80008011404 */
[----:B------:R-:W-:-:S04]  /*75c0*/  @UP0 ULEA.HI UR5, UR5, UR4, URZ, 0x6 ;  /* 0x0000000405050291 */ /* 0x000fc8000f8f303f */
[----:B------:R-:W-:-:S04]  /*75d0*/  @UP0 USHF.R.S32.HI UR5, URZ, 0x6, UR5 ;  /* 0x000000063f050899 */ /* 0x000fc80008011405 */
[----:B------:R-:W-:Y:S01]  /*75e0*/  @UP0 UIMAD UR7, UR5, 0x3000, URZ ;  /* 0x00003000050708a4 */ /* 0x000fe2000f8e023f */
[----:B---3--:R-:W-:-:S03]  /*75f0*/  @P2 R2UR UR8, R4 ;  /* 0x00000000040822ca */ /* 0x008fc600000e0000 */
[----:B------:R-:W-:Y:S01]  /*7600*/  @UP0 USHF.R.S32.HI UR9, URZ, 0x1f, UR7 ;  /* 0x0000001f3f090899 */ /* 0x000fe20008011407 */
[----:B------:R-:W-:Y:S11]  /*7610*/  @P2 BRA `(.L_x_1874) ;  /* 0x0000000000142947 */ /* 0x000ff60003800000 */
[----:B------:R-:W-:Y:S05]  /*7620*/  @!P1 BRA `(.L_x_1874) ;  /* 0x0000000000109947 */ /* 0x000fea0003800000 */
[----:B------:R-:W2:Y:S04]  /*7630*/  LDG.E R5, desc[UR38][R2.64] ;  /* 0x0000002602057981 */ /* 0x000ea8000c1e1900 */
[----:B------:R-:W2:Y:S02]  /*7640*/  LDG.E R0, desc[UR38][R2.64+0x4] ;  /* 0x0000042602007981 */ /* 0x000ea4000c1e1900 */
[----:B--2---:R-:W-:-:S05]  /*7650*/  IMAD.IADD R0, R0, 0x1, -R5 ;  /* 0x0000000100007824 */ /* 0x004fca00078e0a05 */
[----:B------:R-:W-:-:S15]  /*7660*/  R2UR UR8, R0 ;  /* 0x00000000000872ca */ /* 0x000fde00000e0000 */
.L_x_1874:
[----:B------:R-:W-:Y:S01]  /*7670*/  UMOV UR4, URZ ;  /* 0x0000003f00047c82 */ /* 0x000fe20008000000 */
[----:B------:R-:W-:Y:S01]  /*7680*/  UMOV UR5, URZ ;  /* 0x0000003f00057c82 */ /* 0x000fe20008000000 */
[----:B------:R-:W-:Y:S01]  /*7690*/  ULDC UR6, c[0x0][0x290] ;  /* 0x0000a40000067ab9 */ /* 0x000fe20000000800 */
[----:B------:R-:W-:Y:S01]  /*76a0*/  @UP0 UMOV UR4, UR7 ;  /* 0x0000000700040c82 */ /* 0x000fe20008000000 */
[----:B------:R-:W-:Y:S01]  /*76b0*/  @UP0 UMOV UR5, UR9 ;  /* 0x0000000900050c82 */ /* 0x000fe20008000000 */
[----:B------:R-:W-:Y:S05]  /*76c0*/  @!P0 BRA `(.L_x_1875) ;  /* 0x00000000001c8947 */ /* 0x000fea0003800000 */
[----:B------:R-:W-:Y:S02]  /*76d0*/  ULDC.64 UR6, c[0x0][0x788] ;  /* 0x0001e20000067ab9 */ /* 0x000fe40000000a00 */
[----:B------:R-:W-:-:S06]  /*76e0*/  UIMAD.WIDE UR6, UR16, 0x4, UR6 ;  /* 0x00000004100678a5 */ /* 0x000fcc000f8e0206 */
[----:B------:R-:W-:Y:S02]  /*76f0*/  IMAD.U32 R2, RZ, RZ, UR6 ;  /* 0x00000006ff027e24 */ /* 0x000fe4000f8e00ff */
[----:B------:R-:W-:-:S05]  /*7700*/  IMAD.U32 R3, RZ, RZ, UR7 ;  /* 0x00000007ff037e24 */ /* 0x000fca000f8e00ff */
[----:B------:R-:W2:Y:S02]  /*7710*/  LDG.E R2, desc[UR38][R2.64] ;  /* 0x0000002602027981 */ /* 0x000ea4000c1e1900 */
[----:B--2---:R-:W-:Y:S01]  /*7720*/  R2UR UR6, R2 ;  /* 0x00000000020672ca */ /* 0x004fe200000e0000 */
[----:B------:R-:W-:-:S14]  /*7730*/  BRA `(.L_x_1876) ;  /* 0x0000000000307947 */ /* 0x000fdc0003800000 */
.L_x_1875:
[----:B------:R-:W-:Y:S02]  /*7740*/  ULDC.64 UR18, c[0x0][0x778] ;  /* 0x0001de0000127ab9 */ /* 0x000fe40000000a00 */
[----:B------:R-:W-:-:S04]  /*7750*/  ISETP.NE.U32.AND P0, PT, RZ, UR18, PT ;  /* 0x00000012ff007c0c */ /* 0x000fc8000bf05070 */
[----:B------:R-:W-:-:S13]  /*7760*/  ISETP.NE.AND.EX P0, PT, RZ, UR19, PT, P0 ;  /* 0x00000013ff007c0c */ /* 0x000fda000bf05300 */
[----:B------:R-:W-:Y:S05]  /*7770*/  @!P0 BRA `(.L_x_1876) ;  /* 0x0000000000208947 */ /* 0x000fea0003800000 */
[----:B------:R-:W-:Y:S02]  /*7780*/  ULDC.64 UR6, c[0x0][0x778] ;  /* 0x0001de0000067ab9 */ /* 0x000fe40000000a00 */
[----:B------:R-:W-:-:S06]  /*7790*/  UIMAD.WIDE UR6, UR16, 0x4, UR6 ;  /* 0x00000004100678a5 */ /* 0x000fcc000f8e0206 */
[----:B------:R-:W-:Y:S02]  /*77a0*/  IMAD.U32 R2, RZ, RZ, UR6 ;  /* 0x00000006ff027e24 */ /* 0x000fe4000f8e00ff */
[----:B------:R-:W-:-:S05]  /*77b0*/  IMAD.U32 R3, RZ, RZ, UR7 ;  /* 0x00000007ff037e24 */ /* 0x000fca000f8e00ff */
[----:B------:R-:W2:Y:S04]  /*77c0*/  LDG.E R0, desc[UR38][R2.64] ;  /* 0x0000002602007981 */ /* 0x000ea8000c1e1900 */
[----:B------:R-:W2:Y:S02]  /*77d0*/  LDG.E R5, desc[UR38][R2.64+0x4] ;  /* 0x0000042602057981 */ /* 0x000ea4000c1e1900 */
[----:B--2---:R-:W-:-:S05]  /*77e0*/  IMAD.IADD R0, R5, 0x1, -R0 ;  /* 0x0000000105007824 */ /* 0x004fca00078e0a00 */
[----:B------:R-:W-:-:S15]  /*77f0*/  R2UR UR6, R0 ;  /* 0x00000000000672ca */ /* 0x000fde00000e0000 */
.L_x_1876:
[----:B------:R-:W-:Y:S01]  /*7800*/  UIADD3 UR7, -UR6, UR8, UR11 ;  /* 0x0000000806077290 */ /* 0x000fe2000fffe10b */
[----:B------:R-:W-:Y:S01]  /*7810*/  ISETP.LE.AND P0, PT, RZ, UR12, PT ;  /* 0x0000000cff007c0c */ /* 0x000fe2000bf03270 */
[----:B------:R-:W-:Y:S02]  /*7820*/  ULDC UR9, c[0x0][0x74c] ;  /* 0x0001d30000097ab9 */ /* 0x000fe40000000800 */
[----:B------:R-:W-:Y:S02]  /*7830*/  UIADD3 UR9, UR7, -UR9, URZ ;  /* 0x8000000907097290 */ /* 0x000fe4000fffe03f */
[----:B------:R-:W-:Y:S02]  /*7840*/  UIADD3 UR7, UR8, 0x3f, URZ ;  /* 0x0000003f08077890 */ /* 0x000fe4000fffe03f */
[----:B------:R-:W-:-:S04]  /*7850*/  USHF.R.S32.HI UR10, URZ, 0x1f, UR9 ;  /* 0x0000001f3f0a7899 */ /* 0x000fc80008011409 */
[----:B------:R-:W-:Y:S02]  /*7860*/  ULEA.HI UR10, UR10, UR9, URZ, 0x6 ;  /* 0x000000090a0a7291 */ /* 0x000fe4000f8f303f */
[----:B------:R-:W-:Y:S02]  /*7870*/  USHF.R.S32.HI UR9, URZ, 0x1f, UR7 ;  /* 0x0000001f3f097899 */ /* 0x000fe40008011407 */
[----:B------:R-:W-:Y:S02]  /*7880*/  USHF.R.S32.HI UR10, URZ, 0x6, UR10 ;  /* 0x000000063f0a7899 */ /* 0x000fe4000801140a */
[----:B------:R-:W-:Y:S02]  /*7890*/  ULEA.HI UR9, UR9, UR7, URZ, 0x6 ;  /* 0x0000000709097291 */ /* 0x000fe4000f8f303f */
[----:B------:R-:W-:Y:S02]  /*78a0*/  UISETP.LT.AND UP1, UPT, URZ, UR10, UPT ;  /* 0x0000000a3f00728c */ /* 0x000fe4000bf21270 */
[----:B------:R-:W-:-:S02]  /*78b0*/  USHF.R.S32.HI UR9, URZ, 0x6, UR9 ;  /* 0x000000063f097899 */ /* 0x000fc40008011409 */
[----:B------:R-:W-:-:S04]  /*78c0*/  USEL UR7, URZ, UR10, !UP1 ;  /* 0x0000000a3f077287 */ /* 0x000fc8000c800000 */
[----:B------:R-:W-:Y:S01]  /*78d0*/  IMAD.U32 R2, RZ, RZ, UR9 ;  /* 0x00000009ff027e24 */ /* 0x000fe2000f8e00ff */
[----:B------:R-:W-:Y:S07]  /*78e0*/  @!P0 BRA `(.L_x_1877) ;  /* 0x00000000001c8947 */ /* 0x000fee0003800000 */
[----:B------:R-:W-:Y:S01]  /*78f0*/  UIADD3 UR8, UR11, 0x9f, UR8 ;  /* 0x0000009f0b087890 */ /* 0x000fe2000fffe008 */
[----:B------:R-:W-:-:S03]  /*7900*/  ULDC UR9, c[0x0][0x748] ;  /* 0x0001d20000097ab9 */ /* 0x000fc60000000800 */
[----:B------:R-:W-:-:S04]  /*7910*/  UIADD3 UR8, UR8, UR9, -UR6 ;  /* 0x0000000908087290 */ /* 0x000fc8000fffe806 */
[----:B------:R-:W-:-:S04]  /*7920*/  USHF.R.S32.HI UR6, URZ, 0x1f, UR8 ;  /* 0x0000001f3f067899 */ /* 0x000fc80008011408 */
[----:B------:R-:W-:-:S04]  /*7930*/  ULEA.HI UR6, UR6, UR8, URZ, 0x6 ;  /* 0x0000000806067291 */ /* 0x000fc8000f8f303f */
[----:B------:R-:W-:-:S06]  /*7940*/  USHF.R.S32.HI UR6, URZ, 0x6, UR6 ;  /* 0x000000063f067899 */ /* 0x000fcc0008011406 */
[----:B------:R-:W-:-:S07]  /*7950*/  VIMNMX R2, R2, UR6, PT ;  /* 0x0000000602027c48 */ /* 0x000fce000bfe0100 */
.L_x_1877:
[----:B------:R-:W-:-:S13]  /*7960*/  ISETP.GT.AND P0, PT, R2, UR7, PT ;  /* 0x0000000702007c0c */ /* 0x000fda000bf04270 */
[----:B------:R-:W-:Y:S05]  /*7970*/  @!P0 BRA `(.L_x_1790) ;  /* 0x0000003800808947 */ /* 0x000fea0003800000 */
[----:B------:R-:W-:Y:S01]  /*7980*/  ULDC.64 UR12, c[0x0][0x2d8] ;  /* 0x0000b600000c7ab9 */ /* 0x000fe20000000a00 */
[----:B------:R-:W-:Y:S01]  /*7990*/  VIADD R0, R2, -UR7 ;  /* 0x8000000702007c36 */ /* 0x000fe20008000000 */
[----:B------:R-:W-:Y:S02]  /*79a0*/  UIMAD UR8, UR14, UR12, URZ ;  /* 0x0000000c0e0872a4 */ /* 0x000fe4000f8e023f */
[----:B------:R-:W-:Y:S02]  /*79b0*/  UIMAD.WIDE.U32 UR10, UR17, UR12, URZ ;  /* 0x0000000c110a72a5 */ /* 0x000fe4000f8e003f */
[----:B------:R-:W-:Y:S01]  /*79c0*/  USHF.R.S32.HI UR6, URZ, 0x1f, UR16 ;  /* 0x0000001f3f067899 */ /* 0x000fe20008011410 */
[----:B------:R-:W-:Y:S01]  /*79d0*/  LOP3.LUT R0, R0, 0x1, RZ, 0xc0, !PT ;  /* 0x0000000100007812 */ /* 0x000fe200078ec0ff */
[----:B------:R-:W-:Y:S02]  /*79e0*/  UIMAD UR17, UR17, UR13, UR8 ;  /* 0x0000000d111172a4 */ /* 0x000fe4000f8e0208 */
[----:B------:R-:W-:Y:S01]  /*79f0*/  UIADD3 UR8, UP1, UR4, UR10, URZ ;  /* 0x0000000a04087290 */ /* 0x000fe2000ff3e03f */
[----:B------:R-:W-:Y:S01]  /*7a00*/  ISETP.NE.U32.AND P1, PT, R0, 0x1, PT ;  /* 0x000000010000780c */ /* 0x000fe20003f25070 */
[----:B------:R-:W-:-:S02]  /*7a10*/  UIADD3 UR17, UR11, UR17, URZ ;  /* 0x000000110b117290 */ /* 0x000fc4000fffe03f */
[----:B------:R-:W-:Y:S01]  /*7a20*/  USEL UR6, UR6, URZ, !UP0 ;  /* 0x0000003f06067287 */ /* 0x000fe2000c000000 */
[----:B------:R-:W-:Y:S01]  /*7a30*/  ULDC.64 UR36, c[0x0][0x2e0] ;  /* 0x0000b80000247ab9 */ /* 0x000fe20000000a00 */
[----:B------:R-:W-:Y:S02]  /*7a40*/  USEL UR16, UR16, URZ, !UP0 ;  /* 0x0000003f10107287 */ /* 0x000fe4000c000000 */
[----:B------:R-:W-:Y:S02]  /*7a50*/  UIADD3.X UR9, UR5, UR17, URZ, UP1, !UPT ;  /* 0x0000001105097290 */ /* 0x000fe40008ffe43f */
[----:B------:R-:W-:Y:S02]  /*7a60*/  UIMAD UR18, UR6, UR36, URZ ;  /* 0x00000024061272a4 */ /* 0x000fe4000f8e023f */
[----:B------:R-:W-:Y:S02]  /*7a70*/  UIMAD.WIDE.U32 UR8, UR16, UR36, UR8 ;  /* 0x00000024100872a5 */ /* 0x000fe4000f8e0008 */
[----:B------:R-:W-:Y:S01]  /*7a80*/  UIMAD UR18, UR16, UR37, UR18 ;  /* 0x00000025101272a4 */ /* 0x000fe2000f8e0212 */
[----:B------:R-:W-:-:S03]  /*7a90*/  ELECT P0, URZ, PT ;  /* 0x00000000003f782f */ /* 0x000fc60003800000 */
        /* <DEDUP_REMOVED lines=20> */
.L_x_1880:
[----:B------:R-:W-:Y:S05]  /*7be0*/  BSYNC B0 ;  /* 0x0000000000007941 */ /* 0x000fea0003800000 */
.L_x_1879:
        /* <DEDUP_REMOVED lines=18> */
.L_x_1882:
[----:B------:R-:W-:Y:S05]  /*7d10*/  BSYNC B0 ;  /* 0x0000000000007941 */ /* 0x000fea0003800000 */
.L_x_1881:
        /* <DEDUP_REMOVED lines=19> */
.L_x_1884:
[----:B------:R-:W-:Y:S05]  /*7e50*/  BSYNC B0 ;  /* 0x0000000000007941 */ /* 0x000fea0003800000 */
.L_x_1883:
[----:B------:R-:W-:Y:S06]  /*7e60*/  BAR.ARV 0xa, 0xa0 ;  /* 0x0282800000007b1d */ /* 0x000fec0000002000 */
[----:B------:R-:W-:Y:S04]  /*7e70*/  BSSY B0, `(.L_x_1885) ;  /* 0x0000003000007945 */ /* 0x000fe80003800000 */
[----:B------:R-:W-:Y:S05]  /*7e80*/  @!P0 BRA `(.L_x_1886) ;  /* 0x0000000000048947 */ /* 0x000fea0003800000 */
[----:B------:R-:W-:-:S04]  /*7e90*/  DEPBAR.LE SB0, 0x1 ;  /* 0x000080400000791a */ /* 0x000fc80000000000 */
.L_x_1886:
[----:B------:R-:W-:Y:S05]  /*7ea0*/  BSYNC B0 ;  /* 0x0000000000007941 */ /* 0x000fea0003800000 */
.L_x_1885:
[----:B------:R-:W-:Y:S06]  /*7eb0*/  BAR.ARV 0xb, 0xa0 ;  /* 0x02c2800000007b1d */ /* 0x000fec0000002000 */
[----:B------:R-:W-:Y:S04]  /*7ec0*/  BSSY B0, `(.L_x_1887) ;  /* 0x0000003000007945 */ /* 0x000fe80003800000 */
[----:B------:R-:W-:Y:S05]  /*7ed0*/  @!P0 BRA `(.L_x_1888) ;  /* 0x0000000000048947 */ /* 0x000fea0003800000 */
[----:B------:R-:W-:-:S04]  /*7ee0*/  DEPBAR.LE SB0, 0x0 ;  /* 0x000080000000791a */ /* 0x000fc80000000000 */
.L_x_1888:
[----:B------:R-:W-:Y:S05]  /*7ef0*/  BSYNC B0 ;  /* 0x0000000000007941 */ /* 0x000fea0003800000 */
.L_x_1887:
[----:B------:R-:W-:Y:S06]  /*7f00*/  BAR.ARV 0xc, 0xa0 ;  /* 0x0302800000007b1d */ /* 0x000fec0000002000 */
[----:B------:R-:W-:Y:S01]  /*7f10*/  UIADD3 UR19, UR7, 0x1, URZ ;  /* 0x0000000107137890 */ /* 0x000fe2000fffe03f */
[----:B------:R-:W-:Y:S11]  /*7f20*/  BRA `(.L_x_1889) ;  /* 0x0000000000047947 */ /* 0x000ff60003800000 */
.L_x_1878:
[----:B------:R-:W-:-:S05]  /*7f30*/  UMOV UR19, UR7 ;  /* 0x0000000700137c82 */ /* 0x000fca0008000000 */
.L_x_1889:
[----:B------:R-:W-:-:S06]  /*7f40*/  UIADD3 UR6, UR7, 0x1, URZ ;  /* 0x0000000107067890 */ /* 0x000fcc000fffe03f */
[----:B------:R-:W-:-:S13]  /*7f50*/  ISETP.NE.AND P1, PT, R2, UR6, PT ;  /* 0x0000000602007c0c */ /* 0x000fda000bf25270 */
[----:B------:R-:W-:Y:S05]  /*7f60*/  @!P1 BRA `(.L_x_1790) ;  /* 0x0000003400049947 */ /* 0x000fea0003800000 */
[----:B------:R-:W-:Y:S01]  /*7f70*/  UMOV UR12, UR10 ;  /* 0x0000000a000c7c82 */ /* 0x000fe20008000000 */
[----:B------:R-:W-:Y:S01]  /*7f80*/  UMOV UR13, UR17 ;  /* 0x00000011000d7c82 */ /* 0x000fe20008000000 */
[----:B------:R-:W-:Y:S01]  /*7f90*/  ULDC.64 UR14, c[0x0][0x2c0] ;  /* 0x0000b000000e7ab9 */ /* 0x000fe20000000a00 */
[----:B------:R-:W-:Y:S02]  /*7fa0*/  UIMAD.WIDE.U32 UR12, UR16, UR36, UR12 ;  /* 0x00000024100c72a5 */ /* 0x000fe4000f8e000c */
[----:B------:R-:W-:Y:S02]  /*7fb0*/  UIMAD UR20, UR19, 0x3000, URZ ;  /* 0x00003000131478a4 */ /* 0x000fe4000f8e023f */
[----:B------:R-:W-:Y:S01]  /*7fc0*/  UIADD3 UR37, UP0, UR4, UR12, URZ ;  /* 0x0000000c04257290 */ /* 0x000fe2000ff1e03f */
[----:B------:R-:W-:Y:S01]  /*7fd0*/  UMOV UR6, URZ ;  /* 0x0000003f00067c82 */ /* 0x000fe20008000000 */
[----:B------:R-:W-:Y:S02]  /*7fe0*/  ULDC.64 UR34, c[0x0][0x2c0] ;  /* 0x0000b00000227ab9 */ /* 0x000fe40000000a00 */
[----:B------:R-:W-:-:S02]  /*7ff0*/  UIADD3.X UR12, UR5, UR18, UR13, UP0, !UPT ;  /* 0x00000012050c7290 */ /* 0x000fc400087fe40d */
[----:B------:R-:W-:Y:S01]  /*8000*/  ULEA UR25, UP0, UR37, UR14, 0x2 ;  /* 0x0000000e25197291 */ /* 0x000fe2000f80103f */
[----:B------:R-:W-:-:S03]  /*8010*/  UMOV UR46, UR20 ;  /* 0x00000014002e7c82 */ /* 0x000fc60008000000 */
        /* <DEDUP_REMOVED lines=10> */
[----:B------:R-:W-:-:S12]  /*80c0*/  UIADD3.X UR37, URZ, UR37, URZ, UP4, !UPT ;  /* 0x000000253f257290 */ /* 0x000fd8000a7fe43f */
.L_x_1910:
[----:B------:R-:W-:Y:S01]  /*80d0*/  UIADD3 UR44, UR20, UR6, URZ ;  /* 0x00000006142c7290 */ /* 0x000fe2000fffe03f */
[----:B------:R-:W-:Y:S06]  /*80e0*/  BAR.SYNC.DEFER_BLOCKING 0xd, 0xa0 ;  /* 0x0342800000007b1d */ /* 0x000fec0000010000 */
[----:B------:R-:W-:Y:S01]  /*80f0*/  UMOV UR14, UR22 ;  /* 0x00000016000e7c82 */ /* 0x000fe20008000000 */
[----:B------:R-:W-:Y:S01]  /*8100*/  UMOV UR15, UR27 ;  /* 0x0000001b000f7c82 */ /* 0x000fe20008000000 */
[----:B------:R-:W-:Y:S01]  /*8110*/  UMOV UR12, UR24 ;  /* 0x00000018000c7c82 */ /* 0x000fe20008000000 */
[----:B------:R-:W-:Y:S01]  /*8120*/  UMOV UR13, UR29 ;  /* 0x0000001d000d7c82 */ /* 0x000fe20008000000 */
[----:B------:R-:W-:Y:S01]  /*8130*/  UIMAD.WIDE UR32, UR44, 0x4, UR14 ;  /* 0x000000042c2078a5 */ /* 0x000fe2000f8e020e */
[----:B------:R-:W-:Y:S01]  /*8140*/  BSSY B0, `(.L_x_1890) ;  /* 0x0000019000007945 */ /* 0x000fe20003800000 */
[----:B------:R-:W-:Y:S01]  /*8150*/  UIMAD.WIDE UR30, UR44, 0x4, UR12 ;  /* 0x000000042c1e78a5 */ /* 0x000fe2000f8e020c */
[----:B------:R-:W-:Y:S01]  /*8160*/  UMOV UR14, UR21 ;  /* 0x00000015000e7c82 */ /* 0x000fe20008000000 */
[----:B------:R-:W-:Y:S01]  /*8170*/  UMOV UR15, UR26 ;  /* 0x0000001a000f7c82 */ /* 0x000fe20008000000 */
[----:B------:R-:W-:Y:S01]  /*8180*/  UMOV UR12, UR23 ;  /* 0x00000017000c7c82 */ /* 0x000fe20008000000 */
[----:B------:R-:W-:Y:S01]  /*8190*/  UMOV UR13, UR28 ;  /* 0x0000001c000d7c82 */ /* 0x000fe20008000000 */
[----:B------:R-:W-:-:S02]  /*81a0*/  UIMAD.WIDE UR40, UR44, 0x4, UR14 ;  /* 0x000000042c2878a5 */ /* 0x000fc4000f8e020e */
[----:B------:R-:W-:Y:S01]  /*81b0*/  UIMAD.WIDE UR42, UR44, 0x4, UR12 ;  /* 0x000000042c2a78a5 */ /* 0x000fe2000f8e020c */
[----:B------:R-:W-:Y:S01]  /*81c0*/  UMOV UR14, UR25 ;  /* 0x00000019000e7c82 */ /* 0x000fe20008000000 */
[----:B------:R-:W-:Y:S02]  /*81d0*/  UMOV UR15, UR37 ;  /* 0x00000025000f7c82 */ /* 0x000fe40008000000 */
[----:B------:R-:W-:Y:S01]  /*81e0*/  UIMAD.WIDE UR12, UR44, 0x4, UR14 ;  /* 0x000000042c0c78a5 */ /* 0x000fe2000f8e020e */
[----:B------:R-:W-:Y:S11]  /*81f0*/  @!P0 BRA `(.L_x_1891) ;  /* 0x0000000000348947 */ /* 0x000ff60003800000 */
[----:B------:R-:W1:Y:S01]  /*8200*/  S2UR UR15, SR_CgaCtaId ;  /* 0x00000000000f79c3 */ /* 0x000e620000008800 */
[----:B------:R-:W-:Y:S01]  /*8210*/  UIADD3 UR44, UP0, UR46, UR8, URZ ;  /* 0x000000082e2c7290 */ /* 0x000fe2000ff1e03f */
[----:B------:R-:W-:Y:S01]  /*8220*/  UMOV UR14, 0x400 ;  /* 0x00000400000e7882 */ /* 0x000fe20000000000 */
[----:B------:R-:W-:Y:S02]  /*8230*/  UMOV UR49, 0x400 ;  /* 0x0000040000317882 */ /* 0x000fe40000000000 */
[----:B------:R-:W-:Y:S02]  /*8240*/  ULEA.HI.X.SX32 UR45, UR46, UR47, 0x1, UP0 ;  /* 0x0000002f2e2d7291 */ /* 0x000fe400080f0e3f */
[----:B-1----:R-:W-:Y:S02]  /*8250*/  ULEA UR15, UR15, UR14, 0x18 ;  /* 0x0000000e0f0f7291 */ /* 0x002fe4000f8ec03f */
[----:B------:R-:W-:Y:S02]  /*8260*/  ULEA UR14, UP0, UR44, UR34, 0x2 ;  /* 0x000000222c0e7291 */ /* 0x000fe4000f80103f */
[----:B------:R-:W-:-:S02]  /*8270*/  UIADD3 UR48, UR15, 0x12000, URZ ;  /* 0x000120000f307890 */ /* 0x000fc4000fffe03f */
[----:B------:R-:W-:-:S03]  /*8280*/  ULEA.HI.X UR15, UR44, UR35, UR45, 0x2, UP0 ;  /* 0x000000232c0f7291 */ /* 0x000fc600080f142d */
[----:B------:R-:W-:Y:S01]  /*8290*/  UMOV UR44, 0x0 ;  /* 0x00000000002c7882 */ /* 0x000fe20000000000 */
[----:B------:R-:W-:-:S05]  /*82a0*/  UMOV UR45, 0x14f00000 ;  /* 0x14f00000002d7882 */ /* 0x000fca0000000000 */
[----:B------:R1:W-:Y:S02]  /*82b0*/  UBLKRED.G.S.ADD.F32.RN [UR14], [UR48], UR49, desc[UR44] ;  /* 0x00002c0e300073bb */ /* 0x0003e400080a1431 */
[----:B-1----:R0:W-:Y:S02]  /*82c0*/  UTMACMDFLUSH ;  /* 0x00000000000079b7 */ /* 0x0021e40000000000 */
.L_x_1891:
[----:B------:R-:W-:Y:S05]  /*82d0*/  BSYNC B0 ;  /* 0x0000000000007941 */ /* 0x000fea0003800000 */
.L_x_1890:
[----:B------:R-:W-:Y:S06]  /*82e0*/  BAR.SYNC.DEFER_BLOCKING 0xe, 0xa0 ;  /* 0x0382800000007b1d */ /* 0x000fec0000010000 */
[----:B------:R-:W-:Y:S04]  /*82f0*/  BSSY B0, `(.L_x_1892) ;  /* 0x000000b000007945 */ /* 0x000fe80003800000 */
[----:B------:R-:W-:Y:S05]  /*8300*/  @!P0 BRA `(.L_x_1893) ;  /* 0x0000000000248947 */ /* 0x000fea0003800000 */
[----:B------:R-:W1:Y:S01]  /*8310*/  S2UR UR15, SR_CgaCtaId ;  /* 0x00000000000f79c3 */ /* 0x000e620000008800 */
[----:B------:R-:W-:Y:S01]  /*8320*/  UMOV UR14, 0x400 ;  /* 0x00000400000e7882 */ /* 0x000fe20000000000 */
[----:B------:R-:W-:Y:S01]  /*8330*/  UMOV UR45, 0x400 ;  /* 0x00000400002d7882 */ /* 0x000fe20000000000 */
[----:B-1----:R-:W-:-:S03]  /*8340*/  ULEA UR14, UR15, UR14, 0x18 ;  /* 0x0000000e0f0e7291 */ /* 0x002fc6000f8ec03f */
[----:B------:R-:W-:Y:S01]  /*8350*/  UMOV UR15, 0x14f00000 ;  /* 0x14f00000000f7882 */ /* 0x000fe20000000000 */
[----:B------:R-:W-:-:S03]  /*8360*/  UIADD3 UR44, UR14, 0x16000, URZ ;  /* 0x000160000e2c7890 */ /* 0x000fc6000fffe03f */
[----:B------:R-:W-:-:S06]  /*8370*/  UMOV UR14, 0x0 ;  /* 0x00000000000e7882 */ /* 0x000fcc0000000000 */
[----:B------:R1:W-:Y:S02]  /*8380*/  UBLKRED.G.S.ADD.F32.RN [UR32], [UR44], UR45, desc[UR14] ;  /* 0x00000e202c0073bb */ /* 0x0003e400080a142d */
[----:B-1----:R0:W-:Y:S02]  /*8390*/  UTMACMDFLUSH ;  /* 0x00000000000079b7 */ /* 0x0021e40000000000 */
.L_x_1893:
[----:B------:R-:W-:Y:S05]  /*83a0*/  BSYNC B0 ;  /* 0x0000000000007941 */ /* 0x000fea0003800000 */
.L_x_1892:
        /* <DEDUP_REMOVED lines=10> */
[----:B------:R1:W-:Y:S01]  /*8450*/  UBLKRED.G.S.ADD.F32.RN [UR30], [UR32], UR33, desc[UR14] ;  /* 0x00000e1e200073bb */ /* 0x0003e200080a1421 */
[----:B------:R0:W-:Y:S01]  /*8460*/  UTMACMDFLUSH ;  /* 0x00000000000079b7 */ /* 0x0001e20000000000 */
[----:B-1----:R-:W-:-:S04]  /*8470*/  DEPBAR.LE SB0, 0x2 ;  /* 0x000080800000791a */ /* 0x002fc80000000000 */
.L_x_1895:
[----:B------:R-:W-:Y:S05]  /*8480*/  BSYNC B0 ;  /* 0x0000000000007941 */ /* 0x000fea0003800000 */
.L_x_1894:
[----:B------:R-:W-:Y:S06]  /*8490*/  BAR.ARV 0xa, 0xa0 ;  /* 0x0282800000007b1d */ /* 0x000fec0000002000 */
[----:B------:R-:W-:Y:S04]  /*84a0*/  BSSY B0, `(.L_x_1896) ;  /* 0x0000003000007945 */ /* 0x000fe80003800000 */
[----:B------:R-:W-:Y:S05]  /*84b0*/  @!P0 BRA `(.L_x_1897) ;  /* 0x0000000000048947 */ /* 0x000fea0003800000 */
[----:B------:R-:W-:-:S04]  /*84c0*/  DEPBAR.LE SB0, 0x1 ;  /* 0x000080400000791a */ /* 0x000fc80000000000 */
.L_x_1897:
[----:B------:R-:W-:Y:S05]  /*84d0*/  BSYNC B0 ;  /* 0x0000000000007941 */ /* 0x000fea0003800000 */
.L_x_1896:
[----:B------:R-:W-:Y:S06]  /*84e0*/  BAR.ARV 0xb, 0xa0 ;  /* 0x02c2800000007b1d */ /* 0x000fec0000002000 */
[----:B------:R-:W-:Y:S04]  /*84f0*/  BSSY B0, `(.L_x_1898) ;  /* 0x0000003000007945 */ /* 0x000fe80003800000 */
[----:B------:R-:W-:Y:S05]  /*8500*/  @!P0 BRA `(.L_x_1899) ;  /* 0x0000000000048947 */ /* 0x000fea0003800000 */
[----:B------:R-:W-:-:S04]  /*8510*/  DEPBAR.LE SB0, 0x0 ;  /* 0x000080000000791a */ /* 0x000fc80000000000 */
.L_x_1899:
[----:B------:R-:W-:Y:S05]  /*8520*/  BSYNC B0 ;  /* 0x0000000000007941 */ /* 0x000fea0003800000 */
.L_x_1898:
[----:B------:R-:W-:Y:S06]  /*8530*/  BAR.ARV 0xc, 0xa0 ;  /* 0x0302800000007b1d */ /* 0x000fec0000002000 */
[----:B------:R-:W-:Y:S02]  /*8540*/  BSSY B0, `(.L_x_1900) ;  /* 0x000000c000007945 */ /* 0x000fe40003800000 */
[----:B------:R-:W-:Y:S06]  /*8550*/  BAR.SYNC.DEFER_BLOCKING 0xd, 0xa0 ;  /* 0x0342800000007b1d */ /* 0x000fec0000010000 */
        /* <DEDUP_REMOVED lines=10> */
.L_x_1901:
[----:B------:R-:W-:Y:S05]  /*8600*/  BSYNC B0 ;  /* 0x0000000000007941 */ /* 0x000fea0003800000 */
.L_x_1900:
        /* <DEDUP_REMOVED lines=12> */
.L_x_1903:
[----:B------:R-:W-:Y:S05]  /*86d0*/  BSYNC B0 ;  /* 0x0000000000007941 */ /* 0x000fea0003800000 */
.L_x_1902:
        /* <DEDUP_REMOVED lines=13> */
.L_x_1905:
[----:B------:R-:W-:Y:S05]  /*87b0*/  BSYNC B0 ;  /* 0x0000000000007941 */ /* 0x000fea0003800000 */
.L_x_1904:
[----:B------:R-:W-:Y:S06]  /*87c0*/  BAR.ARV 0xa, 0xa0 ;  /* 0x0282800000007b1d */ /* 0x000fec0000002000 */
[----:B------:R-:W-:Y:S04]  /*87d0*/  BSSY B0, `(.L_x_1906) ;  /* 0x0000003000007945 */ /* 0x000fe80003800000 */
[----:B------:R-:W-:Y:S05]  /*87e0*/  @!P0 BRA `(.L_x_1907) ;  /* 0x0000000000048947 */ /* 0x000fea0003800000 */
[----:B------:R-:W-:-:S04]  /*87f0*/  DEPBAR.LE SB0, 0x1 ;  /* 0x000080400000791a */ /* 0x000fc80000000000 */
.L_x_1907:
[----:B------:R-:W-:Y:S05]  /*8800*/  BSYNC B0 ;  /* 0x0000000000007941 */ /* 0x000fea0003800000 */
.L_x_1906:
[----:B------:R-:W-:Y:S01]  /*8810*/  UIADD3 UR19, UR19, 0x2, URZ ;  /* 0x0000000213137890 */ /* 0x000fe2000fffe03f */
[----:B------:R-:W-:Y:S06]  /*8820*/  BAR.ARV 0xb, 0xa0 ;  /* 0x02c2800000007b1d */ /* 0x000fec0000002000 */
[----:B------:R-:W-:Y:S01]  /*8830*/  BSSY B0, `(.L_x_1908) ;  /* 0x0000004000007945 */ /* 0x000fe20003800000 */
[----:B------:R-:W-:-:S03]  /*8840*/  ISETP.LE.AND P1, PT, R2, UR19, PT ;  /* 0x0000001302007c0c */ /* 0x000fc6000bf23270 */
[----:B------:R-:W-:Y:S10]  /*8850*/  @!P0 BRA `(.L_x_1909) ;  /* 0x0000000000048947 */ /* 0x000ff40003800000 */
[----:B------:R-:W-:-:S04]  /*8860*/  DEPBAR.LE SB0, 0x0 ;  /* 0x000080000000791a */ /* 0x000fc80000000000 */
.L_x_1909:
[----:B------:R-:W-:Y:S05]  /*8870*/  BSYNC B0 ;  /* 0x0000000000007941 */ /* 0x000fea0003800000 */
.L_x_1908:
[----:B------:R-:W-:Y:S06]  /*8880*/  BAR.ARV 0xc, 0xa0 ;  /* 0x0302800000007b1d */ /* 0x000fec0000002000 */
[----:B------:R-:W-:Y:S02]  /*8890*/  UIADD3 UR46, UR46, 0x6000, URZ ;  /* 0x000060002e2e7890 */ /* 0x000fe4000fffe03f */
[----:B------:R-:W-:Y:S01]  /*88a0*/  UIADD3 UR6, UR6, 0x6000, URZ ;  /* 0x0000600006067890 */ /* 0x000fe2000fffe03f */
[----:B------:R-:W-:Y:S11]  /*88b0*/  @!P1 BRA `(.L_x_1910) ;  /* 0xfffffff800049947 */ /* 0x000ff6000383ffff */
[----:B------:R-:W-:Y:S05]  /*88c0*/  BRA `(.L_x_1790) ;  /* 0x0000002800ac7947 */ /* 0x000fea0003800000 */
.L_x_1870:
[----:B------:R-:W-:Y:S01]  /*88d0*/  ULDC.64 UR4, c[0x0][0x8d8] ;  /* 0x0002360000047ab9 */ /* 0x000fe20000000a00 */
[----:B------:R-:W1:Y:S01]  /*88e0*/  S2R R9, SR_CTAID.X ;  /* 0x0000000000097919 */ /* 0x000e620000002500 */
[----:B------:R-:W-:Y:S01]  /*88f0*/  ISETP.NE.U32.AND P0, PT, RZ, UR4, PT ;  /* 0x00000004ff007c0c */ /* 0x000fe2000bf05070 */
[----:B------:R-:W2:Y:S01]  /*8900*/  S2UR UR28, SR_CTAID.Y ;  /* 0x00000000001c79c3 */ /* 0x000ea20000002600 */
[----:B------:R-:W3:Y:S02]  /*8910*/  S2R R13, SR_CTAID.Z ;  /* 0x00000000000d7919 */ /* 0x000ee40000002700 */
[----:B------:R-:W-:-:S13]  /*8920*/  ISETP.NE.AND.EX P0, PT, RZ, UR5, PT, P0 ;  /* 0x00000005ff007c0c */ /* 0x000fda000bf05300 */
[----:B------:R-:W-:Y:S05]  /*8930*/  @!P0 BRA `(.L_x_1911) ;  /* 0x0000000000108947 */ /* 0x000fea0003800000 */
[----:B------:R-:W3:Y:S02]  /*8940*/  LDC.64 R2, c[0x0][0x8d8] ;  /* 0x00023600ff027b82 */ /* 0x000ee40000000a00 */
[----:B---3--:R-:W-:-:S05]  /*8950*/  IMAD.WIDE R2, R13, 0x4, R2 ;  /* 0x000000040d027825 */ /* 0x008fca00078e0202 */
[----:B------:R3:W5:Y:S01]  /*8960*/  LDG.E R5, desc[UR38][R2.64] ;  /* 0x0000002602057981 */ /* 0x000762000c1e1900 */
[----:B------:R-:W-:Y:S05]  /*8970*/  BRA `(.L_x_1912) ;  /* 0x00000000002c7947 */ /* 0x000fea0003800000 */
.L_x_1911:
[----:B------:R-:W-:Y:S02]  /*8980*/  ULDC.64 UR4, c[0x0][0x8d0] ;  /* 0x0002340000047ab9 */ /* 0x000fe40000000a00 */
[----:B------:R-:W-:-:S04]  /*8990*/  ISETP.NE.U32.AND P0, PT, RZ, UR4, PT ;  /* 0x00000004ff007c0c */ /* 0x000fc8000bf05070 */
[----:B------:R-:W-:-:S13]  /*89a0*/  ISETP.NE.AND.EX P0, PT, RZ, UR5, PT, P0 ;  /* 0x00000005ff007c0c */ /* 0x000fda000bf05300 */
[----:B------:R-:W-:Y:S05]  /*89b0*/  @!P0 BRA `(.L_x_1913) ;  /* 0x0000000000188947 */ /* 0x000fea0003800000 */
[----:B------:R-:W3:Y:S02]  /*89c0*/  LDC.64 R2, c[0x0][0x8d0] ;  /* 0x00023400ff027b82 */ /* 0x000ee40000000a00 */
[----:B---3--:R-:W-:-:S05]  /*89d0*/  IMAD.WIDE R2, R13, 0x4, R2 ;  /* 0x000000040d027825 */ /* 0x008fca00078e0202 */
[----:B------:R-:W3:Y:S04]  /*89e0*/  LDG.E R5, desc[UR38][R2.64] ;  /* 0x0000002602057981 */ /* 0x000ee8000c1e1900 */
[----:B------:R-:W3:Y:S02]  /*89f0*/  LDG.E R0, desc[UR38][R2.64+0x4] ;  /* 0x0000042602007981 */ /* 0x000ee4000c1e1900 */
[----:B---3--:R-:W-:Y:S01]  /*8a00*/  IMAD.IADD R5, R0, 0x1, -R5 ;  /* 0x0000000100057824 */ /* 0x008fe200078e0a05 */
[----:B------:R-:W-:Y:S06]  /*8a10*/  BRA `(.L_x_1912) ;  /* 0x0000000000047947 */ /* 0x000fec0003800000 */
.L_x_1913:
[----:B------:R-:W4:Y:S02]  /*8a20*/  LDC R5, c[0x0][0x8bc] ;  /* 0x00022f00ff057b82 */ /* 0x000f240000000800 */
.L_x_1912:
[----:B-1----:R-:W-:Y:S02]  /*8a30*/  IMAD R8, R9, 0x60, RZ ;  /* 0x0000006009087824 */ /* 0x002fe400078e02ff */
[----:B------:R-:W-:Y:S02]  /*8a40*/  IMAD.MOV.U32 R0, RZ, RZ, 0x1 ;  /* 0x00000001ff007424 */ /* 0x000fe400078e00ff */
[----:B---3--:R-:W-:Y:S01]  /*8a50*/  IMAD.MOV.U32 R2, RZ, RZ, RZ ;  /* 0x000000ffff027224 */ /* 0x008fe200078e00ff */
[----:B----45:R-:W-:Y:S01]  /*8a60*/  ISETP.GE.AND P0, PT, R8, R5, PT ;  /* 0x000000050800720c */ /* 0x030fe20003f06270 */
[----:B------:R-:W-:-:S03]  /*8a70*/  IMAD.MOV.U32 R16, RZ, RZ, 0x1 ;  /* 0x00000001ff107424 */ /* 0x000fc600078e00ff */
[----:B------:R-:W-:-:S04]  /*8a80*/  SEL R13, R13, 0xffffffff, !P0 ;  /* 0xffffffff0d0d7807 */ /* 0x000fc80004000000 */
[----:B------:R-:W-:-:S13]  /*8a90*/  ISETP.GE.AND P0, PT, R13, RZ, PT ;  /* 0x000000ff0d00720c */ /* 0x000fda0003f06270 */
[----:B------:R-:W-:Y:S05]  /*8aa0*/  @!P0 BRA `(.L_x_1914) ;  /* 0x0000002400b08947 */ /* 0x000fea0003800000 */
[----:B------:R-:W1:Y:S08]  /*8ab0*/  LDC.64 R10, c[0x0][0x770] ;  /* 0x0001dc00ff0a7b82 */ /* 0x000e700000000a00 */
[----:B------:R-:W3:Y:S08]  /*8ac0*/  LDC.64 R2, c[0x0][0x780] ;  /* 0x0001e000ff027b82 */ /* 0x000ef00000000a00 */
[----:B------:R-:W4:Y:S08]  /*8ad0*/  LDC.64 R4, c[0x0][0x770] ;  /* 0x0001dc00ff047b82 */ /* 0x000f300000000a00 */
[----:B------:R-:W2:Y:S01]  /*8ae0*/  LDC.64 R16, c[0x0][0x778] ;  /* 0x0001de00ff107b82 */ /* 0x000ea20000000a00 */
[----:B-1----:R-:W-:-:S07]  /*8af0*/  ISETP.NE.U32.AND P0, PT, R10, RZ, PT ;  /* 0x000000ff0a00720c */ /* 0x002fce0003f05070 */
[----:B------:R-:W1:Y:S01]  /*8b00*/  LDC R15, c[0x0][0x280] ;  /* 0x0000a000ff0f7b82 */ /* 0x000e620000000800 */
[----:B------:R-:W-:Y:S01]  /*8b10*/  ISETP.NE.AND.EX P0, PT, R11, RZ, PT, P0 ;  /* 0x000000ff0b00720c */ /* 0x000fe20003f05300 */
[----:B------:R-:W-:Y:S01]  /*8b20*/  IMAD.MOV.U32 R12, RZ, RZ, RZ ;  /* 0x000000ffff0c7224 */ /* 0x000fe200078e00ff */
[----:B------:R-:W-:Y:S01]  /*8b30*/  ULDC.64 UR8, c[0x0][0x788] ;  /* 0x0001e20000087ab9 */ /* 0x000fe20000000a00 */
[----:B----4-:R-:W-:-:S10]  /*8b40*/  IMAD.WIDE R4, R13, 0x4, R4 ;  /* 0x000000040d047825 */ /* 0x010fd400078e0204 */
[----:B------:R-:W-:Y:S01]  /*8b50*/  VOTEU.ANY UP0, P0 ;  /* 0x00000000003f7886 */ /* 0x000fe20000000100 */
[----:B------:R-:W-:Y:S02]  /*8b60*/  PLOP3.LUT P3, PT, PT, PT, UP0, 0x80, 0x0 ;  /* 0x000000000000781c */ /* 0x000fe40003f6f008 */
[----:B---3--:R-:W-:-:S04]  /*8b70*/  ISETP.NE.U32.AND P0, PT, R2, RZ, PT ;  /* 0x000000ff0200720c */ /* 0x008fc80003f05070 */
[----:B------:R-:W-:Y:S02]  /*8b80*/  ISETP.NE.AND.EX P1, PT, R3, RZ, PT, P0 ;  /* 0x000000ff0300720c */ /* 0x000fe40003f25300 */
[----:B------:R-:W3:Y:S05]  /*8b90*/  LDC.64 R2, c[0x0][0x778] ;  /* 0x0001de00ff027b82 */ /* 0x000eea0000000a00 */
[----:B------:R-:W4:Y:S01]  /*8ba0*/  @P3 LDG.E R14, desc[UR38][R4.64] ;  /* 0x00000026040e3981 */ /* 0x000f22000c1e1900 */
[----:B--2---:R-:W-:-:S03]  /*8bb0*/  ISETP.NE.U32.AND P0, PT, R16, RZ, PT ;  /* 0x000000ff1000720c */ /* 0x004fc60003f05070 */
[----:B------:R-:W2:Y:S01]  /*8bc0*/  @P3 LDG.E R16, desc[UR38][R4.64] ;  /* 0x0000002604103981 */ /* 0x000ea2000c1e1900 */
[----:B------:R-:W-:Y:S01]  /*8bd0*/  ISETP.NE.AND.EX P0, PT, R17, RZ, PT, P0 ;  /* 0x000000ff1100720c */ /* 0x000fe20003f05300 */
[----:B------:R-:W1:Y:S01]  /*8be0*/  @P1 LDC.64 R6, c[0x0][0x780] ;  /* 0x0001e000ff061b82 */ /* 0x000e620000000a00 */
[----:B---3--:R-:W-:-:S11]  /*8bf0*/  IMAD.WIDE R2, R13, 0x4, R2 ;  /* 0x000000040d027825 */ /* 0x008fd600078e0202 */
[----:B------:R3:W5:Y:S01]  /*8c00*/  @P0 LDG.E R12, desc[UR38][R2.64] ;  /* 0x00000026020c0981 */ /* 0x000762000c1e1900 */
[----:B-1----:R-:W-:-:S05]  /*8c10*/  @P1 IMAD.WIDE R6, R13, 0x4, R6 ;  /* 0x000000040d061825 */ /* 0x002fca00078e0206 */
[----:B------:R3:W5:Y:S01]  /*8c20*/  @P1 LDG.E R15, desc[UR38][R6.64] ;  /* 0x00000026060f1981 */ /* 0x000762000c1e1900 */
[----:B------:R-:W-:Y:S01]  /*8c30*/  ISETP.NE.U32.AND P2, PT, RZ, UR8, PT ;  /* 0x00000008ff007c0c */ /* 0x000fe2000bf45070 */
[----:B------:R-:W-:-:S03]  /*8c40*/  UMOV UR6, URZ ;  /* 0x0000003f00067c82 */ /* 0x000fc60008000000 */
[----:B------:R-:W-:Y:S01]  /*8c50*/  ISETP.NE.AND.EX P2, PT, RZ, UR9, PT, P2 ;  /* 0x00000009ff007c0c */ /* 0x000fe2000bf45320 */
[----:B----4-:R-:W-:-:S05]  /*8c60*/  @P3 IMAD R14, R13, 0x40, R14 ;  /* 0x000000400d0e3824 */ /* 0x010fca00078e020e */
[----:B------:R-:W-:Y:S02]  /*8c70*/  @P3 R2UR UR4, R14 ;  /* 0x000000000e0432ca */ /* 0x000fe400000e0000 */
[----:B------:R-:W1:Y:S11]  /*8c80*/  LDC R14, c[0x0][0x290] ;  /* 0x0000a400ff0e7b82 */ /* 0x000e760000000800 */
[----:B------:R-:W-:-:S04]  /*8c90*/  @UP0 USHF.R.S32.HI UR5, URZ, 0x1f, UR4 ;  /* 0x0000001f3f050899 */ /* 0x000fc80008011404 */
[----:B------:R-:W-:-:S04]  /*8ca0*/  @UP0 ULEA.HI UR5, UR5, UR4, URZ, 0x6 ;  /* 0x0000000405050291 */ /* 0x000fc8000f8f303f */
[----:B------:R-:W-:Y:S01]  /*8cb0*/  @UP0 ULOP3.LUT UR7, UR5, 0xffffffc0, URZ, 0xc0, !UPT ;  /* 0xffffffc005070892 */ /* 0x000fe2000f8ec03f */
[----:B--2---:R-:W-:-:S03]  /*8cc0*/  @P3 R2UR UR6, R16 ;  /* 0x00000000100632ca */ /* 0x004fc600000e0000 */
[----:B------:R-:W-:Y:S01]  /*8cd0*/  @UP0 USHF.R.S32.HI UR8, URZ, 0x1f, UR7 ;  /* 0x0000001f3f080899 */ /* 0x000fe20008011407 */
[----:B---3--:R-:W-:Y:S11]  /*8ce0*/  @P1 BRA `(.L_x_1915) ;  /* 0x0000000000101947 */ /* 0x008ff60003800000 */
[----:B------:R-:W-:Y:S05]  /*8cf0*/  @!P3 BRA `(.L_x_1915) ;  /* 0x00000000000cb947 */ /* 0x000fea0003800000 */
[----:B------:R-:W2:Y:S04]  /*8d00*/  LDG.E R6, desc[UR38][R4.64] ;  /* 0x0000002604067981 */ /* 0x000ea8000c1e1900 */
[----:B-----5:R-:W2:Y:S02]  /*8d10*/  LDG.E R15, desc[UR38][R4.64+0x4] ;  /* 0x00000426040f7981 */ /* 0x020ea4000c1e1900 */
[----:B--2---:R-:W-:-:S07]  /*8d20*/  IMAD.IADD R15, R15, 0x1, -R6 ;  /* 0x000000010f0f7824 */ /* 0x004fce00078e0a06 */
.L_x_1915:
[----:B------:R-:W-:Y:S01]  /*8d30*/  UMOV UR4, URZ ;  /* 0x0000003f00047c82 */ /* 0x000fe20008000000 */
[----:B------:R-:W-:Y:S01]  /*8d40*/  UMOV UR5, URZ ;  /* 0x0000003f00057c82 */ /* 0x000fe20008000000 */
[----:B------:R-:W-:Y:S01]  /*8d50*/  @UP0 UMOV UR4, UR7 ;  /* 0x0000000700040c82 */ /* 0x000fe20008000000 */
[----:B------:R-:W-:Y:S01]  /*8d60*/  @UP0 UMOV UR5, UR8 ;  /* 0x0000000800050c82 */ /* 0x000fe20008000000 */
[----:B------:R-:W-:Y:S05]  /*8d70*/  @!P2 BRA `(.L_x_1916) ;  /* 0x000000000010a947 */ /* 0x000fea0003800000 */
[----:B------:R-:W2:Y:S02]  /*8d80*/  LDC.64 R2, c[0x0][0x788] ;  /* 0x0001e200ff027b82 */ /* 0x000ea40000000a00 */
[----:B--2---:R-:W-:-:S05]  /*8d90*/  IMAD.WIDE R2, R13, 0x4, R2 ;  /* 0x000000040d027825 */ /* 0x004fca00078e0202 */
[----:B-1----:R1:W5:Y:S01]  /*8da0*/  LDG.E R14, desc[UR38][R2.64] ;  /* 0x00000026020e7981 */ /* 0x002362000c1e1900 */
[----:B------:R-:W-:Y:S05]  /*8db0*/  BRA `(.L_x_1917) ;  /* 0x0000000000107947 */ /* 0x000fea0003800000 */
.L_x_1916:
[----:B------:R-:W-:Y:S05]  /*8dc0*/  @!P0 BRA `(.L_x_1917) ;  /* 0x00000000000c8947 */ /* 0x000fea0003800000 */
[----:B------:R-:W2:Y:S04]  /*8dd0*/  LDG.E R5, desc[UR38][R2.64] ;  /* 0x0000002602057981 */ /* 0x000ea8000c1e1900 */
[----:B-1----:R-:W2:Y:S02]  /*8de0*/  LDG.E R14, desc[UR38][R2.64+0x4] ;  /* 0x00000426020e7981 */ /* 0x002ea4000c1e1900 */
[----:B--2---:R-:W-:-:S07]  /*8df0*/  IMAD.IADD R14, R14, 0x1, -R5 ;  /* 0x000000010e0e7824 */ /* 0x004fce00078e0a05 */
.L_x_1917:
[----:B-1---5:R-:W-:Y:S01]  /*8e00*/  IADD3 R2, -R14, R15, R8 ;  /* 0x0000000f0e027210 */ /* 0x022fe20007ffe108 */
[----:B------:R-:W-:Y:S01]  /*8e10*/  ULDC UR7, c[0x0][0x74c] ;  /* 0x0001d30000077ab9 */ /* 0x000fe20000000800 */
[----:B------:R-:W-:-:S03]  /*8e20*/  ISETP.GE.AND P1, PT, R9, RZ, PT ;  /* 0x000000ff0900720c */ /* 0x000fc60003f26270 */
[----:B------:R-:W-:Y:S02]  /*8e30*/  VIADD R3, R2, -UR7 ;  /* 0x8000000702037c36 */ /* 0x000fe40008000000 */
[----:B------:R-:W-:-:S03]  /*8e40*/  VIADD R2, R15, 0x3f ;  /* 0x0000003f0f027836 */ /* 0x000fc60000000000 */
[----:B------:R-:W-:-:S04]  /*8e50*/  SHF.R.S32.HI R4, RZ, 0x1f, R3 ;  /* 0x0000001fff047819 */ /* 0x000fc80000011403 */
[----:B------:R-:W-:Y:S02]  /*8e60*/  LEA.HI R4, R4, R3, RZ, 0x6 ;  /* 0x0000000304047211 */ /* 0x000fe400078f30ff */
[----:B------:R-:W-:Y:S02]  /*8e70*/  SHF.R.S32.HI R3, RZ, 0x1f, R2 ;  /* 0x0000001fff037819 */ /* 0x000fe40000011402 */
[----:B------:R-:W-:Y:S02]  /*8e80*/  SHF.R.S32.HI R4, RZ, 0x6, R4 ;  /* 0x00000006ff047819 */ /* 0x000fe40000011404 */
[----:B------:R-:W-:Y:S02]  /*8e90*/  LEA.HI R3, R3, R2, RZ, 0x6 ;  /* 0x0000000203037211 */ /* 0x000fe400078f30ff */
[----:B------:R-:W-:Y:S02]  /*8ea0*/  VIMNMX R5, RZ, R4, !PT ;  /* 0x00000004ff057248 */ /* 0x000fe40007fe0100 */
[----:B------:R-:W-:Y:S01]  /*8eb0*/  SHF.R.S32.HI R4, RZ, 0x6, R3 ;  /* 0x00000006ff047819 */ /* 0x000fe20000011403 */
[----:B------:R-:W-:Y:S06]  /*8ec0*/  @!P1 BRA `(.L_x_1918) ;  /* 0x00000000001c9947 */ /* 0x000fec0003800000 */
[----:B------:R-:W1:Y:S01]  /*8ed0*/  LDC R2, c[0x0][0x748] ;  /* 0x0001d200ff027b82 */ /* 0x000e620000000800 */
[----:B------:R-:W-:-:S04]  /*8ee0*/  IADD3 R15, R8, 0x9f, R15 ;  /* 0x0000009f080f7810 */ /* 0x000fc80007ffe00f */
[----:B-1----:R-:W-:-:S04]  /*8ef0*/  IADD3 R15, R15, R2, -R14 ;  /* 0x000000020f0f7210 */ /* 0x002fc80007ffe80e */
[----:B------:R-:W-:-:S04]  /*8f00*/  SHF.R.S32.HI R2, RZ, 0x1f, R15 ;  /* 0x0000001fff027819 */ /* 0x000fc8000001140f */
[----:B------:R-:W-:-:S04]  /*8f10*/  LEA.HI R2, R2, R15, RZ, 0x6 ;  /* 0x0000000f02027211 */ /* 0x000fc800078f30ff */
[----:B------:R-:W-:-:S04]  /*8f20*/  SHF.R.S32.HI R3, RZ, 0x6, R2 ;  /* 0x00000006ff037819 */ /* 0x000fc80000011402 */
[----:B------:R-:W-:-:S07]  /*8f30*/  VIMNMX R4, R4, R3, PT ;  /* 0x0000000304047248 */ /* 0x000fce0003fe0100 */
.L_x_1918:
[----:B------:R-:W-:Y:S01]  /*8f40*/  ISETP.GT.AND P1, PT, R4, R5, PT ;  /* 0x000000050400720c */ /* 0x000fe20003f24270 */
[----:B------:R-:W-:Y:S02]  /*8f50*/  IMAD.MOV.U32 R2, RZ, RZ, RZ ;  /* 0x000000ffff027224 */ /* 0x000fe400078e00ff */
[----:B------:R-:W-:-:S10]  /*8f60*/  IMAD.MOV.U32 R16, RZ, RZ, 0x1 ;  /* 0x00000001ff107424 */ /* 0x000fd400078e00ff */
[----:B------:R-:W-:Y:S05]  /*8f70*/  @!P1 BRA `(.L_x_1914) ;  /* 0x00000020007c9947 */ /* 0x000fea0003800000 */
[----:B------:R-:W-:Y:S01]  /*8f80*/  ISETP.NE.U32.AND P1, PT, R10, RZ, PT ;  /* 0x000000ff0a00720c */ /* 0x000fe20003f25070 */
[----:B------:R-:W-:Y:S01]  /*8f90*/  USHF.R.S32.HI UR14, URZ, 0x1f, UR28 ;  /* 0x0000001f3f0e7899 */ /* 0x000fe2000801141c */
[----:B------:R-:W-:Y:S01]  /*8fa0*/  SHF.R.S32.HI R2, RZ, 0x1f, R13 ;  /* 0x0000001fff027819 */ /* 0x000fe2000001140d */
[----:B------:R-:W-:Y:S01]  /*8fb0*/  ULDC.64 UR10, c[0x0][0x718] ;  /* 0x0001c600000a7ab9 */ /* 0x000fe20000000a00 */
[----:B------:R-:W-:Y:S01]  /*8fc0*/  ISETP.NE.AND.EX P1, PT, R11, RZ, PT, P1 ;  /* 0x000000ff0b00720c */ /* 0x000fe20003f25310 */
[----:B------:R-:W-:Y:S01]  /*8fd0*/  UMOV UR8, UR4 ;  /* 0x0000000400087c82 */ /* 0x000fe20008000000 */
[----:B------:R-:W-:Y:S01]  /*8fe0*/  R2UR UR37, R13 ;  /* 0x000000000d2572ca */ /* 0x000fe200000e0000 */
[----:B------:R-:W-:Y:S01]  /*8ff0*/  UMOV UR9, UR5 ;  /* 0x0000000500097c82 */ /* 0x000fe20008000000 */
[----:B------:R-:W-:Y:S01]  /*9000*/  SEL R2, R2, RZ, !P1 ;  /* 0x000000ff02027207 */ /* 0x000fe20004800000 */
[----:B------:R-:W-:Y:S01]  /*9010*/  ULDC.64 UR12, c[0x0][0x730] ;  /* 0x0001cc00000c7ab9 */ /* 0x000fe20000000a00 */
[----:B------:R-:W-:Y:S01]  /*9020*/  UIMAD.WIDE.U32 UR4, UR28, UR10, UR8 ;  /* 0x0000000a1c0472a5 */ /* 0x000fe2000f8e0008 */
[----:B------:R-:W-:Y:S01]  /*9030*/  R2UR UR35, R8 ;  /* 0x00000000082372ca */ /* 0x000fe200000e0000 */
[----:B------:R-:W-:Y:S01]  /*9040*/  UIMAD UR7, UR14, UR10, URZ ;  /* 0x0000000a0e0772a4 */ /* 0x000fe2000f8e023f */
[----:B------:R-:W-:Y:S01]  /*9050*/  BSSY B0, `(.L_x_1914) ;  /* 0x0000211000007945 */ /* 0x000fe20003800000 */
[----:B------:R-:W-:Y:S01]  /*9060*/  UIMAD UR10, UR14, UR12, URZ ;  /* 0x0000000c0e0a72a4 */ /* 0x000fe2000f8e023f */
[----:B------:R-:W-:Y:S01]  /*9070*/  R2UR UR14, R2 ;  /* 0x00000000020e72ca */ /* 0x000fe200000e0000 */
[----:B------:R-:W-:Y:S01]  /*9080*/  UIMAD UR7, UR28, UR11, UR7 ;  /* 0x0000000b1c0772a4 */ /* 0x000fe2000f8e0207 */
[----:B------:R-:W-:Y:S01]  /*9090*/  IMAD.MOV.U32 R2, RZ, RZ, RZ ;  /* 0x000000ffff027224 */ /* 0x000fe200078e00ff */
[----:B------:R-:W-:Y:S01]  /*90a0*/  UIMAD.WIDE.U32 UR8, UR28, UR12, UR8 ;  /* 0x0000000c1c0872a5 */ /* 0x000fe2000f8e0008 */
[----:B------:R-:W-:Y:S01]  /*90b0*/  IMAD.MOV.U32 R16, RZ, RZ, 0x1 ;  /* 0x00000001ff107424 */ /* 0x000fe200078e00ff */
[----:B------:R-:W-:Y:S01]  /*90c0*/  ULDC UR11, c[0x0][0x2e8] ;  /* 0x0000ba00000b7ab9 */ /* 0x000fe20000000800 */
[----:B------:R-:W-:-:S02]  /*90d0*/  UIMAD UR10, UR28, UR13, UR10 ;  /* 0x0000000d1c0a72a4 */ /* 0x000fc4000f8e020a */
[----:B------:R-:W-:Y:S01]  /*90e0*/  UISETP.NE.AND UP0, UPT, UR11, 0x1, UPT ;  /* 0x000000010b00788c */ /* 0x000fe2000bf05270 */
[----:B------:R-:W-:Y:S01]  /*90f0*/  R2UR UR11, R12 ;  /* 0x000000000c0b72ca */ /* 0x000fe200000e0000 */
[----:B------:R-:W-:Y:S01]  /*9100*/  VOTEU.ANY UP1, P1 ;  /* 0x00000000003f7886 */ /* 0x000fe20000820100 */
[----:B------:R-:W-:Y:S02]  /*9110*/  USEL UR29, UR37, URZ, !UP1 ;  /* 0x0000003f251d7287 */ /* 0x000fe4000c800000 */
[----:B------:R-:W-:Y:S01]  /*9120*/  VOTEU.ANY UP1, P0 ;  /* 0x00000000003f7886 */ /* 0x000fe20000020100 */
[----:B------:R-:W-:Y:S01]  /*9130*/  ELECT P0, URZ, PT ;  /* 0x00000000003f782f */ /* 0x000fe20003800000 */
[----:B------:R-:W-:Y:S01]  /*9140*/  ULDC.64 UR12, c[0x0][0x720] ;  /* 0x0001c800000c7ab9 */ /* 0x000fe20000000a00 */
[----:B------:R-:W-:Y:S01]  /*9150*/  UIADD3 UR9, UR9, UR10, URZ ;  /* 0x0000000a09097290 */ /* 0x000fe2000fffe03f */
[----:B------:R-:W-:Y:S01]  /*9160*/  ULDC.64 UR16, c[0x0][0x738] ;  /* 0x0001ce0000107ab9 */ /* 0x000fe20000000a00 */
[----:B------:R-:W-:-:S02]  /*9170*/  UIADD3 UR5, UR5, UR7, URZ ;  /* 0x0000000705057290 */ /* 0x000fc4000fffe03f */
[----:B------:R-:W-:Y:S02]  /*9180*/  UIMAD UR7, UR14, UR12, URZ ;  /* 0x0000000c0e0772a4 */ /* 0x000fe4000f8e023f */
[----:B------:R-:W-:Y:S02]  /*9190*/  UIMAD UR10, UR14, UR16, URZ ;  /* 0x000000100e0a72a4 */ /* 0x000fe4000f8e023f */
[----:B------:R-:W-:Y:S02]  /*91a0*/  UIMAD.WIDE.U32 UR14, UR16, UR29, UR8 ;  /* 0x0000001d100e72a5 */ /* 0x000fe4000f8e0008 */
[----:B------:R-:W-:Y:S01]  /*91b0*/  UIMAD.WIDE.U32 UR22, UR12, UR29, UR4 ;  /* 0x0000001d0c1672a5 */ /* 0x000fe2000f8e0004 */
[----:B------:R-:W-:Y:S01]  /*91c0*/  @UP0 ULDC UR8, c[0x0][0x2ec] ;  /* 0x0000bb0000080ab9 */ /* 0x000fe20000000800 */
[----:B------:R-:W-:Y:S02]  /*91d0*/  UIMAD UR5, UR13, UR29, UR7 ;  /* 0x0000001d0d0572a4 */ /* 0x000fe4000f8e0207 */
[----:B------:R-:W-:Y:S01]  /*91e0*/  UIMAD.WIDE.U32 UR8, UR28, UR8, URZ ;  /* 0x000000081c0872a5 */ /* 0x000fe2000f8e003f */
[----:B------:R-:W-:Y:S01]  /*91f0*/  @UP0 ULDC UR7, c[0x0][0x2f0] ;  /* 0x0000bc0000070ab9 */ /* 0x000fe20000000800 */
[----:B------:R-:W-:Y:S01]  /*9200*/  UMOV UR36, UR28 ;  /* 0x0000001c00247c82 */ /* 0x000fe20008000000 */
[----:B------:R-:W-:-:S02]  /*9210*/  UIMAD UR4, UR17, UR29, UR10 ;  /* 0x0000001d110472a4 */ /* 0x000fc4000f8e020a */
[----:B------:R-:W-:Y:S02]  /*9220*/  USEL UR37, UR37, URZ, !UP1 ;  /* 0x0000003f25257287 */ /* 0x000fe4000c800000 */
[----:B------:R-:W-:Y:S02]  /*9230*/  UIADD3 UR35, UR35, UR11, URZ ;  /* 0x0000000b23237290 */ /* 0x000fe4000fffe03f */
        /* <DEDUP_REMOVED lines=8> */
[----:B------:R-:W-:Y:S02]  /*92c0*/  SHF.L.U32 R6, R6, 0x1f, RZ ;  /* 0x0000001f06067819 */ /* 0x000fe400000006ff */
[----:B-1----:R-:W-:-:S04]  /*92d0*/  LEA R0, R3, R0, 0x18 ;  /* 0x0000000003007211 */ /* 0x002fc800078ec0ff */
[----:B------:R-:W1:Y:S01]  /*92e0*/  SYNCS.PHASECHK.TRANS64.TRYWAIT P1, [R0+URZ+0x36420], R6 ;  /* 0x03642006000075a7 */ /* 0x000e62000802017f */
[----:B--2---:R-:W-:Y:S01]  /*92f0*/  LOP3.LUT P0, RZ, R7, 0x7f, RZ, 0xc0, !PT ;  /* 0x0000007f07ff7812 */ /* 0x004fe2000780c0ff */
[----:B------:R-:W-:Y:S01]  /*9300*/  IMAD.MOV.U32 R7, RZ, RZ, 0x1 ;  /* 0x00000001ff077424 */ /* 0x000fe200078e00ff */
[----:B-1----:R-:W-:Y:S11]  /*9310*/  @!P1 BRA `(.L_x_1920) ;  /* 0x0000002000809947 */ /* 0x002ff60003800000 */
.L_x_1947:
        /* <DEDUP_REMOVED lines=9> */
.L_x_1921:
[----:B------:R-:W2:Y:S01]  /*93b0*/  LDC.64 R14, c[0x0][0x198] ;  /* 0x00006600ff0e7b82 */ /* 0x000ea20000000a00 */
[----:B------:R-:W-:Y:S01]  /*93c0*/  R2UR UR27, R5 ;  /* 0x00000000051b72ca */ /* 0x000fe200000e0000 */
[----:B------:R-:W-:Y:S01]  /*93d0*/  ULDC.64 UR8, c[0x0][0x700] ;  /* 0x0001c00000087ab9 */ /* 0x000fe20000000a00 */
[----:B------:R-:W-:Y:S01]  /*93e0*/  R2UR UR32, R0 ;  /* 0x00000000002072ca */ /* 0x000fe200000e0000 */
[----:B------:R-:W-:Y:S01]  /*93f0*/  IMAD.U32 R11, RZ, RZ, UR8 ;  /* 0x00000008ff0b7e24 */ /* 0x000fe2000f8e00ff */
[----:B------:R-:W-:Y:S01]  /*9400*/  UMOV UR44, 0x0 ;  /* 0x00000000002c7882 */ /* 0x000fe20000000000 */
[----:B------:R-:W-:Y:S01]  /*9410*/  UMOV UR45, 0x14f00000 ;  /* 0x14f00000002d7882 */ /* 0x000fe20000000000 */
[----:B------:R-:W-:Y:S01]  /*9420*/  UMOV UR26, URZ ;  /* 0x0000003f001a7c82 */ /* 0x000fe20008000000 */
[----:B------:R-:W-:Y:S01]  /*9430*/  UMOV UR18, 0x40 ;  /* 0x0000004000127882 */ /* 0x000fe20000000000 */
[----:B------:R-:W-:Y:S01]  /*9440*/  UMOV UR20, UR28 ;  /* 0x0000001c00147c82 */ /* 0x000fe20008000000 */
[----:B------:R-:W-:Y:S01]  /*9450*/  UMOV UR21, UR29 ;  /* 0x0000001d00157c82 */ /* 0x000fe20008000000 */
[----:B------:R-:W-:Y:S01]  /*9460*/  UMOV UR10, 0x80 ;  /* 0x00000080000a7882 */ /* 0x000fe20000000000 */
[----:B------:R-:W-:Y:S01]  /*9470*/  UMOV UR12, UR28 ;  /* 0x0000001c000c7c82 */ /* 0x000fe20008000000 */
[----:B------:R-:W-:Y:S01]  /*9480*/  UMOV UR13, UR29 ;  /* 0x0000001d000d7c82 */ /* 0x000fe20008000000 */
[----:B------:R-:W-:Y:S01]  /*9490*/  USHF.L.U32 UR27, UR27, 0x6, URZ ;  /* 0x000000061b1b7899 */ /* 0x000fe2000800063f */
[----:B------:R-:W-:Y:S01]  /*94a0*/  IMAD.MOV.U32 R16, RZ, RZ, 0x1 ;  /* 0x00000001ff107424 */ /* 0x000fe200078e00ff */
[----:B------:R-:W-:-:S02]  /*94b0*/  UIADD3 UR24, UR32, 0x1e000, URZ ;  /* 0x0001e00020187890 */ /* 0x000fc4000fffe03f */
[----:B------:R-:W-:Y:S02]  /*94c0*/  UIADD3 UR7, UP0, UR27, UR22, URZ ;  /* 0x000000161b077290 */ /* 0x000fe4000ff1e03f */
[----:B------:R-:W-:Y:S02]  /*94d0*/  UIADD3 UR25, UR32, 0x36410, URZ ;  /* 0x0003641020197890 */ /* 0x000fe4000fffe03f */
[----:B------:R-:W-:Y:S01]  /*94e0*/  UIADD3 UR16, UR32, 0x20000, URZ ;  /* 0x0002000020107890 */ /* 0x000fe2000fffe03f */
[----:B--2---:R-:W-:Y:S01]  /*94f0*/  IMAD.MOV.U32 R10, RZ, RZ, R14 ;  /* 0x000000ffff0a7224 */ /* 0x004fe200078e000e */
[----:B------:R-:W-:Y:S01]  /*9500*/  PLOP3.LUT P4, PT, PT, PT, UP0, 0x80, 0x0 ;  /* 0x000000000000781c */ /* 0x000fe20003f8f008 */
[----:B------:R-:W-:Y:S01]  /*9510*/  IMAD.U32 R2, RZ, RZ, UR7 ;  /* 0x00000007ff027e24 */ /* 0x000fe2000f8e00ff */
[----:B------:R-:W-:Y:S02]  /*9520*/  UIADD3 UR8, UR32, 0x22000, URZ ;  /* 0x0002200020087890 */ /* 0x000fe4000fffe03f */
[----:B------:R-:W-:Y:S01]  /*9530*/  IADD3 R3, P2, R10, 0x2f0, RZ ;  /* 0x000002f00a037810 */ /* 0x000fe20007f5e0ff */
[----:B------:R-:W-:Y:S01]  /*9540*/  UIADD3 UR48, UR32, 0x30000, URZ ;  /* 0x0003000020307890 */ /* 0x000fe2000fffe03f */
[----:B------:R-:W-:Y:S01]  /*9550*/  LEA R12, P1, R2, R11, 0x2 ;  /* 0x0000000b020c7211 */ /* 0x000fe200078210ff */
[----:B------:R-:W-:Y:S01]  /*9560*/  UIADD3 UR33, UR32, 0x36400, URZ ;  /* 0x0003640020217890 */ /* 0x000fe2000fffe03f */
[----:B------:R-:W-:Y:S01]  /*9570*/  R2UR UR46, R3 ;  /* 0x00000000032e72ca */ /* 0x000fe200000e0000 */
[----:B------:R-:W-:Y:S01]  /*9580*/  IMAD.U32 R3, RZ, RZ, UR27 ;  /* 0x0000001bff037e24 */ /* 0x000fe2000f8e00ff */
[----:B------:R-:W-:Y:S01]  /*9590*/  R2UR UR40, R12 ;  /* 0x000000000c2872ca */ /* 0x000fe200000e0000 */
[----:B------:R-:W-:Y:S01]  /*95a0*/  IMAD.U32 R12, RZ, RZ, UR9 ;  /* 0x00000009ff0c7e24 */ /* 0x000fe2000f8e00ff */
[----:B------:R-:W-:Y:S01]  /*95b0*/  IADD3 R13, P3, R10, 0x3f0, RZ ;  /* 0x000003f00a0d7810 */ /* 0x000fe20007f7e0ff */
[----:B------:R-:W-:Y:S01]  /*95c0*/  UIADD3 UR27, UR27, UR6, URZ ;  /* 0x000000061b1b7290 */ /* 0x000fe2000fffe03f */
[----:B------:R-:W-:Y:S01]  /*95d0*/  LEA.HI.X.SX32 R3, R3, R8, 0x1, P4 ;  /* 0x0000000803037211 */ /* 0x000fe200020f0eff */
[----:B------:R-:W-:Y:S01]  /*95e0*/  UMOV UR17, UR25 ;  /* 0x0000001900117c82 */ /* 0x000fe20008000000 */
[----:B------:R-:W-:Y:S01]  /*95f0*/  R2UR UR30, R13 ;  /* 0x000000000d1e72ca */ /* 0x000fe200000e0000 */
[----:B------:R-:W-:Y:S01]  /*9600*/  IMAD.MOV.U32 R13, RZ, RZ, R15 ;  /* 0x000000ffff0d7224 */ /* 0x000fe200078e000f */
[----:B------:R-:W-:Y:S01]  /*9610*/  LEA.HI.X R2, R2, R12, R3, 0x2, P1 ;  /* 0x0000000c02027211 */ /* 0x000fe200008f1403 */
[----:B------:R-:W-:Y:S01]  /*9620*/  UMOV UR9, UR25 ;  /* 0x0000001900097c82 */ /* 0x000fe20008000000 */
[----:B------:R-:W-:Y:S01]  /*9630*/  UMOV UR19, UR27 ;  /* 0x0000001b00137c82 */ /* 0x000fe20008000000 */
[--C-:B------:R-:W-:Y:S01]  /*9640*/  IMAD.X R3, RZ, RZ, R13.reuse, P2 ;  /* 0x000000ffff037224 */ /* 0x100fe200010e060d */
[----:B------:R-:W-:Y:S01]  /*9650*/  R2UR UR41, R2 ;  /* 0x00000000022972ca */ /* 0x000fe200000e0000 */
[--C-:B------:R-:W-:Y:S01]  /*9660*/  IMAD.X R14, RZ, RZ, R13.reuse, P3 ;  /* 0x000000ffff0e7224 */ /* 0x100fe200018e060d */
[----:B------:R-:W-:Y:S01]  /*9670*/  IADD3 R2, P1, R10, 0xf0, RZ ;  /* 0x000000f00a027810 */ /* 0x000fe20007f3e0ff */
[----:B------:R-:W-:Y:S01]  /*9680*/  UMOV UR11, UR27 ;  /* 0x0000001b000b7c82 */ /* 0x000fe20008000000 */
[----:B------:R-:W-:Y:S01]  /*9690*/  R2UR UR47, R3 ;  /* 0x00000000032f72ca */ /* 0x000fe200000e0000 */
[----:B------:R-:W-:Y:S01]  /*96a0*/  UMOV UR7, 0x10 ;  /* 0x0000001000077882 */ /* 0x000fe20000000000 */
[----:B------:R-:W-:Y:S01]  /*96b0*/  R2UR UR42, R2 ;  /* 0x00000000022a72ca */ /* 0x000fe200000e0000 */
[----:B------:R-:W-:Y:S01]  /*96c0*/  IMAD.X R3, RZ, RZ, R13, P1 ;  /* 0x000000ffff037224 */ /* 0x000fe200008e060d */
[----:B------:R-:W-:Y:S01]  /*96d0*/  R2UR UR31, R14 ;  /* 0x000000000e1f72ca */ /* 0x000fe200000e0000 */
[----:B------:R-:W-:Y:S01]  /*96e0*/  VIADD R14, R4, 0xffffffff ;  /* 0xffffffff040e7836 */ /* 0x000fe20000000000 */
[----:B------:R-:W-:Y:S01]  /*96f0*/  UMOV UR49, UR25 ;  /* 0x0000001900317c82 */ /* 0x000fe20008000000 */
[----:B------:R-:W-:Y:S01]  /*9700*/  IMAD.MOV.U32 R15, RZ, RZ, 0x12000 ;  /* 0x00012000ff0f7424 */ /* 0x000fe200078e00ff */
[----:B------:R-:W-:Y:S01]  /*9710*/  R2UR UR43, R3 ;  /* 0x00000000032b72ca */ /* 0x000fe200000e0000 */
[----:B------:R-:W-:Y:S01]  /*9720*/  UMOV UR54, 0x0 ;  /* 0x0000000000367882 */ /* 0x000fe20000000000 */
[----:B------:R-:W-:Y:S01]  /*9730*/  UMOV UR55, 0x10000000 ;  /* 0x1000000000377882 */ /* 0x000fe20000000000 */
[----:B------:R-:W-:Y:S01]  /*9740*/  UMOV UR34, UR26 ;  /* 0x0000001a00227c82 */ /* 0x000fe20008000000 */
[----:B------:R-:W-:Y:S01]  /*9750*/  ISETP.GE.AND P1, PT, R5, R14, PT ;  /* 0x0000000e0500720c */ /* 0x000fe20003f26270 */
[----:B------:R-:W-:Y:S01]  /*9760*/  UMOV UR50, 0x40 ;  /* 0x0000004000327882 */ /* 0x000fe20000000000 */
[----:B------:R-:W-:Y:S01]  /*9770*/  UMOV UR51, UR35 ;  /* 0x0000002300337c82 */ /* 0x000fe20008000000 */
[----:B------:R-:W-:Y:S01]  /*9780*/  UMOV UR52, UR36 ;  /* 0x0000002400347c82 */ /* 0x000fe20008000000 */
[----:B------:R-:W-:-:S05]  /*9790*/  UMOV UR53, UR37 ;  /* 0x0000002500357c82 */ /* 0x000fca0008000000 */
[----:B------:R-:W-:Y:S01]  /*97a0*/  UTMALDG.4D [UR24], [UR42], desc[UR44] ;  /* 0x00002c182a0075b4 */ /* 0x000fe20008019000 */
[----:B------:R2:W-:Y:S01]  /*97b0*/  UTMALDG.4D [UR16], [UR42], desc[UR44] ;  /* 0x00002c102a0075b4 */ /* 0x0005e20008019000 */
[----:B------:R-:W-:Y:S01]  /*97c0*/  UTMALDG.4D [UR8], [UR42], desc[UR44] ;  /* 0x00002c082a0075b4 */ /* 0x000fe20008019000 */
[----:B------:R3:W-:Y:S01]  /*97d0*/  UBLKCP.S.G [UR48], [UR40], UR7 ;  /* 0x00000030280073ba */ /* 0x0007e20008000207 */
[----:B------:R4:W-:Y:S01]  /*97e0*/  SYNCS.ARRIVE.TRANS64 RZ, [R0+URZ+0x36400], R15 ;  /* 0x0364000f00ff79a7 */ /* 0x0009e2000800003f */
[----:B------:R5:W-:Y:S01]  /*97f0*/  UTMALDG.4D [UR32], [UR46], desc[UR54] ;  /* 0x000036202e0075b4 */ /* 0x000be20008019000 */
[----:B--2---:R-:W-:Y:S01]  /*9800*/  UIADD3 UR16, UR32, 0x9000, URZ ;  /* 0x0000900020107890 */ /* 0x004fe2000fffe03f */
[----:B----4-:R-:W-:Y:S01]  /*9810*/  IMAD.MOV.U32 R15, RZ, RZ, 0x1 ;  /* 0x00000001ff0f7424 */ /* 0x010fe200078e00ff */
[----:B------:R-:W-:Y:S01]  /*9820*/  UMOV UR19, UR35 ;  /* 0x0000002300137c82 */ /* 0x000fe20008000000 */
[----:B------:R-:W-:Y:S01]  /*9830*/  UMOV UR20, UR36 ;  /* 0x0000002400147c82 */ /* 0x000fe20008000000 */
[----:B------:R-:W-:Y:S01]  /*9840*/  UMOV UR21, UR37 ;  /* 0x0000002500157c82 */ /* 0x000fe20008000000 */
[----:B------:R-:W-:Y:S01]  /*9850*/  UMOV UR18, UR26 ;  /* 0x0000001a00127c82 */ /* 0x000fe20008000000 */
[----:B---3--:R-:W-:-:S02]  /*9860*/  UIADD3 UR48, UR32, 0x3000, URZ ;  /* 0x0000300020307890 */ /* 0x008fc4000fffe03f */
[----:B------:R-:W-:Y:S02]  /*9870*/  UIADD3 UR40, UR32, 0x6000, URZ ;  /* 0x0000600020287890 */ /* 0x000fe4000fffe03f */
[----:B------:R-:W-:Y:S01]  /*9880*/  UIADD3 UR8, UR32, 0xc000, URZ ;  /* 0x0000c00020087890 */ /* 0x000fe2000fffe03f */
[----:B------:R-:W-:Y:S01]  /*9890*/  UMOV UR49, UR33 ;  /* 0x0000002100317c82 */ /* 0x000fe20008000000 */
[----:B------:R-:W-:Y:S01]  /*98a0*/  UMOV UR42, 0x80 ;  /* 0x00000080002a7882 */ /* 0x000fe20000000000 */
[----:B------:R-:W-:Y:S01]  /*98b0*/  UMOV UR43, UR35 ;  /* 0x00000023002b7c82 */ /* 0x000fe20008000000 */
[----:B------:R-:W-:Y:S01]  /*98c0*/  UMOV UR44, UR36 ;  /* 0x00000024002c7c82 */ /* 0x000fe20008000000 */
[----:B------:R-:W-:Y:S01]  /*98d0*/  UMOV UR45, UR37 ;  /* 0x00000025002d7c82 */ /* 0x000fe20008000000 */
[----:B------:R-:W-:Y:S01]  /*98e0*/  UMOV UR41, UR33 ;  /* 0x0000002100297c82 */ /* 0x000fe20008000000 */
[----:B------:R2:W-:Y:S01]  /*98f0*/  UTMALDG.4D [UR48], [UR46], desc[UR54] ;  /* 0x000036302e0075b4 */ /* 0x0005e20008019000 */
[----:B------:R-:W-:Y:S01]  /*9900*/  UMOV UR17, UR33 ;  /* 0x0000002100117c82 */ /* 0x000fe20008000000 */
[----:B------:R-:W-:Y:S01]  /*9910*/  UMOV UR10, 0x40 ;  /* 0x00000040000a7882 */ /* 0x000fe20000000000 */
[----:B------:R-:W-:Y:S01]  /*9920*/  UMOV UR11, UR35 ;  /* 0x00000023000b7c82 */ /* 0x000fe20008000000 */
[----:B------:R-:W-:Y:S01]  /*9930*/  UMOV UR12, UR36 ;  /* 0x00000024000c7c82 */ /* 0x000fe20008000000 */
[----:B------:R-:W-:Y:S01]  /*9940*/  UMOV UR13, UR37 ;  /* 0x00000025000d7c82 */ /* 0x000fe20008000000 */
[----:B-----5:R-:W-:Y:S01]  /*9950*/  UIADD3 UR32, UR32, 0xf000, URZ ;  /* 0x0000f00020207890 */ /* 0x020fe2000fffe03f */
[----:B------:R2:W-:Y:S01]  /*9960*/  UTMALDG.4D [UR40], [UR46], desc[UR54] ;  /* 0x000036282e0075b4 */ /* 0x0005e20008019000 */
[----:B------:R-:W-:Y:S01]  /*9970*/  UMOV UR9, UR33 ;  /* 0x0000002100097c82 */ /* 0x000fe20008000000 */
[----:B------:R-:W-:Y:S01]  /*9980*/  UMOV UR34, 0x80 ;  /* 0x0000008000227882 */ /* 0x000fe20000000000 */
[----:B------:R2:W-:Y:S01]  /*9990*/  UTMALDG.4D [UR16], [UR30], desc[UR54] ;  /* 0x000036101e0075b4 */ /* 0x0005e20008019000 */
[----:B------:R2:W-:Y:S04]  /*99a0*/  UTMALDG.4D [UR8], [UR30], desc[UR54] ;  /* 0x000036081e0075b4 */ /* 0x0005e80008019000 */
[----:B------:R2:W-:Y:S02]  /*99b0*/  UTMALDG.4D [UR32], [UR30], desc[UR54] ;  /* 0x000036201e0075b4 */ /* 0x0005e40008019000 */
[----:B--2---:R-:W-:Y:S05]  /*99c0*/  @P1 BRA `(.L_x_1922) ;  /* 0x00000014000c1947 */ /* 0x004fea0003800000 */
[----:B------:R-:W2:Y:S01]  /*99d0*/  S2R R17, SR_TID.X ;  /* 0x0000000000117919 */ /* 0x000ea20000002100 */
[----:B------:R-:W-:Y:S01]  /*99e0*/  VIADD R16, R4, 0xfffffffe ;  /* 0xfffffffe04107836 */ /* 0x000fe20000000000 */
[-C--:B------:R-:W-:Y:S01]  /*99f0*/  LOP3.LUT R7, RZ, R5.reuse, RZ, 0x33, !PT ;  /* 0x00000005ff077212 */ /* 0x080fe200078e33ff */
[----:B------:R-:W-:Y:S02]  /*9a00*/  IMAD.MOV.U32 R15, RZ, RZ, 0x1 ;  /* 0x00000001ff0f7424 */ /* 0x000fe400078e00ff */
[----:B------:R-:W-:Y:S01]  /*9a10*/  IMAD.MOV.U32 R19, RZ, RZ, R5 ;  /* 0x000000ffff137224 */ /* 0x000fe200078e0005 */
[----:B------:R-:W-:Y:S01]  /*9a20*/  ISETP.NE.AND P1, PT, R16, R5, PT ;  /* 0x000000051000720c */ /* 0x000fe20003f25270 */
[----:B------:R-:W-:Y:S02]  /*9a30*/  IMAD.IADD R21, R7, 0x1, R4 ;  /* 0x0000000107157824 */ /* 0x000fe400078e0204 */
[----:B------:R-:W-:-:S03]  /*9a40*/  IMAD.MOV.U32 R7, RZ, RZ, 0x1 ;  /* 0x00000001ff077424 */ /* 0x000fc600078e00ff */
[----:B------:R-:W-:Y:S02]  /*9a50*/  LOP3.LUT R20, R21, 0x1, RZ, 0xc0, !PT ;  /* 0x0000000115147812 */ /* 0x000fe400078ec0ff */
[----:B--2---:R-:W-:-:S05]  /*9a60*/  LOP3.LUT R18, R17, 0x1f, RZ, 0xc0, !PT ;  /* 0x0000001f11127812 */ /* 0x004fca00078ec0ff */
[----:B------:R-:W-:Y:S05]  /*9a70*/  @!P1 BRA `(.L_x_1923) ;  /* 0x0000000c00449947 */ /* 0x000fea0003800000 */
[----:B------:R-:W-:Y:S02]  /*9a80*/  IMAD.IADD R21, R21, 0x1, -R20 ;  /* 0x0000000115157824 */ /* 0x000fe400078e0a14 */
[----:B------:R-:W-:Y:S02]  /*9a90*/  IMAD.MOV.U32 R19, RZ, RZ, R5 ;  /* 0x000000ffff137224 */ /* 0x000fe400078e0005 */
[----:B------:R-:W-:-:S07]  /*9aa0*/  IMAD.MOV.U32 R7, RZ, RZ, 0x1 ;  /* 0x00000001ff077424 */ /* 0x000fce00078e00ff */
.L_x_1932:
[----:B-1----:R-:W-:-:S05]  /*9ab0*/  IMAD.MOV.U32 R6, RZ, RZ, 0x1 ;  /* 0x00000001ff067424 */ /* 0x002fca00078e00ff */
[----:B------:R-:W-:-:S04]  /*9ac0*/  SHF.L.U32 R6, R6, 0x1f, RZ ;  /* 0x0000001f06067819 */ /* 0x000fc800000006ff */
[----:B------:R-:W1:Y:S02]  /*9ad0*/  SYNCS.PHASECHK.TRANS64.TRYWAIT P1, [R0+URZ+0x36438], R6 ;  /* 0x03643806000075a7 */ /* 0x000e64000802017f */
[----:B-1----:R-:W-:Y:S05]  /*9ae0*/  @!P1 BRA `(.L_x_1924) ;  /* 0x0000001800a09947 */ /* 0x002fea0003800000 */
.L_x_1948:
[----:B------:R-:W-:Y:S05]  /*9af0*/  @P0 BRA `(.L_x_1925) ;  /* 0x0000000000140947 */ /* 0x000fea0003800000 */
[----:B------:R-:W-:Y:S01]  /*9b00*/  ISETP.NE.AND P1, PT, R18, RZ, PT ;  /* 0x000000ff1200720c */ /* 0x000fe20003f25270 */
[----:B------:R-:W-:-:S04]  /*9b10*/  IMAD.MOV.U32 R3, RZ, RZ, 0x6100 ;  /* 0x00006100ff037424 */ /* 0x000fc800078e00ff */
[----:B------:R2:W-:Y:S08]  /*9b20*/  SYNCS.ARRIVE.TRANS64 RZ, [R0+URZ+0x36430], R3 ;  /* 0x0364300300ff79a7 */ /* 0x0005f0000800003f */
[----:B------:R-:W-:Y:S05]  /*9b30*/  @!P1 BRA `(.L_x_1925) ;  /* 0x0000000000049947 */ /* 0x000fea0003800000 */
[----:B------:R-:W-:Y:S01]  /*9b40*/  BPT.TRAP 0x1 ;  /* 0x000000040000795c */ /* 0x000fe20000300000 */
.L_x_1925:
[----:B------:R-:W3:Y:S01]  /*9b50*/  LDC.64 R16, c[0x0][0x728] ;  /* 0x0001ca00ff107b82 */ /* 0x000ee20000000a00 */
[----:B------:R-:W-:Y:S01]  /*9b60*/  IMAD.SHL.U32 R2, R19, 0x40, RZ ;  /* 0x0000004013027824 */ /* 0x000fe200078e00ff */
[----:B------:R-:W-:Y:S01]  /*9b70*/  UMOV UR32, 0x0 ;  /* 0x0000000000207882 */ /* 0x000fe20000000000 */
[C---:B------:R-:W-:Y:S01]  /*9b80*/  VIADD R22, R0.reuse, 0x36430 ;  /* 0x0003643000167836 */ /* 0x040fe20000000000 */
[----:B------:R-:W-:Y:S01]  /*9b90*/  UMOV UR33, 0x14f00000 ;  /* 0x14f0000000217882 */ /* 0x000fe20000000000 */
[----:B------:R-:W-:Y:S01]  /*9ba0*/  VIADD R23, R0, 0x2a000 ;  /* 0x0002a00000177836 */ /* 0x000fe20000000000 */
[----:B--2---:R-:W-:Y:S01]  /*9bb0*/  IADD3 R3, P1, R2, UR14, RZ ;  /* 0x0000000e02037c10 */ /* 0x004fe2000ff3e0ff */
[----:B------:R-:W-:Y:S01]  /*9bc0*/  VIADD R24, R0, 0x2c000 ;  /* 0x0002c00000187836 */ /* 0x000fe20000000000 */
[----:B------:R-:W2:Y:S01]  /*9bd0*/  LDC.64 R12, c[0x0][0x198] ;  /* 0x00006600ff0c7b82 */ /* 0x000ea20000000a00 */
[----:B------:R-:W-:Y:S01]  /*9be0*/  R2UR UR27, R2 ;  /* 0x00000000021b72ca */ /* 0x000fe200000e0000 */
[----:B------:R-:W-:Y:S01]  /*9bf0*/  VIADD R25, R0, 0x2e000 ;  /* 0x0002e00000197836 */ /* 0x000fe20000000000 */
[----:B------:R-:W-:Y:S01]  /*9c00*/  LEA.HI.X.SX32 R4, R2, R9, 0x1, P1 ;  /* 0x0000000902047211 */ /* 0x000fe200008f0eff */
        /* <DEDUP_REMOVED lines=21> */
[----:B------:R-:W-:Y:S01]  /*9d60*/  UMOV UR9, UR25 ;  /* 0x0000001900097c82 */ /* 0x000fe20008000000 */
[----:B------:R-:W-:Y:S01]  /*9d70*/  UMOV UR11, UR27 ;  /* 0x0000001b000b7c82 */ /* 0x000fe20008000000 */
        /* <DEDUP_REMOVED lines=13> */
.L_x_1949:
[----:B------:R-:W-:Y:S05]  /*9e50*/  @P0 BRA `(.L_x_1927) ;  /* 0x0000000000140947 */ /* 0x000fea0003800000 */
[----:B------:R-:W-:Y:S01]  /*9e60*/  ISETP.NE.AND P1, PT, R18, RZ, PT ;  /* 0x000000ff1200720c */ /* 0x000fe20003f25270 */
[----:B--2---:R-:W-:-:S04]  /*9e70*/  IMAD.MOV.U32 R3, RZ, RZ, 0x6100 ;  /* 0x00006100ff037424 */ /* 0x004fc800078e00ff */
[----:B------:R3:W-:Y:S08]  /*9e80*/  SYNCS.ARRIVE.TRANS64 RZ, [R0+URZ+0x36418], R3 ;  /* 0x0364180300ff79a7 */ /* 0x0007f0000800003f */
[----:B------:R-:W-:Y:S05]  /*9e90*/  @!P1 BRA `(.L_x_1927) ;  /* 0x0000000000049947 */ /* 0x000fea0003800000 */
[----:B------:R-:W-:Y:S01]  /*9ea0*/  BPT.TRAP 0x1 ;  /* 0x000000040000795c */ /* 0x000fe20000300000 */
.L_x_1927:
[----:B------:R-:W-:Y:S01]  /*9eb0*/  VIADD R27, R2, 0x40 ;  /* 0x00000040021b7836 */ /* 0x000fe20000000000 */
[----:B------:R-:W-:Y:S01]  /*9ec0*/  ULDC.64 UR8, c[0x0][0x700] ;  /* 0x0001c00000087ab9 */ /* 0x000fe20000000a00 */
[----:B------:R-:W-:Y:S01]  /*9ed0*/  R2UR UR40, R0 ;  /* 0x00000000002872ca */ /* 0x000fe200000e0000 */
[----:B------:R-:W-:Y:S01]  /*9ee0*/  IMAD.U32 R11, RZ, RZ, UR8 ;  /* 0x00000008ff0b7e24 */ /* 0x000fe2000f8e00ff */
[----:B------:R-:W-:Y:S01]  /*9ef0*/  UMOV UR32, 0x0 ;  /* 0x0000000000207882 */ /* 0x000fe20000000000 */
[C---:B------:R-:W-:Y:S01]  /*9f00*/  IADD3 R2, P1, R27.reuse, UR22, RZ ;  /* 0x000000161b027c10 */ /* 0x040fe2000ff3e0ff */
[----:B------:R-:W-:Y:S01]  /*9f10*/  IMAD.U32 R12, RZ, RZ, UR9 ;  /* 0x00000009ff0c7e24 */ /* 0x000fe2000f8e00ff */
[----:B------:R-:W-:Y:S01]  /*9f20*/  SHF.R.S32.HI R28, RZ, 0x1f, R27 ;  /* 0x0000001fff1c7819 */ /* 0x000fe2000001141b */
[----:B------:R-:W-:Y:S01]  /*9f30*/  VIADD R29, R27, UR6 ;  /* 0x000000061b1d7c36 */ /* 0x000fe20008000000 */
[----:B--23--:R-:W-:Y:S01]  /*9f40*/  LEA R3, P2, R2, R11, 0x2 ;  /* 0x0000000b02037211 */ /* 0x00cfe200078410ff */
[----:B------:R-:W-:Y:S01]  /*9f50*/  UMOV UR33, 0x14f00000 ;  /* 0x14f0000000217882 */ /* 0x000fe20000000000 */
[----:B------:R-:W-:Y:S01]  /*9f60*/  UMOV UR18, URZ ;  /* 0x0000003f00127c82 */ /* 0x000fe20008000000 */
[----:B------:R-:W-:Y:S01]  /*9f70*/  UMOV UR20, UR28 ;  /* 0x0000001c00147c82 */ /* 0x000fe20008000000 */
[----:B------:R-:W-:Y:S01]  /*9f80*/  R2UR UR42, R3 ;  /* 0x00000000032a72ca */ /* 0x000fe200000e0000 */
[----:B------:R-:W-:Y:S01]  /*9f90*/  IMAD.X R3, R28, 0x1, R8, P1 ;  /* 0x000000011c037824 */ /* 0x000fe200008e0608 */
[----:B------:R-:W-:Y:S01]  /*9fa0*/  R2UR UR19, R29 ;  /* 0x000000001d1372ca */ /* 0x000fe200000e0000 */
[----:B------:R-:W-:Y:S01]  /*9fb0*/  UIADD3 UR17, UR40, 0x36418, URZ ;  /* 0x0003641828117890 */ /* 0x000fe2000fffe03f */
[----:B------:R-:W-:Y:S01]  /*9fc0*/  SHF.L.U32 R18, RZ, 0x1f, RZ ;  /* 0x0000001fff127819 */ /* 0x000fe200000006ff */
[----:B------:R-:W-:Y:S01]  /*9fd0*/  UIADD3 UR16, UR40, 0x24000, URZ ;  /* 0x0002400028107890 */ /* 0x000fe2000fffe03f */
        /* <DEDUP_REMOVED lines=24> */
[----:B------:R3:W4:Y:S02]  /*a160*/  SYNCS.PHASECHK.TRANS64.TRYWAIT P1, [R0+URZ+0x36438], R18 ;  /* 0x03643812000075a7 */ /* 0x000724000802017f */
[----:B---3--:R-:W3:Y:S02]  /*a170*/  S2R R18, SR_TID.X ;  /* 0x0000000000127919 */ /* 0x008ee40000002100 */
[----:B---3--:R-:W-:Y:S01]  /*a180*/  LOP3.LUT R18, R18, 0x1f, RZ, 0xc0, !PT ;  /* 0x0000001f12127812 */ /* 0x008fe200078ec0ff */
[----:B--2-4-:R-:W-:Y:S06]  /*a190*/  @!P1 BRA `(.L_x_1928) ;  /* 0x00000014001c9947 */ /* 0x014fec0003800000 */
.L_x_1950:
[----:B------:R-:W-:Y:S05]  /*a1a0*/  @P0 BRA `(.L_x_1929) ;  /* 0x00000000001c0947 */ /* 0x000fea0003800000 */
[----:B------:R-:W-:-:S04]  /*a1b0*/  IMAD.MOV.U32 R18, RZ, RZ, 0x6100 ;  /* 0x00006100ff127424 */ /* 0x000fc800078e00ff */
[----:B------:R2:W-:Y:S02]  /*a1c0*/  SYNCS.ARRIVE.TRANS64 RZ, [R0+URZ+0x36430], R18 ;  /* 0x0364301200ff79a7 */ /* 0x0005e4000800003f */
[----:B--2---:R-:W2:Y:S02]  /*a1d0*/  S2R R18, SR_TID.X ;  /* 0x0000000000127919 */ /* 0x004ea40000002100 */
[----:B--2---:R-:W-:-:S04]  /*a1e0*/  LOP3.LUT R18, R18, 0x1f, RZ, 0xc0, !PT ;  /* 0x0000001f12127812 */ /* 0x004fc800078ec0ff */
[----:B------:R-:W-:-:S13]  /*a1f0*/  ISETP.NE.AND P1, PT, R18, RZ, PT ;  /* 0x000000ff1200720c */ /* 0x000fda0003f25270 */
[----:B------:R-:W-:Y:S05]  /*a200*/  @!P1 BRA `(.L_x_1929) ;  /* 0x0000000000049947 */ /* 0x000fea0003800000 */
[----:B------:R-:W-:Y:S01]  /*a210*/  BPT.TRAP 0x1 ;  /* 0x000000040000795c */ /* 0x000fe20000300000 */
.L_x_1929:
[----:B------:R-:W-:Y:S01]  /*a220*/  IADD3 R27, P1, R27, UR14, RZ ;  /* 0x0000000e1b1b7c10 */ /* 0x000fe2000ff3e0ff */
        /* <DEDUP_REMOVED lines=36> */
.L_x_1952:
[----:B------:R-:W-:Y:S05]  /*a470*/  @P0 BRA `(.L_x_1931) ;  /* 0x0000000000140947 */ /* 0x000fea0003800000 */
[----:B------:R-:W-:Y:S01]  /*a480*/  ISETP.NE.AND P1, PT, R18, RZ, PT ;  /* 0x000000ff1200720c */ /* 0x000fe20003f25270 */
[----:B--2---:R-:W-:-:S04]  /*a490*/  IMAD.MOV.U32 R5, RZ, RZ, 0x6100 ;  /* 0x00006100ff057424 */ /* 0x004fc800078e00ff */
[----:B------:R3:W-:Y:S08]  /*a4a0*/  SYNCS.ARRIVE.TRANS64 RZ, [R0+URZ+0x36410], R5 ;  /* 0x0364100500ff79a7 */ /* 0x0007f0000800003f */
[----:B------:R-:W-:Y:S05]  /*a4b0*/  @!P1 BRA `(.L_x_1931) ;  /* 0x0000000000049947 */ /* 0x000fea0003800000 */
[----:B------:R-:W-:Y:S01]  /*a4c0*/  BPT.TRAP 0x1 ;  /* 0x000000040000795c */ /* 0x000fe20000300000 */
.L_x_1931:
        /* <DEDUP_REMOVED lines=8> */
[----:B------:R-:W-:Y:S01]  /*a550*/  UMOV UR20, UR28 ;  /* 0x0000001c00147c82 */ /* 0x000fe20008000000 */
[----:B------:R-:W-:Y:S01]  /*a560*/  UMOV UR21, UR29 ;  /* 0x0000001d00157c82 */ /* 0x000fe20008000000 */
[----:B------:R-:W-:Y:S01]  /*a570*/  UMOV UR10, 0x40 ;  /* 0x00000040000a7882 */ /* 0x000fe20000000000 */
[----:B------:R-:W-:Y:S01]  /*a580*/  UMOV UR12, UR28 ;  /* 0x0000001c000c7c82 */ /* 0x000fe20008000000 */
[----:B------:R-:W-:Y:S01]  /*a590*/  UMOV UR13, UR29 ;  /* 0x0000001d000d7c82 */ /* 0x000fe20008000000 */
[----:B------:R-:W-:-:S02]  /*a5a0*/  UIADD3 UR7, UR7, 0x2, URZ ;  /* 0x0000000207077890 */ /* 0x000fc4000fffe03f */
[----:B------:R-:W-:Y:S02]  /*a5b0*/  UIADD3 UR16, UR40, 0x1e000, URZ ;  /* 0x0001e00028107890 */ /* 0x000fe4000fffe03f */
[----:B------:R-:W-:Y:S02]  /*a5c0*/  USHF.L.U32 UR19, UR7, 0x6, URZ ;  /* 0x0000000607137899 */ /* 0x000fe4000800063f */
[----:B------:R-:W-:Y:S01]  /*a5d0*/  UIADD3 UR17, UR40, 0x36410, URZ ;  /* 0x0003641028117890 */ /* 0x000fe2000fffe03f */
[----:B------:R-:W-:Y:S01]  /*a5e0*/  IMAD.U32 R19, RZ, RZ, UR7 ;  /* 0x00000007ff137e24 */ /* 0x000fe2000f8e00ff */
[----:B------:R-:W-:Y:S02]  /*a5f0*/  UIADD3 UR8, UP0, UR19, UR22, URZ ;  /* 0x0000001613087290 */ /* 0x000fe4000ff1e03f */
[----:B--23--:R-:W-:Y:S01]  /*a600*/  IMAD.U32 R5, RZ, RZ, UR19 ;  /* 0x00000013ff057e24 */ /* 0x00cfe2000f8e00ff */
[----:B------:R-:W-:Y:S02]  /*a610*/  UIADD3 UR19, UR19, UR6, URZ ;  /* 0x0000000613137290 */ /* 0x000fe4000fffe03f */
[----:B------:R-:W-:Y:S01]  /*a620*/  UIADD3 UR24, UR40, 0x22000, URZ ;  /* 0x0002200028187890 */ /* 0x000fe2000fffe03f */
[----:B------:R-:W-:Y:S01]  /*a630*/  PLOP3.LUT P1, PT, PT, PT, UP0, 0x80, 0x0 ;  /* 0x000000000000781c */ /* 0x000fe20003f2f008 */
[----:B------:R-:W-:Y:S01]  /*a640*/  IMAD.U32 R4, RZ, RZ, UR8 ;  /* 0x00000008ff047e24 */ /* 0x000fe2000f8e00ff */
[----:B------:R-:W-:-:S02]  /*a650*/  UIADD3 UR8, UR40, 0x20000, URZ ;  /* 0x0002000028087890 */ /* 0x000fc4000fffe03f */
[----:B------:R-:W-:Y:S01]  /*a660*/  LEA.HI.X.SX32 R5, R5, R8, 0x1, P1 ;  /* 0x0000000805057211 */ /* 0x000fe200008f0eff */
[----:B------:R-:W-:Y:S01]  /*a670*/  UIADD3 UR40, UR40, 0x30000, URZ ;  /* 0x0003000028287890 */ /* 0x000fe2000fffe03f */
[C---:B------:R-:W-:Y:S01]  /*a680*/  LEA R16, P1, R4.reuse, R11, 0x2 ;  /* 0x0000000b04107211 */ /* 0x040fe200078210ff */
[----:B------:R-:W-:Y:S01]  /*a690*/  UMOV UR9, UR17 ;  /* 0x0000001100097c82 */ /* 0x000fe20008000000 */
[----:B------:R-:W-:Y:S01]  /*a6a0*/  UMOV UR11, UR19 ;  /* 0x00000013000b7c82 */ /* 0x000fe20008000000 */
[----:B------:R-:W-:Y:S01]  /*a6b0*/  UMOV UR26, 0x80 ;  /* 0x00000080001a7882 */ /* 0x000fe20000000000 */
[----:B------:R-:W-:Y:S01]  /*a6c0*/  LEA.HI.X R4, R4, R12, R5, 0x2, P1 ;  /* 0x0000000c04047211 */ /* 0x000fe200008f1405 */
[----:B------:R-:W-:Y:S01]  /*a6d0*/  UMOV UR25, UR17 ;  /* 0x0000001100197c82 */ /* 0x000fe20008000000 */
[----:B------:R-:W-:Y:S01]  /*a6e0*/  R2UR UR42, R16 ;  /* 0x00000000102a72ca */ /* 0x000fe200000e0000 */
[----:B------:R2:W-:Y:S01]  /*a6f0*/  UTMALDG.4D [UR16], [UR30], desc[UR32] ;  /* 0x000020101e0075b4 */ /* 0x0005e20008019000 */
[----:B------:R-:W-:Y:S01]  /*a700*/  R2UR UR43, R4 ;  /* 0x00000000042b72ca */ /* 0x000fe200000e0000 */
[----:B------:R-:W-:Y:S01]  /*a710*/  UMOV UR27, UR19 ;  /* 0x00000013001b7c82 */ /* 0x000fe20008000000 */
[----:B------:R-:W-:Y:S01]  /*a720*/  ISETP.NE.AND P1, PT, R21, RZ, PT ;  /* 0x000000ff1500720c */ /* 0x000fe20003f25270 */
[----:B------:R-:W-:Y:S01]  /*a730*/  UMOV UR41, UR17 ;  /* 0x0000001100297c82 */ /* 0x000fe20008000000 */
[----:B------:R-:W-:Y:S01]  /*a740*/  UMOV UR34, 0x10 ;  /* 0x0000001000227882 */ /* 0x000fe20000000000 */
[----:B------:R2:W-:Y:S01]  /*a750*/  UTMALDG.4D [UR8], [UR30], desc[UR32] ;  /* 0x000020081e0075b4 */ /* 0x0005e20008019000 */
[----:B------:R2:W-:Y:S07]  /*a760*/  UTMALDG.4D [UR24], [UR30], desc[UR32] ;  /* 0x000020181e0075b4 */ /* 0x0005ee0008019000 */
[----:B------:R2:W-:Y:S02]  /*a770*/  UBLKCP.S.G [UR40], [UR42], UR34 ;  /* 0x000000282a0073ba */ /* 0x0005e40008000222 */
[----:B--2---:R-:W-:Y:S05]  /*a780*/  @P1 BRA `(.L_x_1932) ;  /* 0xfffffff000c81947 */ /* 0x004fea000383ffff */
.L_x_1923:
[----:B------:R-:W-:Y:S01]  /*a790*/  ISETP.NE.AND P1, PT, R20, RZ, PT ;  /* 0x000000ff1400720c */ /* 0x000fe20003f25270 */
[----:B------:R-:W-:Y:S02]  /*a7a0*/  IMAD.MOV.U32 R5, RZ, RZ, R14 ;  /* 0x000000ffff057224 */ /* 0x000fe400078e000e */
[----:B------:R-:W-:-:S10]  /*a7b0*/  IMAD.MOV.U32 R16, RZ, RZ, 0x1 ;  /* 0x00000001ff107424 */ /* 0x000fd400078e00ff */
[----:B------:R-:W-:Y:S05]  /*a7c0*/  @!P1 BRA `(.L_x_1922) ;  /* 0x00000004008c9947 */ /* 0x000fea0003800000 */
[----:B------:R-:W2:Y:S02]  /*a7d0*/  SYNCS.PHASECHK.TRANS64.TRYWAIT P1, [R0+URZ+0x36438], R6 ;  /* 0x03643806000075a7 */ /* 0x000ea4000802017f */
[----:B--2---:R-:W-:Y:S05]  /*a7e0*/  @!P1 BRA `(.L_x_1933) ;  /* 0x0000000c00c09947 */ /* 0x004fea0003800000 */
.L_x_1953:
[----:B------:R-:W-:Y:S05]  /*a7f0*/  @P0 BRA `(.L_x_1934) ;  /* 0x0000000000140947 */ /* 0x000fea0003800000 */
[----:B------:R-:W-:Y:S01]  /*a800*/  ISETP.NE.AND P1, PT, R18, RZ, PT ;  /* 0x000000ff1200720c */ /* 0x000fe20003f25270 */
[----:B------:R-:W-:-:S04]  /*a810*/  IMAD.MOV.U32 R5, RZ, RZ, 0x6100 ;  /* 0x00006100ff057424 */ /* 0x000fc800078e00ff */
[----:B------:R3:W-:Y:S08]  /*a820*/  SYNCS.ARRIVE.TRANS64 RZ, [R0+URZ+0x36430], R5 ;  /* 0x0364300500ff79a7 */ /* 0x0007f0000800003f */
[----:B------:R-:W-:Y:S05]  /*a830*/  @!P1 BRA `(.L_x_1934) ;  /* 0x0000000000049947 */ /* 0x000fea0003800000 */
[----:B------:R-:W-:Y:S01]  /*a840*/  BPT.TRAP 0x1 ;  /* 0x000000040000795c */ /* 0x000fe20000300000 */
.L_x_1934:
[----:B---3--:R-:W3:Y:S01]  /*a850*/  LDC.64 R4, c[0x0][0x728] ;  /* 0x0001ca00ff047b82 */ /* 0x008ee20000000a00 */
[----:B------:R-:W-:Y:S01]  /*a860*/  IMAD.SHL.U32 R20, R19, 0x40, RZ ;  /* 0x0000004013147824 */ /* 0x000fe200078e00ff */
[----:B------:R-:W-:Y:S01]  /*a870*/  R2UR UR24, R0 ;  /* 0x00000000001872ca */ /* 0x000fe200000e0000 */
[----:B------:R-:W-:Y:S01]  /*a880*/  UMOV UR32, 0x0 ;  /* 0x0000000000207882 */ /* 0x000fe20000000000 */
[----:B------:R-:W-:Y:S01]  /*a890*/  UMOV UR33, 0x14f00000 ;  /* 0x14f0000000217882 */ /* 0x000fe20000000000 */
[----:B------:R-:W-:Y:S01]  /*a8a0*/  UMOV UR18, URZ ;  /* 0x0000003f00127c82 */ /* 0x000fe20008000000 */
[C---:B-12---:R-:W-:Y:S01]  /*a8b0*/  IADD3 R6, P1, R20.reuse, UR14, RZ ;  /* 0x0000000e14067c10 */ /* 0x046fe2000ff3e0ff */
        /* <DEDUP_REMOVED lines=13> */
[----:B---3--:R-:W-:Y:S01]  /*a990*/  LEA R4, P2, R6, R4, 0x2 ;  /* 0x0000000406047211 */ /* 0x008fe200078410ff */
[----:B------:R-:W-:Y:S01]  /*a9a0*/  UIADD3 UR24, UR24, 0x2e000, URZ ;  /* 0x0002e00018187890 */ /* 0x000fe2000fffe03f */
[----:B------:R-:W-:Y:S02]  /*a9b0*/  UMOV UR9, UR17 ;  /* 0x0000001100097c82 */ /* 0x000fe40008000000 */
[----:B------:R-:W-:Y:S01]  /*a9c0*/  R2UR UR40, R4 ;  /* 0x00000000042872ca */ /* 0x000fe200000e0000 */
[----:B------:R-:W-:Y:S01]  /*a9d0*/  UMOV UR11, UR19 ;  /* 0x00000013000b7c82 */ /* 0x000fe20008000000 */
[----:B------:R-:W-:Y:S01]  /*a9e0*/  IADD3 R4, P1, R10, 0x1f0, RZ ;  /* 0x000001f00a047810 */ /* 0x000fe20007f3e0ff */
[----:B------:R-:W-:Y:S01]  /*a9f0*/  UMOV UR25, UR17 ;  /* 0x0000001100197c82 */ /* 0x000fe20008000000 */
[----:B------:R-:W-:Y:S01]  /*aa00*/  LEA.HI.X R5, R6, R5, R15, 0x2, P2 ;  /* 0x0000000506057211 */ /* 0x000fe200010f140f */
        /* <DEDUP_REMOVED lines=12> */
[----:B------:R-:W2:Y:S02]  /*aad0*/  SYNCS.PHASECHK.TRANS64.TRYWAIT P1, [R0+URZ+0x36428], R5 ;  /* 0x03642805000075a7 */ /* 0x000ea4000802017f */
[----:B-12---:R-:W-:Y:S05]  /*aae0*/  @!P1 BRA `(.L_x_1935) ;  /* 0x0000000c00149947 */ /* 0x006fea0003800000 */
.L_x_1954:
[----:B------:R-:W-:Y:S01]  /*aaf0*/  IMAD.MOV.U32 R16, RZ, RZ, RZ ;  /* 0x000000ffff107224 */ /* 0x000fe200078e00ff */
[----:B------:R-:W-:Y:S06]  /*ab00*/  @P0 BRA `(.L_x_1936) ;  /* 0x0000000000140947 */ /* 0x000fec0003800000 */
[----:B------:R-:W-:Y:S01]  /*ab10*/  ISETP.NE.AND P1, PT, R18, RZ, PT ;  /* 0x000000ff1200720c */ /* 0x000fe20003f25270 */
[----:B-1----:R-:W-:-:S04]  /*ab20*/  IMAD.MOV.U32 R5, RZ, RZ, 0x6100 ;  /* 0x00006100ff057424 */ /* 0x002fc800078e00ff */
[----:B------:R2:W-:Y:S08]  /*ab30*/  SYNCS.ARRIVE.TRANS64 RZ, [R0+URZ+0x36418], R5 ;  /* 0x0364180500ff79a7 */ /* 0x0005f0000800003f */
[----:B------:R-:W-:Y:S05]  /*ab40*/  @!P1 BRA `(.L_x_1936) ;  /* 0x0000000000049947 */ /* 0x000fea0003800000 */
[----:B------:R-:W-:Y:S01]  /*ab50*/  BPT.TRAP 0x1 ;  /* 0x000000040000795c */ /* 0x000fe20000300000 */
.L_x_1936:
        /* <DEDUP_REMOVED lines=16> */
[----:B------:R-:W-:Y:S02]  /*ac60*/  UIADD3 UR7, UP0, UR19, UR22, URZ ;  /* 0x0000001613077290 */ /* 0x000fe4000ff1e03f */
[----:B-12---:R-:W-:Y:S01]  /*ac70*/  IMAD.U32 R5, RZ, RZ, UR19 ;  /* 0x00000013ff057e24 */ /* 0x006fe2000f8e00ff */
[----:B------:R-:W-:Y:S02]  /*ac80*/  UIADD3 UR17, UR40, 0x36418, URZ ;  /* 0x0003641828117890 */ /* 0x000fe4000fffe03f */
[----:B------:R-:W-:Y:S01]  /*ac90*/  UIADD3 UR19, UR19, UR6, URZ ;  /* 0x0000000613137290 */ /* 0x000fe2000fffe03f */
[----:B------:R-:W-:Y:S01]  /*aca0*/  PLOP3.LUT P1, PT, PT, PT, UP0, 0x80, 0x0 ;  /* 0x000000000000781c */ /* 0x000fe20003f2f008 */
[----:B------:R-:W-:Y:S01]  /*acb0*/  IMAD.U32 R4, RZ, RZ, UR7 ;  /* 0x00000007ff047e24 */ /* 0x000fe2000f8e00ff */
[----:B------:R-:W-:Y:S02]  /*acc0*/  UIADD3 UR8, UR40, 0x26000, URZ ;  /* 0x0002600028087890 */ /* 0x000fe4000fffe03f */
[----:B------:R-:W-:Y:S01]  /*acd0*/  LEA.HI.X.SX32 R5, R5, R8, 0x1, P1 ;  /* 0x0000000805057211 */ /* 0x000fe200008f0eff */
[----:B------:R-:W-:Y:S01]  /*ace0*/  UIADD3 UR24, UR40, 0x28000, URZ ;  /* 0x0002800028187890 */ /* 0x000fe2000fffe03f */
[C---:B------:R-:W-:Y:S01]  /*acf0*/  LEA R11, P1, R4.reuse, R11, 0x2 ;  /* 0x0000000b040b7211 */ /* 0x040fe200078210ff */
[----:B------:R-:W-:Y:S01]  /*ad00*/  UIADD3 UR40, UR40, 0x30100, URZ ;  /* 0x0003010028287890 */ /* 0x000fe2000fffe03f */
[----:B------:R2:W-:Y:S01]  /*ad10*/  UTMALDG.4D [UR16], [UR30], desc[UR32] ;  /* 0x000020101e0075b4 */ /* 0x0005e20008019000 */
[----:B------:R-:W-:Y:S01]  /*ad20*/  UMOV UR9, UR17 ;  /* 0x0000001100097c82 */ /* 0x000fe20008000000 */
[----:B------:R-:W-:Y:S01]  /*ad30*/  LEA.HI.X R12, R4, R12, R5, 0x2, P1 ;  /* 0x0000000c040c7211 */ /* 0x000fe200008f1405 */
[----:B------:R-:W-:Y:S01]  /*ad40*/  UMOV UR11, UR19 ;  /* 0x00000013000b7c82 */ /* 0x000fe20008000000 */
[----:B------:R-:W-:Y:S01]  /*ad50*/  R2UR UR42, R11 ;  /* 0x000000000b2a72ca */ /* 0x000fe200000e0000 */
[----:B------:R-:W-:Y:S01]  /*ad60*/  UMOV UR25, UR17 ;  /* 0x0000001100197c82 */ /* 0x000fe20008000000 */
[----:B------:R-:W-:Y:S01]  /*ad70*/  R2UR UR43, R12 ;  /* 0x000000000c2b72ca */ /* 0x000fe200000e0000 */
[----:B------:R-:W-:Y:S01]  /*ad80*/  UMOV UR27, UR19 ;  /* 0x00000013001b7c82 */ /* 0x000fe20008000000 */
[----:B------:R-:W-:Y:S01]  /*ad90*/  UMOV UR41, UR17 ;  /* 0x0000001100297c82 */ /* 0x000fe20008000000 */
[----:B------:R2:W-:Y:S01]  /*ada0*/  UTMALDG.4D [UR8], [UR30], desc[UR32] ;  /* 0x000020081e0075b4 */ /* 0x0005e20008019000 */
[----:B------:R-:W-:Y:S01]  /*adb0*/  UMOV UR7, 0x10 ;  /* 0x0000001000077882 */ /* 0x000fe20000000000 */
[----:B------:R-:W-:Y:S01]  /*adc0*/  IMAD.MOV.U32 R5, RZ, RZ, R14 ;  /* 0x000000ffff057224 */ /* 0x000fe200078e000e */
[----:B------:R2:W-:Y:S07]  /*add0*/  UTMALDG.4D [UR24], [UR30], desc[UR32] ;  /* 0x000020181e0075b4 */ /* 0x0005ee0008019000 */
[----:B------:R2:W-:Y:S02]  /*ade0*/  UBLKCP.S.G [UR40], [UR42], UR7 ;  /* 0x000000282a0073ba */ /* 0x0005e40008000207 */
[----:B--2---:R-:W-:Y:S01]  /*adf0*/  NOP ;  /* 0x0000000000007918 */ /* 0x004fe20000000000 */
.L_x_1922:
[----:B------:R-:W-:-:S04]  /*ae00*/  SHF.L.U32 R3, R16, 0x1f, RZ ;  /* 0x0000001f10037819 */ /* 0x000fc800000006ff */
[----:B------:R-:W2:Y:S02]  /*ae10*/  SYNCS.PHASECHK.TRANS64.TRYWAIT P1, [R0+URZ+0x36438], R3 ;  /* 0x03643803000075a7 */ /* 0x000ea4000802017f */
[----:B--2---:R-:W-:Y:S05]  /*ae20*/  @!P1 BRA `(.L_x_1937) ;  /* 0x0000000800589947 */ /* 0x004fea0003800000 */
.L_x_1955:
[----:B------:R-:W-:Y:S05]  /*ae30*/  @P0 BRA `(.L_x_1938) ;  /* 0x0000000000180947 */ /* 0x000fea0003800000 */
[----:B------:R-:W3:Y:S01]  /*ae40*/  S2R R2, SR_TID.X ;  /* 0x0000000000027919 */ /* 0x000ee20000002100 */
[----:B--2---:R-:W-:-:S04]  /*ae50*/  IMAD.MOV.U32 R3, RZ, RZ, 0x6100 ;  /* 0x00006100ff037424 */ /* 0x004fc800078e00ff */
[----:B------:R4:W-:Y:S01]  /*ae60*/  SYNCS.ARRIVE.TRANS64 RZ, [R0+URZ+0x36430], R3 ;  /* 0x0364300300ff79a7 */ /* 0x0009e2000800003f */
[----:B---3--:R-:W-:-:S13]  /*ae70*/  LOP3.LUT P0, RZ, R2, 0x1f, RZ, 0xc0, !PT ;  /* 0x0000001f02ff7812 */ /* 0x008fda000780c0ff */
[----:B----4-:R-:W-:Y:S05]  /*ae80*/  @!P0 BRA `(.L_x_1938) ;  /* 0x0000000000048947 */ /* 0x010fea0003800000 */
[----:B------:R-:W-:Y:S01]  /*ae90*/  BPT.TRAP 0x1 ;  /* 0x000000040000795c */ /* 0x000fe20000300000 */
.L_x_1938:
        /* <DEDUP_REMOVED lines=22> */
[----:B-12---:R-:W-:Y:S01]  /*b000*/  SEL R0, RZ, 0x1, P0 ;  /* 0x00000001ff007807 */ /* 0x006fe20000000000 */
[----:B------:R-:W-:Y:S01]  /*b010*/  ULEA UR30, UP0, UR8, UR30, 0x2 ;  /* 0x0000001e081e7291 */ /* 0x000fe2000f80103f */
[----:B------:R-:W-:Y:S01]  /*b020*/  SEL R2, R15, RZ, P0 ;  /* 0x000000ff0f027207 */ /* 0x000fe20000000000 */
[----:B------:R-:W-:Y:S01]  /*b030*/  UIADD3 UR16, UR24, 0x2a000, URZ ;  /* 0x0002a00018107890 */ /* 0x000fe2000fffe03f */
[----:B------:R-:W-:Y:S01]  /*b040*/  LOP3.LUT R0, R7, R0, RZ, 0x3c, !PT ;  /* 0x0000000007007212 */ /* 0x000fe200078e3cff */
[----:B------:R-:W-:-:S02]  /*b050*/  ULEA.HI.X UR31, UR8, UR31, UR7, 0x2, UP0 ;  /* 0x0000001f081f7291 */ /* 0x000fc400080f1407 */
[----:B------:R-:W-:Y:S02]  /*b060*/  UIADD3 UR19, UR19, UR6, URZ ;  /* 0x0000000613137290 */ /* 0x000fe4000fffe03f */
[----:B------:R-:W-:Y:S02]  /*b070*/  UIADD3 UR42, UR24, 0x30200, URZ ;  /* 0x00030200182a7890 */ /* 0x000fe4000fffe03f */
[----:B------:R-:W-:Y:S02]  /*b080*/  UIADD3 UR8, UR24, 0x2c000, URZ ;  /* 0x0002c00018087890 */ /* 0x000fe4000fffe03f */
[----:B------:R-:W-:Y:S01]  /*b090*/  UIADD3 UR24, UR24, 0x2e000, URZ ;  /* 0x0002e00018187890 */ /* 0x000fe2000fffe03f */
[----:B------:R-:W-:Y:S01]  /*b0a0*/  UMOV UR9, UR17 ;  /* 0x0000001100097c82 */ /* 0x000fe20008000000 */
[----:B------:R-:W-:Y:S01]  /*b0b0*/  UMOV UR11, UR19 ;  /* 0x00000013000b7c82 */ /* 0x000fe20008000000 */
[----:B------:R-:W-:Y:S01]  /*b0c0*/  UMOV UR26, 0x80 ;  /* 0x00000080001a7882 */ /* 0x000fe20000000000 */
[----:B------:R-:W-:Y:S01]  /*b0d0*/  UMOV UR25, UR17 ;  /* 0x0000001100197c82 */ /* 0x000fe20008000000 */
[----:B------:R1:W-:Y:S01]  /*b0e0*/  UTMALDG.4D [UR16], [UR32], desc[UR40] ;  /* 0x00002810200075b4 */ /* 0x0003e20008019000 */
[----:B------:R-:W-:Y:S01]  /*b0f0*/  UMOV UR27, UR19 ;  /* 0x00000013001b7c82 */ /* 0x000fe20008000000 */
[----:B------:R-:W-:Y:S01]  /*b100*/  UMOV UR43, UR17 ;  /* 0x00000011002b7c82 */ /* 0x000fe20008000000 */
[----:B------:R-:W-:Y:S01]  /*b110*/  UMOV UR7, 0x10 ;  /* 0x0000001000077882 */ /* 0x000fe20000000000 */
[----:B------:R1:W-:Y:S01]  /*b120*/  UTMALDG.4D [UR8], [UR32], desc[UR40] ;  /* 0x00002808200075b4 */ /* 0x0003e20008019000 */
[----:B------:R1:W-:Y:S01]  /*b130*/  UTMALDG.4D [UR24], [UR32], desc[UR40] ;  /* 0x00002818200075b4 */ /* 0x0003e20008019000 */
[----:B------:R1:W-:Y:S02]  /*b140*/  UBLKCP.S.G [UR42], [UR30], UR7 ;  /* 0x0000002a1e0073ba */ /* 0x0003e40008000207 */
[----:B-1----:R-:W-:Y:S01]  /*b150*/  NOP ;  /* 0x0000000000007918 */ /* 0x002fe20000000000 */
.L_x_1919:
[----:B------:R-:W-:Y:S05]  /*b160*/  BSYNC B0 ;  /* 0x0000000000007941 */ /* 0x000fea0003800000 */
.L_x_1914:
[----:B------:R-:W-:-:S03]  /*b170*/  UMOV UR7, 0xffffffff ;  /* 0xffffffff00077882 */ /* 0x000fc60000000000 */
[----:B------:R-:W-:Y:S05]  /*b180*/  BRA.DIV UR7, `(.L_x_1939) ;  /* 0x0000000607947947 */ /* 0x000fea000b800000 */
[----:B------:R-:W-:-:S13]  /*b190*/  ELECT P6, URZ, PT ;  /* 0x00000000003f782f */ /* 0x000fda00038c0000 */
.L_x_1958:
[----:B------:R-:W-:Y:S05]  /*b1a0*/  @!P6 BRA `(.L_x_1790) ;  /* 0x000000000074e947 */ /* 0x000fea0003800000 */
[----:B------:R-:W3:Y:S02]  /*b1b0*/  LDL.LU R3, [R1] ;  /* 0x0000000001037983 */ /* 0x000ee40000300800 */
[----:B---3--:R-:W-:-:S04]  /*b1c0*/  LOP3.LUT R3, R3, 0x2, RZ, 0xfc, !PT ;  /* 0x0000000203037812 */ /* 0x008fc800078efcff */
[----:B------:R-:W-:-:S13]  /*b1d0*/  ISETP.NE.AND P2, PT, R3, 0x3, PT ;  /* 0x000000030300780c */ /* 0x000fda0003f45270 */
[----:B------:R-:W-:Y:S05]  /*b1e0*/  @!P2 BRA `(.L_x_1940) ;  /* 0x000000000004a947 */ /* 0x000fea0003800000 */
[----:B--2---:R-:W-:Y:S01]  /*b1f0*/  BPT.TRAP 0x1 ;  /* 0x000000040000795c */ /* 0x004fe20000300000 */
.L_x_1940:
[----:B------:R-:W1:Y:S01]  /*b200*/  S2R R4, SR_CgaCtaId ;  /* 0x0000000000047919 */ /* 0x000e620000008800 */
[----:B------:R-:W-:-:S04]  /*b210*/  MOV R3, 0x400 ;  /* 0x0000040000037802 */ /* 0x000fc80000000f00 */
[----:B-1----:R-:W-:Y:S02]  /*b220*/  LEA R9, R4, R3, 0x18 ;  /* 0x0000000304097211 */ /* 0x002fe400078ec0ff */
        /* <DEDUP_REMOVED lines=12> */
.L_x_1959:
[----:B------:R-:W3:Y:S02]  /*b2f0*/  SYNCS.PHASECHK.TRANS64.TRYWAIT P0, [R3+URZ], R0 ;  /* 0x00000000030075a7 */ /* 0x000ee4000800017f */
[----:B---3--:R-:W-:Y:S05]  /*b300*/  @!P0 BRA `(.L_x_1942) ;  /* 0x0000000400688947 */ /* 0x008fea0003800000 */
.L_x_1960:
[----:B------:R-:W-:Y:S05]  /*b310*/  @!P2 BRA `(.L_x_1943) ;  /* 0x000000000004a947 */ /* 0x000fea0003800000 */
[----:B--2---:R-:W-:Y:S01]  /*b320*/  BPT.TRAP 0x1 ;  /* 0x000000040000795c */ /* 0x004fe20000300000 */
.L_x_1943:
[----:B------:R-:W-:-:S07]  /*b330*/  SHF.L.U32 R16, R16, 0x1f, RZ ;  /* 0x0000001f10107819 */ /* 0x000fce00000006ff */
.L_x_1944:
[----:B----4-:R4:W1:Y:S02]  /*b340*/  SYNCS.PHASECHK.TRANS64.TRYWAIT P0, [R9+URZ+0x36438], R16 ;  /* 0x03643810090075a7 */ /* 0x010864000800017f */
[----:B-1----:R-:W-:Y:S05]  /*b350*/  @!P0 NANOSLEEP.SYNCS 0x989680 ;  /* 0x009896800000895d */ /* 0x002fea0003900000 */
[----:B------:R-:W1:Y:S02]  /*b360*/  @!P0 SYNCS.PHASECHK.TRANS64 P0, [R9+URZ+0x36438], R16 ;  /* 0x03643810090085a7 */ /* 0x000e64000800007f */
[----:B-1----:R-:W-:Y:S05]  /*b370*/  @!P0 BRA `(.L_x_1944) ;  /* 0xfffffffc00f08947 */ /* 0x002fea000383ffff */
.L_x_1790:
[----:B--2---:R-:W-:Y:S05]  /*b380*/  BSYNC B6 ;  /* 0x0000000000067941 */ /* 0x004fea0003800000 */
.L_x_1784:
[----:B------:R-:W-:Y:S05]  /*b390*/  EXIT ;  /* 0x000000000000794d */ /* 0x000fea0003800000 */
.L_x_1801:
[----:B------:R-:W-:Y:S02]  /*b3a0*/  IMAD.MOV.U32 R12, RZ, RZ, RZ ;  /* 0x000000ffff0c7224 */ /* 0x000fe400078e00ff */
[----:B------:R-:W-:Y:S02]  /*b3b0*/  IMAD.MOV.U32 R11, RZ, RZ, 0x1f ;  /* 0x0000001fff0b7424 */ /* 0x000fe400078e00ff */
[----:B------:R-:W-:-:S07]  /*b3c0*/  IMAD.MOV.U32 R15, RZ, RZ, -0x1 ;  /* 0xffffffffff0f7424 */ /* 0x000fce00078e00ff */
[----:B-1----:R-:W-:Y:S05]  /*b3d0*/  WARPSYNC.COLLECTIVE R15, `(.L_x_1945) ;  /* 0x000000000f087348 */ /* 0x002fea0003c00000 */
[----:B------:R2:W3:Y:S02]  /*b3e0*/  SHFL.IDX P6, R14, R13, R12, R11 ;  /* 0x0000000c0d0e7389 */ /* 0x0004e400000c000b */
[----:B-123--:R-:W-:Y:S01]  /*b3f0*/  ENDCOLLECTIVE ;  /* 0x000000000000791b */ /* 0x00efe20003800000 */
.L_x_1945:
[----:B------:R-:W-:Y:S05]  /*b400*/  BRA `(.L_x_1946) ;  /* 0xffffff6000007947 */ /* 0x000fea000383ffff */
.L_x_1803:
[----:B-1----:R-:W-:-:S04]  /*b410*/  IMAD.U32 R3, RZ, RZ, UR36 ;  /* 0x00000024ff037e24 */ /* 0x002fc8000f8e00ff */
[----:B------:R1:W3:Y:S03]  /*b420*/  SYNCS.PHASECHK.TRANS64.TRYWAIT P0, [R3+URZ+0x36400], R10 ;  /* 0x0364000a030075a7 */ /* 0x0002e6000800017f */
[----:B---3--:R-:W-:Y:S05]  /*b430*/  @!P0 NANOSLEEP.SYNCS 0x989680 ;  /* 0x009896800000895d */ /* 0x008fea0003900000 */
[----:B------:R-:W3:Y:S02]  /*b440*/  @!P0 SYNCS.PHASECHK.TRANS64 P0, [R3+URZ+0x36400], R10 ;  /* 0x0364000a030085a7 */ /* 0x000ee4000800007f */
[----:B---3--:R-:W-:Y:S05]  /*b450*/  @!P0 BRA `(.L_x_1803) ;  /* 0xfffffffc00ec8947 */ /* 0x008fea000383ffff */
[----:B------:R-:W-:Y:S05]  /*b460*/  BRA `(.L_x_1802) ;  /* 0xffffff6000347947 */ /* 0x000fea000383ffff */
.L_x_1807:
[----:B--2---:R2:W3:Y:S02]  /*b470*/  SYNCS.PHASECHK.TRANS64.TRYWAIT P1, [R3+URZ+0x36410], R10 ;  /* 0x0364100a030075a7 */ /* 0x0044e4000802017f */
[----:B---3--:R-:W-:Y:S05]  /*b480*/  @!P1 NANOSLEEP.SYNCS 0x989680 ;  /* 0x009896800000995d */ /* 0x008fea0003900000 */
[----:B------:R-:W3:Y:S02]  /*b490*/  @!P1 SYNCS.PHASECHK.TRANS64 P1, [R3+URZ+0x36410], R10 ;  /* 0x0364100a030095a7 */ /* 0x000ee4000802007f */
[----:B---3--:R-:W-:Y:S05]  /*b4a0*/  @!P1 BRA `(.L_x_1807) ;  /* 0xfffffffc00f09947 */ /* 0x008fea000383ffff */
[----:B------:R-:W-:Y:S05]  /*b4b0*/  BRA `(.L_x_1806) ;  /* 0xffffff6800107947 */ /* 0x000fea000383ffff */
.L_x_1811:
[----:B----4-:R-:W-:-:S04]  /*b4c0*/  IMAD.U32 R12, RZ, RZ, UR36 ;  /* 0x00000024ff0c7e24 */ /* 0x010fc8000f8e00ff */
[----:B------:R4:W1:Y:S03]  /*b4d0*/  SYNCS.PHASECHK.TRANS64.TRYWAIT P1, [R12+URZ+0x36430], R11 ;  /* 0x0364300b0c0075a7 */ /* 0x000866000802017f */
[----:B-1----:R-:W-:Y:S05]  /*b4e0*/  @!P1 NANOSLEEP.SYNCS 0x989680 ;  /* 0x009896800000995d */ /* 0x002fea0003900000 */
[----:B------:R-:W1:Y:S02]  /*b4f0*/  @!P1 SYNCS.PHASECHK.TRANS64 P1, [R12+URZ+0x36430], R11 ;  /* 0x0364300b0c0095a7 */ /* 0x000e64000802007f */
[----:B-1----:R-:W-:Y:S05]  /*b500*/  @!P1 BRA `(.L_x_1811) ;  /* 0xfffffffc00ec9947 */ /* 0x002fea000383ffff */
[----:B------:R-:W-:Y:S05]  /*b510*/  BRA `(.L_x_1810) ;  /* 0xffffff6c00b07947 */ /* 0x000fea000383ffff */
.L_x_1920:
[----:B-1----:R1:W2:Y:S02]  /*b520*/  SYNCS.PHASECHK.TRANS64.TRYWAIT P1, [R0+URZ+0x36420], R6 ;  /* 0x03642006000075a7 */ /* 0x0022a4000802017f */
[----:B--2---:R-:W-:Y:S05]  /*b530*/  @!P1 NANOSLEEP.SYNCS 0x989680 ;  /* 0x009896800000995d */ /* 0x004fea0003900000 */
[----:B------:R-:W2:Y:S02]  /*b540*/  @!P1 SYNCS.PHASECHK.TRANS64 P1, [R0+URZ+0x36420], R6 ;  /* 0x03642006000095a7 */ /* 0x000ea4000802007f */
[----:B--2---:R-:W-:Y:S05]  /*b550*/  @!P1 BRA `(.L_x_1920) ;  /* 0xfffffffc00f09947 */ /* 0x004fea000383ffff */
[----:B------:R-:W-:Y:S05]  /*b560*/  BRA `(.L_x_1947) ;  /* 0xffffffdc006c7947 */ /* 0x000fea000383ffff */
.L_x_1924:
[----:B-1----:R1:W2:Y:S02]  /*b570*/  SYNCS.PHASECHK.TRANS64.TRYWAIT P1, [R0+URZ+0x36438], R6 ;  /* 0x03643806000075a7 */ /* 0x0022a4000802017f */
[----:B--2---:R-:W-:Y:S05]  /*b580*/  @!P1 NANOSLEEP.SYNCS 0x989680 ;  /* 0x009896800000995d */ /* 0x004fea0003900000 */
[----:B------:R-:W2:Y:S02]  /*b590*/  @!P1 SYNCS.PHASECHK.TRANS64 P1, [R0+URZ+0x36438], R6 ;  /* 0x03643806000095a7 */ /* 0x000ea4000802007f */
[----:B--2---:R-:W-:Y:S05]  /*b5a0*/  @!P1 BRA `(.L_x_1924) ;  /* 0xfffffffc00f09947 */ /* 0x004fea000383ffff */
[----:B------:R-:W-:Y:S05]  /*b5b0*/  BRA `(.L_x_1948) ;  /* 0xffffffe4004c7947 */ /* 0x000fea000383ffff */
.L_x_1926:
[----:B--2---:R2:W3:Y:S02]  /*b5c0*/  SYNCS.PHASECHK.TRANS64.TRYWAIT P1, [R0+URZ+0x36428], R3 ;  /* 0x03642803000075a7 */ /* 0x0044e4000802017f */
[----:B---3--:R-:W-:Y:S05]  /*b5d0*/  @!P1 NANOSLEEP.SYNCS 0x989680 ;  /* 0x009896800000995d */ /* 0x008fea0003900000 */
[----:B------:R-:W3:Y:S02]  /*b5e0*/  @!P1 SYNCS.PHASECHK.TRANS64 P1, [R0+URZ+0x36428], R3 ;  /* 0x03642803000095a7 */ /* 0x000ee4000802007f */
[----:B---3--:R-:W-:Y:S05]  /*b5f0*/  @!P1 BRA `(.L_x_1926) ;  /* 0xfffffffc00f09947 */ /* 0x008fea000383ffff */
[----:B------:R-:W-:Y:S05]  /*b600*/  BRA `(.L_x_1949) ;  /* 0xffffffe800107947 */ /* 0x000fea000383ffff */
.L_x_1928:
[----:B------:R-:W-:-:S04]  /*b610*/  SHF.L.U32 R18, RZ, 0x1f, RZ ;  /* 0x0000001fff127819 */ /* 0x000fc800000006ff */
[----:B------:R2:W3:Y:S03]  /*b620*/  SYNCS.PHASECHK.TRANS64.TRYWAIT P1, [R0+URZ+0x36438], R18 ;  /* 0x03643812000075a7 */ /* 0x0004e6000802017f */
[----:B---3--:R-:W-:Y:S05]  /*b630*/  @!P1 NANOSLEEP.SYNCS 0x989680 ;  /* 0x009896800000995d */ /* 0x008fea0003900000 */
[----:B------:R2:W3:Y:S02]  /*b640*/  @!P1 SYNCS.PHASECHK.TRANS64 P1, [R0+URZ+0x36438], R18 ;  /* 0x03643812000095a7 */ /* 0x0004e4000802007f */
[----:B--2---:R-:W2:Y:S02]  /*b650*/  S2R R18, SR_TID.X ;  /* 0x0000000000127919 */ /* 0x004ea40000002100 */
[----:B--2---:R-:W-:Y:S01]  /*b660*/  LOP3.LUT R18, R18, 0x1f, RZ, 0xc0, !PT ;  /* 0x0000001f12127812 */ /* 0x004fe200078ec0ff */
[----:B---3--:R-:W-:Y:S06]  /*b670*/  @!P1 BRA `(.L_x_1928) ;  /* 0xfffffffc00e49947 */ /* 0x008fec000383ffff */
[----:B------:R-:W-:Y:S05]  /*b680*/  BRA `(.L_x_1950) ;  /* 0xffffffe800c47947 */ /* 0x000fea000383ffff */
.L_x_1930:
[----:B------:R-:W-:-:S07]  /*b690*/  SHF.L.U32 R5, R7, 0x1f, RZ ;  /* 0x0000001f07057819 */ /* 0x000fce00000006ff */
.L_x_1951:
[----:B--2---:R2:W3:Y:S02]  /*b6a0*/  SYNCS.PHASECHK.TRANS64.TRYWAIT P1, [R0+URZ+0x36420], R5 ;  /* 0x03642005000075a7 */ /* 0x0044e4000802017f */
[----:B---3--:R-:W-:Y:S05]  /*b6b0*/  @!P1 NANOSLEEP.SYNCS 0x989680 ;  /* 0x009896800000995d */ /* 0x008fea0003900000 */
[----:B------:R-:W3:Y:S02]  /*b6c0*/  @!P1 SYNCS.PHASECHK.TRANS64 P1, [R0+URZ+0x36420], R5 ;  /* 0x03642005000095a7 */ /* 0x000ee4000802007f */
[----:B---3--:R-:W-:Y:S05]  /*b6d0*/  @!P1 BRA `(.L_x_1951) ;  /* 0xfffffffc00f09947 */ /* 0x008fea000383ffff */
[----:B------:R-:W-:Y:S05]  /*b6e0*/  BRA `(.L_x_1952) ;  /* 0xffffffec00607947 */ /* 0x000fea000383ffff */
.L_x_1933:
[----:B--2---:R2:W3:Y:S02]  /*b6f0*/  SYNCS.PHASECHK.TRANS64.TRYWAIT P1, [R0+URZ+0x36438], R6 ;  /* 0x03643806000075a7 */ /* 0x0044e4000802017f */
[----:B---3--:R-:W-:Y:S05]  /*b700*/  @!P1 NANOSLEEP.SYNCS 0x989680 ;  /* 0x009896800000995d */ /* 0x008fea0003900000 */
[----:B------:R-:W3:Y:S02]  /*b710*/  @!P1 SYNCS.PHASECHK.TRANS64 P1, [R0+URZ+0x36438], R6 ;  /* 0x03643806000095a7 */ /* 0x000ee4000802007f */
[----:B---3--:R-:W-:Y:S05]  /*b720*/  @!P1 BRA `(.L_x_1933) ;  /* 0xfffffffc00f09947 */ /* 0x008fea000383ffff */
[----:B------:R-:W-:Y:S05]  /*b730*/  BRA `(.L_x_1953) ;  /* 0xfffffff0002c7947 */ /* 0x000fea000383ffff */
.L_x_1935:
[----:B-1----:R1:W2:Y:S02]  /*b740*/  SYNCS.PHASECHK.TRANS64.TRYWAIT P1, [R0+URZ+0x36428], R5 ;  /* 0x03642805000075a7 */ /* 0x0022a4000802017f */
[----:B--2---:R-:W-:Y:S05]  /*b750*/  @!P1 NANOSLEEP.SYNCS 0x989680 ;  /* 0x009896800000995d */ /* 0x004fea0003900000 */
[----:B------:R-:W2:Y:S02]  /*b760*/  @!P1 SYNCS.PHASECHK.TRANS64 P1, [R0+URZ+0x36428], R5 ;  /* 0x03642805000095a7 */ /* 0x000ea4000802007f */
[----:B--2---:R-:W-:Y:S05]  /*b770*/  @!P1 BRA `(.L_x_1935) ;  /* 0xfffffffc00f09947 */ /* 0x004fea000383ffff */
[----:B------:R-:W-:Y:S05]  /*b780*/  BRA `(.L_x_1954) ;  /* 0xfffffff000d87947 */ /* 0x000fea000383ffff */
.L_x_1937:
[----:B--2---:R2:W3:Y:S02]  /*b790*/  SYNCS.PHASECHK.TRANS64.TRYWAIT P1, [R0+URZ+0x36438], R3 ;  /* 0x03643803000075a7 */ /* 0x0044e4000802017f */
[----:B---3--:R-:W-:Y:S05]  /*b7a0*/  @!P1 NANOSLEEP.SYNCS 0x989680 ;  /* 0x009896800000995d */ /* 0x008fea0003900000 */
[----:B------:R-:W3:Y:S02]  /*b7b0*/  @!P1 SYNCS.PHASECHK.TRANS64 P1, [R0+URZ+0x36438], R3 ;  /* 0x03643803000095a7 */ /* 0x000ee4000802007f */
[----:B---3--:R-:W-:Y:S05]  /*b7c0*/  @!P1 BRA `(.L_x_1937) ;  /* 0xfffffffc00f09947 */ /* 0x008fea000383ffff */
[----:B------:R-:W-:Y:S05]  /*b7d0*/  BRA `(.L_x_1955) ;  /* 0xfffffff400947947 */ /* 0x000fea000383ffff */
.L_x_1939:
[----:B------:R-:W-:Y:S01]  /*b7e0*/  BSSY B0, `(.L_x_1956) ;  /* 0x0000006000007945 */ /* 0x000fe20003800000 */
[----:B------:R-:W-:-:S07]  /*b7f0*/  IMAD.MOV.U32 R15, RZ, RZ, -0x1 ;  /* 0xffffffffff0f7424 */ /* 0x000fce00078e00ff */
[----:B--2---:R-:W-:Y:S05]  /*b800*/  WARPSYNC.COLLECTIVE R15, `(.L_x_1957) ;  /* 0x000000000f0c7348 */ /* 0x004fea0003c00000 */
[----:B------:R-:W-:Y:S02]  /*b810*/  ELECT P6, UR62, PT ;  /* 0x00000000003e782f */ /* 0x000fe400038c0000 */
[----:B------:R-:W-:Y:S01]  /*b820*/  MOV R14, UR62 ;  /* 0x0000003e000e7c02 */ /* 0x000fe20008000f00 */
[----:B--2---:R-:W-:Y:S10]  /*b830*/  ENDCOLLECTIVE ;  /* 0x000000000000791b */ /* 0x004ff40003800000 */
.L_x_1957:
[----:B------:R-:W-:Y:S05]  /*b840*/  BSYNC B0 ;  /* 0x0000000000007941 */ /* 0x000fea0003800000 */
.L_x_1956:
[----:B------:R-:W-:Y:S05]  /*b850*/  BRA `(.L_x_1958) ;  /* 0xfffffff800507947 */ /* 0x000fea000383ffff */
.L_x_1941:
[----:B-1----:R1:W3:Y:S02]  /*b860*/  SYNCS.PHASECHK.TRANS64.TRYWAIT P0, [R7+URZ], R4 ;  /* 0x00000004070075a7 */ /* 0x0022e4000800017f */
[----:B---3--:R-:W-:Y:S05]  /*b870*/  @!P0 NANOSLEEP.SYNCS 0x989680 ;  /* 0x009896800000895d */ /* 0x008fea0003900000 */
[----:B------:R-:W3:Y:S02]  /*b880*/  @!P0 SYNCS.PHASECHK.TRANS64 P0, [R7+URZ], R4 ;  /* 0x00000004070085a7 */ /* 0x000ee4000800007f */
[----:B---3--:R-:W-:Y:S05]  /*b890*/  @!P0 BRA `(.L_x_1941) ;  /* 0xfffffffc00f08947 */ /* 0x008fea000383ffff */
[----:B------:R-:W-:Y:S05]  /*b8a0*/  BRA `(.L_x_1959) ;  /* 0xfffffff800907947 */ /* 0x000fea000383ffff */
.L_x_1942:
[----:B---3--:R3:W4:Y:S02]  /*b8b0*/  SYNCS.PHASECHK.TRANS64.TRYWAIT P0, [R3+URZ], R0 ;  /* 0x00000000030075a7 */ /* 0x008724000800017f */
[----:B----4-:R-:W-:Y:S05]  /*b8c0*/  @!P0 NANOSLEEP.SYNCS 0x989680 ;  /* 0x009896800000895d */ /* 0x010fea0003900000 */
[----:B------:R-:W4:Y:S02]  /*b8d0*/  @!P0 SYNCS.PHASECHK.TRANS64 P0, [R3+URZ], R0 ;  /* 0x00000000030085a7 */ /* 0x000f24000800007f */
[----:B----4-:R-:W-:Y:S05]  /*b8e0*/  @!P0 BRA `(.L_x_1942) ;  /* 0xfffffffc00f08947 */ /* 0x010fea000383ffff */
[----:B------:R-:W-:Y:S05]  /*b8f0*/  BRA `(.L_x_1960) ;  /* 0xfffffff800847947 */ /* 0x000fea000383ffff */
.L_x_1961:
        /* <DEDUP_REMOVED lines=16> */
.L_x_3867:


//--------------------- .text._ZN7cutlass13device_kernelIN5flash11enable_sm90INS1_16FlashAttnBwdSm90INS1_25CollectiveMainloopBwdSm90ILi2ELi1ELi1EN4cute5tupleIJNS5_1CILi1EEES8_S8_EEENS6_IJNS7_ILi64EEENS7_ILi96EEENS7_ILi192EEEEEENS_6half_tEfNS_4arch4Sm90ELb0ELb1ELb1ELb1ELb1ELb0ELb1ELb0ELi3ELi1ELi1ELi1ELb0EEENS1_21CollectiveEpilogueBwdISD_SE_SG_Li384ELb1ELb1ELi3EEENS1_19SingleTileSchedulerILb1ELb0ELb0ELi96EEEEEEEEEvNT_6ParamsE --------------------------
	.section	.text._ZN7cutlass13device_kernelIN5flash11enable_sm90INS1_16FlashAttnBwdSm90INS1_25CollectiveMainloopBwdSm90ILi2ELi1ELi1EN4cute5tupleIJNS5_1CILi1EEES8_S8_EEENS6_IJNS7_ILi64EEENS7_ILi96EEENS7_ILi192EEEEEENS_6half_tEfNS_4arch4Sm90ELb0ELb1ELb1ELb1ELb1ELb0ELb1ELb0ELi3ELi1ELi1ELi1ELb0EEENS1_21CollectiveEpilogueBwdISD_SE_SG_Li384ELb1ELb1ELi3EEENS1_19SingleTileSchedulerILb1ELb0ELb0ELi96EEEEEEEEEvNT_6ParamsE,"ax",@progbits
	.align	128
.text._ZN7cutlass13device_kernelIN5flash11enable_sm90INS1_16FlashAttnBwdSm90INS1_25CollectiveMainloopBwdSm90ILi2ELi1ELi1EN4cute5tupleIJNS5_1CILi1EEES8_S8_EEENS6_IJNS7_ILi64EEENS7_ILi96EEENS7_ILi192EEEEEENS_6half_tEfNS_4arch4Sm90ELb0ELb1ELb1ELb1ELb1ELb0ELb1ELb0ELi3ELi1ELi1ELi1ELb0EEENS1_21CollectiveEpilogueBwdISD_SE_SG_Li384ELb1ELb1ELi3EEENS1_19SingleTileSchedulerILb1ELb0ELb0ELi96EEEEEEEEEvNT_6ParamsE:
        .type           _ZN7cutlass13device_kernelIN5flash11enable_sm90INS1_16FlashAttnBwdSm90INS1_25CollectiveMainloopBwdSm90ILi2ELi1ELi1EN4cute5tupleIJNS5_1CILi1EEES8_S8_EEENS6_IJNS7_ILi64EEENS7_ILi96EEENS7_ILi192EEEEEENS_6half_tEfNS_4arch4Sm90ELb0ELb1ELb1ELb1ELb1ELb0ELb1ELb0ELi3ELi1ELi1ELi1ELb0EEENS1_21CollectiveEpilogueBwdISD_SE_SG_Li384ELb1ELb1ELi3EEENS1_19SingleTileSchedulerILb1ELb0ELb0ELi96EEEEEEEEEvNT_6ParamsE,@function
        .size           _ZN7cutlass13device_kernelIN5flash11enable_sm90INS1_16FlashAttnBwdSm90INS1_25CollectiveMainloopBwdSm90ILi2ELi1ELi1EN4cute5tupleIJNS5_1CILi1EEES8_S8_EEENS6_IJNS7_ILi64EEENS7_ILi96EEENS7_ILi192EEEEEENS_6half_tEfNS_4arch4Sm90ELb0ELb1ELb1ELb1ELb1ELb0ELb1ELb0ELi3ELi1ELi1ELi1ELb0EEENS1_21CollectiveEpilogueBwdISD_SE_SG_Li384ELb1ELb1ELi3EEENS1_19SingleTileSchedulerILb1ELb0ELb0ELi96EEEEEEEEEvNT_6ParamsE,(.L_x_3868 - _ZN7cutlass13device_kernelIN5flash11enable_sm90INS1_16FlashAttnBwdSm90INS1_25CollectiveMainloopBwdSm90ILi2ELi1ELi1EN4cute5tupleIJNS5_1CILi1EEES8_S8_EEENS6_IJNS7_ILi64EEENS7_ILi96EEENS7_ILi192EEEEEENS_6half_tEfNS_4arch4Sm90ELb0ELb1ELb1ELb1ELb1ELb0ELb1ELb0ELi3ELi1ELi1ELi1ELb0EEENS1_21CollectiveEpilogueBwdISD_SE_SG_Li384ELb1ELb1ELi3EEENS1_19SingleTileSchedulerILb1ELb0ELb0ELi96EEEEEEEEEvNT_6ParamsE)
        .other          _ZN7cutlass13device_kernelIN5flash11enable_sm90INS1_16FlashAttnBwdSm90INS1_25CollectiveMainloopBwdSm90ILi2ELi1ELi1EN4cute5tupleIJNS5_1CILi1EEES8_S8_EEENS6_IJNS7_ILi64EEENS7_ILi96EEENS7_ILi192EEEEEENS_6half_tEfNS_4arch4Sm90ELb0ELb1ELb1ELb1ELb1ELb0ELb1ELb0ELi3ELi1ELi1ELi1ELb0EEENS1_21CollectiveEpilogueBwdISD_SE_SG_Li384ELb1ELb1ELi3EEENS1_19SingleTileSchedulerILb1ELb0ELb0ELi96EEEEEEEEEvNT_6ParamsE,@"STO_CUDA_ENTRY STV_DEFAULT"
_ZN7cutlass13device_kernelIN5flash11enable_sm90INS1_16FlashAttnBwdSm90INS1_25CollectiveMainloopBwdSm90ILi2ELi1ELi1EN4cute5tupleIJNS5_1CILi1EEES8_S8_EEENS6_IJNS7_ILi64EEENS7_ILi96EEENS7_ILi192EEEEEENS_6half_tEfNS_4arch4Sm90ELb0ELb1ELb1ELb1ELb1ELb0ELb1ELb0ELi3ELi1ELi1ELi1ELb0EEENS1_21CollectiveEpilogueBwdISD_SE_SG_Li384ELb1ELb1ELi3EEENS1_19SingleTileSchedulerILb1ELb0ELb0ELi96EEEEEEEEEvNT_6ParamsE:
        /* <DEDUP_REMOVED lines=23> */
.L_x_1963:
[----:B------:R-:W-:Y:S05]  /*0170*/  BSYNC B0 ;  /* 0x0000000000007941 */ /* 0x000fea0003800000 */
.L_x_1962:
        /* <DEDUP_REMOVED lines=34> */
.L_x_1964:
        /* <DEDUP_REMOVED lines=20> */
.L_x_1965:
        /* <DEDUP_REMOVED lines=9> */
.L_x_1968:
        /* <DEDUP_REMOVED lines=21> */
.L_x_1969:
        /* <DEDUP_REMOVED lines=10> */
.L_x_1971:
[----:B------:R-:W2:Y:S02]  /*0760*/  LDC R0, c[0x0][0x8bc] ;  /* 0x00022f00ff007b82 */ /* 0x000ea40000000800 */
.L_x_1970:
        /* <DEDUP_REMOVED lines=16> */
.L_x_1973:
        /* <DEDUP_REMOVED lines=10> */
.L_x_1974:
        /* <DEDUP_REMOVED lines=8> */
.L_x_1975:
        /* <DEDUP_REMOVED lines=9> */
.L_x_1976:
        /* <DEDUP_REMOVED lines=22> */
.L_x_1977:
        /* <DEDUP_REMOVED lines=79> */
.L_x_1980:
        /* <DEDUP_REMOVED lines=15> */
.L_x_1979:
        /* <DEDUP_REMOVED lines=20> */
.L_x_1982:
        /* <DEDUP_REMOVED lines=15> */
.L_x_1981:
        /* <DEDUP_REMOVED lines=8> */
.L_x_2156:
        /* <DEDUP_REMOVED lines=19> */
.L_x_1984:
        /* <DEDUP_REMOVED lines=113> */
.L_x_2004:
[----:B------:R-:W-:-:S13]  /*1c50*/  ISETP.NE.AND P0, PT, R8, 0x3, PT ;  /* 0x000000030800780c */ /* 0x000fda0003f05270 */
[----:B------:R-:W-:Y:S05]  /*1c60*/  @!P0 BRA `(.L_x_1986) ;  /* 0x0000000000048947 */ /* 0x000fea0003800000 */
[----:B------:R-:W-:Y:S01]  /*1c70*/  BPT.TRAP 0x1 ;  /* 0x000000040000795c */ /* 0x000fe20000300000 */
.L_x_1986:
[----:B------:R-:W-:Y:S02]  /*1c80*/  LEA R3, R2, UR36, 0x3 ;  /* 0x0000002402037c11 */ /* 0x000fe4000f8e18ff */
[----:B------:R-:W-:-:S04]  /*1c90*/  SHF.L.U32 R10, R7, 0x1f, RZ ;  /* 0x0000001f070a7819 */ /* 0x000fc800000006ff */
[----:B------:R1:W2:Y:S01]  /*1ca0*/  SYNCS.PHASECHK.TRANS64.TRYWAIT P1, [R3+URZ+0x36410], R10 ;  /* 0x0364100a030075a7 */ /* 0x0002a2000802017f */
[----:B------:R-:W-:Y:S05]  /*1cb0*/  @!P0 BRA `(.L_x_1987) ;  /* 0x0000000000048947 */ /* 0x000fea0003800000 */
[----:B------:R-:W-:Y:S01]  /*1cc0*/  BPT.TRAP 0x1 ;  /* 0x000000040000795c */ /* 0x000fe20000300000 */
.L_x_1987:
[----:B--2---:R-:W-:Y:S05]  /*1cd0*/  @P1 BRA `(.L_x_1988) ;  /* 0x0000000000081947 */ /* 0x004fea0003800000 */
[----:B------:R-:W2:Y:S02]  /*1ce0*/  SYNCS.PHASECHK.TRANS64.TRYWAIT P1, [R3+URZ+0x36410], R10 ;  /* 0x0364100a030075a7 */ /* 0x000ea4000802017f */
[----:B--2---:R-:W-:Y:S05]  /*1cf0*/  @!P1 BRA `(.L_x_1989) ;  /* 0x000000a400749947 */ /* 0x004fea0003800000 */
.L_x_1988:
        /* <DEDUP_REMOVED lines=103> */
.L_x_1990:
[----:B-1----:R-:W-:-:S04]  /*2370*/  SHF.L.U32 R11, R5, 0x1f, RZ ;  /* 0x0000001f050b7819 */ /* 0x002fc800000006ff */
[----:B------:R1:W4:Y:S01]  /*2380*/  SYNCS.PHASECHK.TRANS64.TRYWAIT P1, [UR36+0x36430], R11 ;  /* 0x0364300bff0075a7 */ /* 0x0003220008020164 */
[----:B------:R-:W-:Y:S05]  /*2390*/  @!P0 BRA `(.L_x_1991) ;  /* 0x0000000000048947 */ /* 0x000fea0003800000 */
[----:B------:R-:W-:Y:S01]  /*23a0*/  BPT.TRAP 0x1 ;  /* 0x000000040000795c */ /* 0x000fe20000300000 */
.L_x_1991:
[----:B----4-:R-:W-:Y:S05]  /*23b0*/  @P1 BRA `(.L_x_1992) ;  /* 0x0000000000081947 */ /* 0x010fea0003800000 */
[----:B------:R-:W4:Y:S02]  /*23c0*/  SYNCS.PHASECHK.TRANS64.TRYWAIT P1, [UR36+0x36430], R11 ;  /* 0x0364300bff0075a7 */ /* 0x000f240008020164 */
[----:B----4-:R-:W-:Y:S05]  /*23d0*/  @!P1 BRA `(.L_x_1993) ;  /* 0x0000009c00d09947 */ /* 0x010fea0003800000 */
.L_x_1992:
        /* <DEDUP_REMOVED lines=145> */
.L_x_1996:
[----:B------:R-:W-:-:S13]  /*2cf0*/  ISETP.NE.AND P1, PT, R140, 0x1, PT ;  /* 0x000000018c00780c */ /* 0x000fda0003f25270 */
[----:B------:R-:W1:Y:S08]  /*2d00*/  @P1 LDC R143, c[0x0][0x754] ;  /* 0x0001d500ff8f1b82 */ /* 0x000e700000000800 */
[----:B------:R-:W2:Y:S01]  /*2d10*/  @P1 LDC R142, c[0x0][0x758] ;  /* 0x0001d600ff8e1b82 */ /* 0x000ea20000000800 */
[----:B-1----:R-:W-:-:S05]  /*2d20*/  @P1 IMAD.HI.U32 R143, R145, R143, RZ ;  /* 0x0000008f918f1227 */ /* 0x002fca00078e00ff */
[----:B--2---:R-:W-:-:S07]  /*2d30*/  @P1 SHF.R.U32.HI R145, RZ, R142, R143 ;  /* 0x0000008eff911219 */ /* 0x004fce000001168f */
.L_x_1997:
[----:B------:R-:W-:Y:S05]  /*2d40*/  BSYNC B0 ;  /* 0x0000000000007941 */ /* 0x000fea0003800000 */
.L_x_1995:
[----:B------:R-:W2:Y:S01]  /*2d50*/  LDL R142, [R1+0x10] ;  /* 0x00001000018e7983 */ /* 0x000ea20000100800 */
[----:B------:R-:W-:Y:S01]  /*2d60*/  IADD3 R150, R141, UR4, R4 ;  /* 0x000000048d967c10 */ /* 0x000fe2000fffe004 */
[----:B--2---:R-:W-:-:S05]  /*2d70*/  IMAD R145, R145, R140, R142 ;  /* 0x0000008c91917224 */ /* 0x004fca00078e028e */
[----:B------:R-:W-:Y:S02]  /*2d80*/  VIADDMNMX R146, R145, R140, R146, PT ;  /* 0x0000008c91927246 */ /* 0x000fe40003800192 */
[----:B------:R-:W-:-:S07]  /*2d90*/  VIMNMX R150, R150, R145, !PT ;  /* 0x0000009196967248 */ /* 0x000fce0007fe0100 */
.L_x_1994:
        /* <DEDUP_REMOVED lines=17> */
.L_x_2000:
[----:B------:R-:W-:-:S13]  /*2eb0*/  ISETP.NE.AND P1, PT, R140, 0x1, PT ;  /* 0x000000018c00780c */ /* 0x000fda0003f25270 */
[----:B------:R-:W1:Y:S08]  /*2ec0*/  @P1 LDC R142, c[0x0][0x754] ;  /* 0x0001d500ff8e1b82 */ /* 0x000e700000000800 */
[----:B------:R-:W2:Y:S01]  /*2ed0*/  @P1 LDC R141, c[0x0][0x758] ;  /* 0x0001d600ff8d1b82 */ /* 0x000ea20000000800 */
[----:B-1----:R-:W-:-:S05]  /*2ee0*/  @P1 IMAD.HI.U32 R142, R143, R142, RZ ;  /* 0x0000008e8f8e1227 */ /* 0x002fca00078e00ff */
[----:B--2---:R-:W-:-:S07]  /*2ef0*/  @P1 SHF.R.U32.HI R143, RZ, R141, R142 ;  /* 0x0000008dff8f1219 */ /* 0x004fce000001168e */
.L_x_2001:
[----:B------:R-:W-:Y:S05]  /*2f00*/  BSYNC B0 ;  /* 0x0000000000007941 */ /* 0x000fea0003800000 */
.L_x_1999:
[----:B------:R-:W2:Y:S02]  /*2f10*/  LDL R141, [R1+0x10] ;  /* 0x00001000018d7983 */ /* 0x000ea40000100800 */
[----:B--2---:R-:W-:-:S05]  /*2f20*/  IMAD R143, R143, R140, R141 ;  /* 0x0000008c8f8f7224 */ /* 0x004fca00078e028d */
[----:B------:R-:W-:Y:S02]  /*2f30*/  VIMNMX R147, R147, R143, !PT ;  /* 0x0000008f93937248 */ /* 0x000fe40007fe0100 */
[----:B------:R-:W-:-:S07]  /*2f40*/  VIADDMNMX R144, R143, R140, R144, PT ;  /* 0x0000008c8f907246 */ /* 0x000fce0003800190 */
.L_x_1998:
        /* <DEDUP_REMOVED lines=283> */
.L_x_2002:
        /* <DEDUP_REMOVED lines=59> */
.L_x_2003:
        /* <DEDUP_REMOVED lines=63> */
.L_x_1978:
        /* <DEDUP_REMOVED lines=129> */
.L_x_2006:
        /* <DEDUP_REMOVED lines=54> */
.L_x_2008:
[----:B------:R-:W-:Y:S05]  /*5410*/  BSYNC B0 ;  /* 0x0000000000007941 */ /* 0x000fea0003800000 */
.L_x_2007:
        /* <DEDUP_REMOVED lines=15> */
.L_x_2010:
[----:B------:R-:W-:Y:S05]  /*5510*/  BSYNC B0 ;  /* 0x0000000000007941 */ /* 0x000fea0003800000 */
.L_x_2009:
        /* <DEDUP_REMOVED lines=18> */
.L_x_2012:
[----:B------:R-:W-:Y:S05]  /*5640*/  BSYNC B0 ;  /* 0x0000000000007941 */ /* 0x000fea0003800000 */
.L_x_2011:
        /* <DEDUP_REMOVED lines=17> */
.L_x_2014:
[----:B------:R-:W-:Y:S05]  /*5760*/  BSYNC B0 ;  /* 0x0000000000007941 */ /* 0x000fea0003800000 */
.L_x_2013:
        /* <DEDUP_REMOVED lines=18> */
.L_x_2016:
[----:B------:R-:W-:Y:S05]  /*5890*/  BSYNC B0 ;  /* 0x0000000000007941 */ /* 0x000fea0003800000 */
.L_x_2015:
        /* <DEDUP_REMOVED lines=20> */
.L_x_2018:
[----:B------:R-:W-:Y:S05]  /*59e0*/  BSYNC B0 ;  /* 0x0000000000007941 */ /* 0x000fea0003800000 */
.L_x_2017:
        /* <DEDUP_REMOVED lines=26> */
.L_x_2020:
[----:B------:R-:W-:Y:S05]  /*5b90*/  BSYNC B0 ;  /* 0x0000000000007941 */ /* 0x000fea0003800000 */
.L_x_2019:
        /* <DEDUP_REMOVED lines=15> */
.L_x_2022:
[----:B------:R-:W-:Y:S05]  /*5c90*/  BSYNC B0 ;  /* 0x0000000000007941 */ /* 0x000fea0003800000 */
.L_x_2021:
        /* <DEDUP_REMOVED lines=15> */
.L_x_2024:
[----:B------:R-:W-:Y:S05]  /*5d90*/  BSYNC B0 ;  /* 0x0000000000007941 */ /* 0x000fea0003800000 */
.L_x_2023:
        /* <DEDUP_REMOVED lines=15> */
.L_x_2026:
[----:B------:R-:W-:Y:S05]  /*5e90*/  BSYNC B0 ;  /* 0x0000000000007941 */ /* 0x000fea0003800000 */
.L_x_2025:
        /* <DEDUP_REMOVED lines=15> */
.L_x_2028:
[----:B------:R-:W-:Y:S05]  /*5f90*/  BSYNC B0 ;  /* 0x0000000000007941 */ /* 0x000fea0003800000 */
.L_x_2027:
        /* <DEDUP_REMOVED lines=15> */
.L_x_2005:
        /* <DEDUP_REMOVED lines=31> */
.L_x_2029:
        /* <DEDUP_REMOVED lines=45> */
.L_x_2031:
[----:B------:R-:W-:Y:S05]  /*6550*/  BSYNC B0 ;  /* 0x0000000000007941 */ /* 0x000fea0003800000 */
.L_x_2030:
        /* <DEDUP_REMOVED lines=16> */
.L_x_2033:
[----:B------:R-:W-:Y:S05]  /*6660*/  BSYNC B0 ;  /* 0x0000000000007941 */ /* 0x000fea0003800000 */
.L_x_2032:
        /* <DEDUP_REMOVED lines=16> */
.L_x_2035:
[----:B------:R-:W-:Y:S05]  /*6770*/  BSYNC B0 ;  /* 0x0000000000007941 */ /* 0x000fea0003800000 */
.L_x_2034:
        /* <DEDUP_REMOVED lines=17> */
.L_x_2037:
[----:B------:R-:W-:Y:S05]  /*6890*/  BSYNC B0 ;  /* 0x0000000000007941 */ /* 0x000fea0003800000 */
.L_x_2036:
        /* <DEDUP_REMOVED lines=16> */
.L_x_2039:
[----:B------:R-:W-:Y:S05]  /*69a0*/  BSYNC B0 ;  /* 0x0000000000007941 */ /* 0x000fea0003800000 */
.L_x_2038:
        /* <DEDUP_REMOVED lines=20> */
.L_x_2041:
[----:B------:R-:W-:Y:S05]  /*6af0*/  BSYNC B0 ;  /* 0x0000000000007941 */ /* 0x000fea0003800000 */
.L_x_2040:
        /* <DEDUP_REMOVED lines=24> */
.L_x_2043:
[----:B------:R-:W-:Y:S05]  /*6c80*/  BSYNC B0 ;  /* 0x0000000000007941 */ /* 0x000fea0003800000 */
.L_x_2042:
        /* <DEDUP_REMOVED lines=15> */
.L_x_2045:
[----:B------:R-:W-:Y:S05]  /*6d80*/  BSYNC B0 ;  /* 0x0000000000007941 */ /* 0x000fea0003800000 */
.L_x_2044:
        /* <DEDUP_REMOVED lines=15> */
.L_x_2047:
[----:B------:R-:W-:Y:S05]  /*6e80*/  BSYNC B0 ;  /* 0x0000000000007941 */ /* 0x000fea0003800000 */
.L_x_2046:
        /* <DEDUP_REMOVED lines=15> */
.L_x_2049:
[----:B------:R-:W-:Y:S05]  /*6f80*/  BSYNC B0 ;  /* 0x0000000000007941 */ /* 0x000fea0003800000 */
.L_x_2048:
        /* <DEDUP_REMOVED lines=15> */
.L_x_2051:
[----:B------:R-:W-:Y:S05]  /*7080*/  BSYNC B0 ;  /* 0x0000000000007941 */ /* 0x000fea0003800000 */
.L_x_2050:
        /* <DEDUP_REMOVED lines=15> */
.L_x_1967:
        /* <DEDUP_REMOVED lines=21> */
.L_x_2053:
        /* <DEDUP_REMOVED lines=13> */
.L_x_2055:
[----:B------:R-:W-:-:S05]  /*73a0*/  ULDC UR4, c[0x0][0x8bc] ;  /* 0x00022f0000047ab9 */ /* 0x000fca0000000800 */
.L_x_2054:
        /* <DEDUP_REMOVED lines=26> */
[----:B------:R-:W-:Y:S01]  /*7550*/  ULDC UR10, c[0x0][0x280] ;  /* 0x0000a000000a7ab9 */ /* 0x000fe20000000800 */
[----:B-1----:R-:W-:-:S11]  /*7560*/  USHF.R.S32.HI UR17, URZ, 0x1f, UR7 ;  /* 0x0000001f3f117899 */ /* 0x002fd60008011407 */
[----:B--2---:R-:W-:Y:S02]  /*7570*/  @P0 R2UR UR4, R0 ;  /* 0x00000000000402ca */ /* 0x004fe400000e0000 */
[----:B------:R-:W-:-:S04]  /*7580*/  ISETP.NE.U32.AND P0, PT, RZ, UR8, PT ;  /* 0x00000008ff007c0c */ /* 0x000fc8000bf05070 */
        /* <DEDUP_REMOVED lines=14> */
.L_x_2056:
        /* <DEDUP_REMOVED lines=13> */
.L_x_2057:
        /* <DEDUP_REMOVED lines=12> */
.L_x_2058:
[----:B------:R-:W-:Y:S01]  /*7800*/  UIADD3 UR8, -UR11, UR10, UR6 ;  /* 0x0000000a0b087290 */ /* 0x000fe2000fffe106 */
[----:B------:R-:W-:Y:S01]  /*7810*/  ISETP.LE.AND P0, PT, RZ, UR22, PT ;  /* 0x00000016ff007c0c */ /* 0x000fe2000bf03270 */
[----:B------:R-:W-:Y:S01]  /*7820*/  ULDC UR9, c[0x0][0x74c] ;  /* 0x0001d30000097ab9 */ /* 0x000fe20000000800 */
[----:B------:R-:W-:Y:S02]  /*7830*/  USHF.R.S32.HI UR13, URZ, 0x1f, UR16 ;  /* 0x0000001f3f0d7899 */ /* 0x000fe40008011410 */
[----:B------:R-:W-:Y:S02]  /*7840*/  UIADD3 UR9, UR8, -UR9, URZ ;  /* 0x8000000908097290 */ /* 0x000fe4000fffe03f */
[----:B------:R-:W-:Y:S02]  /*7850*/  UIADD3 UR8, UR10, 0x3f, URZ ;  /* 0x0000003f0a087890 */ /* 0x000fe4000fffe03f */
[----:B------:R-:W-:Y:S01]  /*7860*/  USHF.R.S32.HI UR12, URZ, 0x1f, UR9 ;  /* 0x0000001f3f0c7899 */ /* 0x000fe20008011409 */
[----:B------:R-:W-:Y:S01]  /*7870*/  ULDC UR15, c[0x0][0x288] ;  /* 0x0000a200000f7ab9 */ /* 0x000fe20000000800 */
[----:B------:R-:W-:-:S02]  /*7880*/  USEL UR20, UR13, URZ, !UP0 ;  /* 0x0000003f0d147287 */ /* 0x000fc4000c000000 */
[----:B------:R-:W-:Y:S02]  /*7890*/  ULEA.HI UR12, UR12, UR9, URZ, 0x6 ;  /* 0x000000090c0c7291 */ /* 0x000fe4000f8f303f */
[----:B------:R-:W-:Y:S02]  /*78a0*/  USHF.R.S32.HI UR9, URZ, 0x1f, UR8 ;  /* 0x0000001f3f097899 */ /* 0x000fe40008011408 */
[----:B------:R-:W-:Y:S02]  /*78b0*/  USHF.R.S32.HI UR12, URZ, 0x6, UR12 ;  /* 0x000000063f0c7899 */ /* 0x000fe4000801140c */
[----:B------:R-:W-:Y:S02]  /*78c0*/  ULEA.HI UR8, UR9, UR8, URZ, 0x6 ;  /* 0x0000000809087291 */ /* 0x000fe4000f8f303f */
[----:B------:R-:W-:Y:S02]  /*78d0*/  UIMAD UR13, UR16, UR15, URZ ;  /* 0x0000000f100d72a4 */ /* 0x000fe4000f8e023f */
[----:B------:R-:W-:-:S02]  /*78e0*/  UISETP.LT.AND UP1, UPT, URZ, UR12, UPT ;  /* 0x0000000c3f00728c */ /* 0x000fc4000bf21270 */
[----:B------:R-:W-:Y:S02]  /*78f0*/  USHF.R.S32.HI UR8, URZ, 0x6, UR8 ;  /* 0x000000063f087899 */ /* 0x000fe40008011408 */
[----:B------:R-:W-:Y:S02]  /*7900*/  USEL UR14, UR16, URZ, !UP0 ;  /* 0x0000003f100e7287 */ /* 0x000fe4000c000000 */
[----:B------:R-:W-:Y:S02]  /*7910*/  UIADD3 UR23, UP0, UR13, UR7, URZ ;  /* 0x000000070d177290 */ /* 0x000fe4000ff1e03f */
[----:B------:R-:W-:Y:S01]  /*7920*/  USEL UR9, URZ, UR12, !UP1 ;  /* 0x0000000c3f097287 */ /* 0x000fe2000c800000 */
[----:B------:R-:W-:Y:S01]  /*7930*/  IMAD.U32 R9, RZ, RZ, UR8 ;  /* 0x00000008ff097e24 */ /* 0x000fe2000f8e00ff */
[----:B------:R-:W-:Y:S10]  /*7940*/  @!P0 BRA `(.L_x_2059) ;  /* 0x0000000000248947 */ /* 0x000ff40003800000 */
[----:B------:R-:W-:-:S03]  /*7950*/  UIADD3 UR6, UR6, 0x9f, UR10 ;  /* 0x0000009f06067890 */ /* 0x000fc6000fffe00a */
[----:B------:R-:W-:Y:S02]  /*7960*/  ULDC UR10, c[0x0][0x748] ;  /* 0x0001d200000a7ab9 */ /* 0x000fe40000000800 */
[----:B------:R-:W-:-:S04]  /*7970*/  UIADD3 UR6, UR6, UR10, -UR11 ;  /* 0x0000000a06067290 */ /* 0x000fc8000fffe80b */
[----:B------:R-:W-:-:S04]  /*7980*/  USHF.R.S32.HI UR10, URZ, 0x1f, UR6 ;  /* 0x0000001f3f0a7899 */ /* 0x000fc80008011406 */
[----:B------:R-:W-:-:S04]  /*7990*/  ULEA.HI UR10, UR10, UR6, URZ, 0x6 ;  /* 0x000000060a0a7291 */ /* 0x000fc8000f8f303f */
[----:B------:R-:W-:-:S04]  /*79a0*/  USHF.R.S32.HI UR10, URZ, 0x6, UR10 ;  /* 0x000000063f0a7899 */ /* 0x000fc8000801140a */
[----:B------:R-:W-:-:S04]  /*79b0*/  UISETP.LT.AND UP1, UPT, UR8, UR10, UPT ;  /* 0x0000000a0800728c */ /* 0x000fc8000bf21270 */
[----:B------:R-:W-:-:S06]  /*79c0*/  USEL UR10, UR8, UR10, UP1 ;  /* 0x0000000a080a7287 */ /* 0x000fcc0008800000 */
[----:B------:R-:W-:-:S07]  /*79d0*/  IMAD.U32 R9, RZ, RZ, UR10 ;  /* 0x0000000aff097e24 */ /* 0x000fce000f8e00ff */
.L_x_2059:
[----:B------:R-:W-:Y:S02]  /*79e0*/  ISETP.GT.AND P1, PT, R9, UR9, PT ;  /* 0x0000000909007c0c */ /* 0x000fe4000bf24270 */
[----:B------:R-:W-:Y:S01]  /*79f0*/  ELECT P0, URZ, PT ;  /* 0x00000000003f782f */ /* 0x000fe20003800000 */
[----:B------:R-:W-:-:S10]  /*7a00*/  ULEA.HI.X.SX32 UR10, UR13, UR17, 0x1, UP0 ;  /* 0x000000110d0a7291 */ /* 0x000fd400080f0e3f */
[----:B------:R-:W-:Y:S05]  /*7a10*/  @!P1 BRA `(.L_x_2060) ;  /* 0x0000001400889947 */ /* 0x000fea0003800000 */
[----:B------:R-:W1:Y:S01]  /*7a20*/  S2R R2, SR_TID.X ;  /* 0x0000000000027919 */ /* 0x000e620000002100 */
[----:B------:R-:W-:Y:S01]  /*7a30*/  ULDC.64 UR18, c[0x0][0x2d8] ;  /* 0x0000b60000127ab9 */ /* 0x000fe20000000a00 */
[----:B------:R-:W-:Y:S01]  /*7a40*/  VIADD R0, R9, -UR9 ;  /* 0x8000000909007c36 */ /* 0x000fe20008000000 */
[----:B------:R-:W-:Y:S02]  /*7a50*/  UIMAD UR6, UR17, UR18, URZ ;  /* 0x00000012110672a4 */ /* 0x000fe4000f8e023f */
[----:B------:R-:W-:Y:S02]  /*7a60*/  UIMAD.WIDE.U32 UR12, UR7, UR18, URZ ;  /* 0x00000012070c72a5 */ /* 0x000fe4000f8e003f */
[----:B------:R-:W-:Y:S01]  /*7a70*/  UIMAD UR19, UR7, UR19, UR6 ;  /* 0x00000013071372a4 */ /* 0x000fe2000f8e0206 */
[----:B------:R-:W-:Y:S01]  /*7a80*/  LOP3.LUT R0, R0, 0x1, RZ, 0xc0, !PT ;  /* 0x0000000100007812 */ /* 0x000fe200078ec0ff */
[----:B------:R-:W-:Y:S02]  /*7a90*/  UIADD3 UR6, UP0, UR4, UR12, URZ ;  /* 0x0000000c04067290 */ /* 0x000fe4000ff1e03f */
[----:B------:R-:W-:Y:S01]  /*7aa0*/  UIADD3 UR19, UR13, UR19, URZ ;  /* 0x000000130d137290 */ /* 0x000fe2000fffe03f */
[----:B------:R-:W-:Y:S01]  /*7ab0*/  ISETP.NE.U32.AND P1, PT, R0, 0x1, PT ;  /* 0x000000010000780c */ /* 0x000fe20003f25070 */
[----:B------:R-:W-:Y:S01]  /*7ac0*/  ULDC.64 UR16, c[0x0][0x2e0] ;  /* 0x0000b80000107ab9 */ /* 0x000fe20000000a00 */
[----:B------:R-:W-:Y:S01]  /*7ad0*/  ULDC UR18, c[0x0][0x760] ;  /* 0x0001d80000127ab9 */ /* 0x000fe20000000800 */
[----:B------:R-:W-:-:S02]  /*7ae0*/  UIADD3.X UR7, UR5, UR19, URZ, UP0, !UPT ;  /* 0x0000001305077290 */ /* 0x000fc400087fe43f */
[----:B------:R-:W-:Y:S02]  /*7af0*/  UIMAD UR11, UR20, UR16, URZ ;  /* 0x00000010140b72a4 */ /* 0x000fe4000f8e023f */
[----:B------:R-:W-:Y:S02]  /*7b00*/  UIMAD.WIDE.U32 UR6, UR14, UR16, UR6 ;  /* 0x000000100e0672a5 */ /* 0x000fe4000f8e0006 */
[----:B------:R-:W-:Y:S02]  /*7b10*/  UIMAD UR17, UR14, UR17, UR11 ;  /* 0x000000110e1172a4 */ /* 0x000fe4000f8e020b */
[----:B------:R-:W-:Y:S02]  /*7b20*/  UIMAD UR11, UR15, UR18, URZ ;  /* 0x000000120f0b72a4 */ /* 0x000fe4000f8e023f */
[----:B------:R-:W-:Y:S01]  /*7b30*/  UIADD3 UR24, UR7, UR17, URZ ;  /* 0x0000001107187290 */ /* 0x000fe2000fffe03f */
[----:B-1----:R-:W-:Y:S01]  /*7b40*/  LOP3.LUT R10, R2, 0x1f, RZ, 0xc0, !PT ;  /* 0x0000001f020a7812 */ /* 0x002fe200078ec0ff */
[----:B------:R-:W-:Y:S10]  /*7b50*/  @P1 BRA `(.L_x_2061) ;  /* 0x0000000400d01947 */ /* 0x000ff40003800000 */
        /* <DEDUP_REMOVED lines=11> */
.L_x_2064:
[----:B------:R-:W2:Y:S04]  /*7c10*/  LDG.E.STRONG.GPU R0, desc[UR38][R2.64] ;  /* 0x0000002602007981 */ /* 0x000ea8000c1ef900 */
[----:B--2---:R-:W-:Y:S01]  /*7c20*/  CCTL.IVALL ;  /* 0x00000000ff00798f */ /* 0x004fe20002000000 */
[----:B------:R-:W-:Y:S05]  /*7c30*/  YIELD ;  /* 0x0000000000007946 */ /* 0x000fea0003800000 */
[----:B------:R-:W-:-:S13]  /*7c40*/  ISETP.NE.AND P1, PT, R0, UR22, PT ;  /* 0x0000001600007c0c */ /* 0x000fda000bf25270 */
[----:B------:R-:W-:Y:S05]  /*7c50*/  @P1 BRA `(.L_x_2064) ;  /* 0xfffffffc00ec1947 */ /* 0x000fea000383ffff */
.L_x_2063:
[----:B------:R-:W-:Y:S05]  /*7c60*/  BSYNC B0 ;  /* 0x0000000000007941 */ /* 0x000fea0003800000 */
.L_x_2062:
[----:B------:R-:W-:-:S03]  /*7c70*/  UMOV UR15, 0xffffffff ;  /* 0xffffffff000f7882 */ /* 0x000fc60000000000 */
[----:B------:R-:W-:Y:S05]  /*7c80*/  BRA.DIV UR15, `(.L_x_2065) ;  /* 0x000000460fbc7947 */ /* 0x000fea000b800000 */
[----:B------:R-:W-:Y:S01]  /*7c90*/  NOP ;  /* 0x0000000000007918 */ /* 0x000fe20000000000 */
.L_x_2159:
        /* <DEDUP_REMOVED lines=22> */
.L_x_2067:
[----:B------:R-:W-:Y:S05]  /*7e00*/  BSYNC B0 ;  /* 0x0000000000007941 */ /* 0x000fea0003800000 */
.L_x_2066:
        /* <DEDUP_REMOVED lines=19> */
.L_x_2069:
[----:B------:R-:W-:Y:S05]  /*7f40*/  BSYNC B0 ;  /* 0x0000000000007941 */ /* 0x000fea0003800000 */
.L_x_2068:
        /* <DEDUP_REMOVED lines=20> */
.L_x_2071:
[----:B------:R-:W-:Y:S05]  /*8090*/  BSYNC B0 ;  /* 0x0000000000007941 */ /* 0x000fea0003800000 */
.L_x_2070:
[----:B------:R-:W-:Y:S06]  /*80a0*/  BAR.ARV 0xa, 0xa0 ;  /* 0x0282800000007b1d */ /* 0x000fec0000002000 */
[----:B------:R-:W-:Y:S04]  /*80b0*/  BSSY B0, `(.L_x_2072) ;  /* 0x0000003000007945 */ /* 0x000fe80003800000 */
[----:B------:R-:W-:Y:S05]  /*80c0*/  @!P0 BRA `(.L_x_2073) ;  /* 0x0000000000048947 */ /* 0x000fea0003800000 */
[----:B------:R-:W-:-:S04]  /*80d0*/  DEPBAR.LE SB0, 0x1 ;  /* 0x000080400000791a */ /* 0x000fc80000000000 */
.L_x_2073:
[----:B------:R-:W-:Y:S05]  /*80e0*/  BSYNC B0 ;  /* 0x0000000000007941 */ /* 0x000fea0003800000 */
.L_x_2072:
[----:B------:R-:W-:Y:S06]  /*80f0*/  BAR.ARV 0xb, 0xa0 ;  /* 0x02c2800000007b1d */ /* 0x000fec0000002000 */
[----:B------:R-:W-:Y:S04]  /*8100*/  BSSY B0, `(.L_x_2074) ;  /* 0x0000003000007945 */ /* 0x000fe80003800000 */
[----:B------:R-:W-:Y:S05]  /*8110*/  @!P0 BRA `(.L_x_2075) ;  /* 0x0000000000048947 */ /* 0x000fea0003800000 */
[----:B------:R-:W-:-:S04]  /*8120*/  DEPBAR.LE SB0, 0x0 ;  /* 0x000080000000791a */ /* 0x000fc80000000000 */
.L_x_2075:
[----:B------:R-:W-:Y:S05]  /*8130*/  BSYNC B0 ;  /* 0x0000000000007941 */ /* 0x000fea0003800000 */
.L_x_2074:
        /* <DEDUP_REMOVED lines=19> */
.L_x_2077:
[----:B------:R-:W-:Y:S05]  /*8270*/  BSYNC B0 ;  /* 0x0000000000007941 */ /* 0x000fea0003800000 */
.L_x_2076:
[----:B------:R-:W-:Y:S01]  /*8280*/  UIADD3 UR15, UR9, 0x1, URZ ;  /* 0x00000001090f7890 */ /* 0x000fe2000fffe03f */
[----:B------:R-:W-:Y:S11]  /*8290*/  BRA `(.L_x_2078) ;  /* 0x0000000000047947 */ /* 0x000ff60003800000 */
.L_x_2061:
[----:B------:R-:W-:-:S05]  /*82a0*/  UMOV UR15, UR9 ;  /* 0x00000009000f7c82 */ /* 0x000fca0008000000 */
.L_x_2078:
[----:B------:R-:W-:-:S06]  /*82b0*/  UIADD3 UR9, UR9, 0x1, URZ ;  /* 0x0000000109097890 */ /* 0x000fcc000fffe03f */
[----:B------:R-:W-:Y:S01]  /*82c0*/  ISETP.NE.AND P1, PT, R9, UR9, PT ;  /* 0x0000000909007c0c */ /* 0x000fe2000bf25270 */
[----:B------:R-:W-:-:S12]  /*82d0*/  UMOV UR9, UR15 ;  /* 0x0000000f00097c82 */ /* 0x000fd80008000000 */
[----:B------:R-:W-:Y:S05]  /*82e0*/  @!P1 BRA `(.L_x_2060) ;  /* 0x0000000c00549947 */ /* 0x000fea0003800000 */
[----:B------:R-:W-:Y:S01]  /*82f0*/  UMOV UR18, UR12 ;  /* 0x0000000c00127c82 */ /* 0x000fe20008000000 */
[----:B------:R-:W-:Y:S01]  /*8300*/  UMOV UR9, UR15 ;  /* 0x0000000f00097c82 */ /* 0x000fe20008000000 */
[----:B------:R-:W-:-:S03]  /*8310*/  UIMAD.WIDE.U32 UR12, UR14, UR16, UR18 ;  /* 0x000000100e0c72a5 */ /* 0x000fc6000f8e0012 */
[----:B------:R-:W-:Y:S01]  /*8320*/  ULDC.64 UR18, c[0x0][0x2c0] ;  /* 0x0000b00000127ab9 */ /* 0x000fe20000000a00 */
[----:B------:R-:W-:-:S04]  /*8330*/  UIADD3 UR4, UP0, UR4, UR12, URZ ;  /* 0x0000000c04047290 */ /* 0x000fc8000ff1e03f */
[----:B------:R-:W-:Y:S02]  /*8340*/  UIADD3.X UR5, UR5, UR17, UR13, UP0, !UPT ;  /* 0x0000001105057290 */ /* 0x000fe400087fe40d */
[----:B------:R-:W-:-:S04]  /*8350*/  ULEA UR14, UP0, UR4, UR18, 0x2 ;  /* 0x00000012040e7291 */ /* 0x000fc8000f80103f */
[----:B------:R-:W-:Y:S02]  /*8360*/  ULEA.HI.X UR5, UR4, UR19, UR5, 0x2, UP0 ;  /* 0x0000001304057291 */ /* 0x000fe400080f1405 */
[----:B------:R-:W-:Y:S01]  /*8370*/  UIADD3 UR14, UP0, UR14, 0x4000, URZ ;  /* 0x000040000e0e7890 */ /* 0x000fe2000ff1e03f */
[----:B------:R-:W-:-:S03]  /*8380*/  UMOV UR4, URZ ;  /* 0x0000003f00047c82 */ /* 0x000fc60008000000 */
[----:B------:R-:W-:-:S12]  /*8390*/  UIADD3.X UR5, URZ, UR5, URZ, UP0, !UPT ;  /* 0x000000053f057290 */ /* 0x000fd800087fe43f */
.L_x_2111:
        /* <DEDUP_REMOVED lines=11> */
.L_x_2081:
[----:B------:R-:W2:Y:S04]  /*8450*/  LDG.E.STRONG.GPU R0, desc[UR38][R2.64] ;  /* 0x0000002602007981 */ /* 0x000ea8000c1ef900 */
[----:B--2---:R-:W-:Y:S01]  /*8460*/  CCTL.IVALL ;  /* 0x00000000ff00798f */ /* 0x004fe20002000000 */
[----:B------:R-:W-:Y:S05]  /*8470*/  YIELD ;  /* 0x0000000000007946 */ /* 0x000fea0003800000 */
[----:B------:R-:W-:-:S13]  /*8480*/  ISETP.NE.AND P1, PT, R0, UR22, PT ;  /* 0x0000001600007c0c */ /* 0x000fda000bf25270 */
[----:B------:R-:W-:Y:S05]  /*8490*/  @P1 BRA `(.L_x_2081) ;  /* 0xfffffffc00ec1947 */ /* 0x000fea000383ffff */
.L_x_2080:
[----:B------:R-:W-:Y:S05]  /*84a0*/  BSYNC B0 ;  /* 0x0000000000007941 */ /* 0x000fea0003800000 */
.L_x_2079:
[----:B------:R-:W-:-:S03]  /*84b0*/  UMOV UR16, 0xffffffff ;  /* 0xffffffff00107882 */ /* 0x000fc60000000000 */
[----:B------:R-:W-:Y:S05]  /*84c0*/  BRA.DIV UR16, `(.L_x_2082) ;  /* 0x0000003e10c87947 */ /* 0x000fea000b800000 */
[----:B------:R-:W-:Y:S01]  /*84d0*/  NOP ;  /* 0x0000000000007918 */ /* 0x000fe20000000000 */
.L_x_2162:
        /* <DEDUP_REMOVED lines=19> */
.L_x_2084:
[----:B------:R-:W-:Y:S05]  /*8610*/  BSYNC B0 ;  /* 0x0000000000007941 */ /* 0x000fea0003800000 */
.L_x_2083:
[----:B------:R-:W-:Y:S01]  /*8620*/  UIMAD UR19, UR15, 0x3000, UR4 ;  /* 0x000030000f1378a4 */ /* 0x000fe2000f8e0204 */
[----:B------:R-:W-:Y:S06]  /*8630*/  BAR.SYNC.DEFER_BLOCKING 0xe, 0xa0 ;  /* 0x0382800000007b1d */ /* 0x000fec0000010000 */
[----:B------:R-:W-:Y:S01]  /*8640*/  UMOV UR16, UR14 ;  /* 0x0000000e00107c82 */ /* 0x000fe20008000000 */
[----:B------:R-:W-:Y:S01]  /*8650*/  UMOV UR17, UR5 ;  /* 0x0000000500117c82 */ /* 0x000fe20008000000 */
[----:B------:R-:W-:Y:S01]  /*8660*/  BSSY B0, `(.L_x_2085) ;  /* 0x000000c000007945 */ /* 0x000fe20003800000 */
[----:B------:R-:W-:-:S03]  /*8670*/  UIMAD.WIDE UR16, UR19, 0x4, UR16 ;  /* 0x00000004131078a5 */ /* 0x000fc6000f8e0210 */
[----:B------:R-:W-:Y:S09]  /*8680*/  @!P0 BRA `(.L_x_2086) ;  /* 0x0000000000248947 */ /* 0x000ff20003800000 */
        /* <DEDUP_REMOVED lines=9> */
.L_x_2086:
[----:B------:R-:W-:Y:S05]  /*8720*/  BSYNC B0 ;  /* 0x0000000000007941 */ /* 0x000fea0003800000 */
.L_x_2085:
        /* <DEDUP_REMOVED lines=15> */
.L_x_2088:
[----:B------:R-:W-:Y:S05]  /*8820*/  BSYNC B0 ;  /* 0x0000000000007941 */ /* 0x000fea0003800000 */
.L_x_2087:
[----:B------:R-:W-:Y:S06]  /*8830*/  BAR.ARV 0xa, 0xa0 ;  /* 0x0282800000007b1d */ /* 0x000fec0000002000 */
[----:B------:R-:W-:Y:S04]  /*8840*/  BSSY B0, `(.L_x_2089) ;  /* 0x0000003000007945 */ /* 0x000fe80003800000 */
[----:B------:R-:W-:Y:S05]  /*8850*/  @!P0 BRA `(.L_x_2090) ;  /* 0x0000000000048947 */ /* 0x000fea0003800000 */
[----:B------:R-:W-:-:S04]  /*8860*/  DEPBAR.LE SB0, 0x1 ;  /* 0x000080400000791a */ /* 0x000fc80000000000 */
.L_x_2090:
[----:B------:R-:W-:Y:S05]  /*8870*/  BSYNC B0 ;  /* 0x0000000000007941 */ /* 0x000fea0003800000 */
.L_x_2089:
[----:B------:R-:W-:Y:S06]  /*8880*/  BAR.ARV 0xb, 0xa0 ;  /* 0x02c2800000007b1d */ /* 0x000fec0000002000 */
[----:B------:R-:W-:Y:S04]  /*8890*/  BSSY B0, `(.L_x_2091) ;  /* 0x0000003000007945 */ /* 0x000fe80003800000 */
[----:B------:R-:W-:Y:S05]  /*88a0*/  @!P0 BRA `(.L_x_2092) ;  /* 0x0000000000048947 */ /* 0x000fea0003800000 */
[----:B------:R-:W-:-:S04]  /*88b0*/  DEPBAR.LE SB0, 0x0 ;  /* 0x000080000000791a */ /* 0x000fc80000000000 */
.L_x_2092:
[----:B------:R-:W-:Y:S05]  /*88c0*/  BSYNC B0 ;  /* 0x0000000000007941 */ /* 0x000fea0003800000 */
.L_x_2091:
        /* <DEDUP_REMOVED lines=19> */
.L_x_2094:
[----:B------:R-:W-:Y:S05]  /*8a00*/  BSYNC B0 ;  /* 0x0000000000007941 */ /* 0x000fea0003800000 */
.L_x_2093:
        /* <DEDUP_REMOVED lines=9> */
.L_x_2097:
[----:B------:R-:W2:Y:S04]  /*8aa0*/  LDG.E.STRONG.GPU R0, desc[UR38][R2.64] ;  /* 0x0000002602007981 */ /* 0x000ea8000c1ef900 */
[----:B--2---:R-:W-:Y:S01]  /*8ab0*/  CCTL.IVALL ;  /* 0x00000000ff00798f */ /* 0x004fe20002000000 */
[----:B------:R-:W-:Y:S05]  /*8ac0*/  YIELD ;  /* 0x0000000000007946 */ /* 0x000fea0003800000 */
[----:B------:R-:W-:-:S13]  /*8ad0*/  ISETP.NE.AND P1, PT, R0, UR22, PT ;  /* 0x0000001600007c0c */ /* 0x000fda000bf25270 */
[----:B------:R-:W-:Y:S05]  /*8ae0*/  @P1 BRA `(.L_x_2097) ;  /* 0xfffffffc00ec1947 */ /* 0x000fea000383ffff */
.L_x_2096:
[----:B------:R-:W-:Y:S05]  /*8af0*/  BSYNC B0 ;  /* 0x0000000000007941 */ /* 0x000fea0003800000 */
.L_x_2095:
[----:B------:R-:W-:-:S03]  /*8b00*/  UMOV UR12, 0xffffffff ;  /* 0xffffffff000c7882 */ /* 0x000fc60000000000 */
[----:B------:R-:W-:Y:S05]  /*8b10*/  BRA.DIV UR12, `(.L_x_2098) ;  /* 0x0000003a0c507947 */ /* 0x000fea000b800000 */
[----:B------:R-:W-:Y:S01]  /*8b20*/  NOP ;  /* 0x0000000000007918 */ /* 0x000fe20000000000 */
.L_x_2165:
        /* <DEDUP_REMOVED lines=15> */
.L_x_2100:
[----:B------:R-:W-:Y:S05]  /*8c20*/  BSYNC B0 ;  /* 0x0000000000007941 */ /* 0x000fea0003800000 */
.L_x_2099:
        /* <DEDUP_REMOVED lines=14> */
.L_x_2102:
[----:B------:R-:W-:Y:S05]  /*8d10*/  BSYNC B0 ;  /* 0x0000000000007941 */ /* 0x000fea0003800000 */
.L_x_2101:
        /* <DEDUP_REMOVED lines=15> */
.L_x_2104:
[----:B------:R-:W-:Y:S05]  /*8e10*/  BSYNC B0 ;  /* 0x0000000000007941 */ /* 0x000fea0003800000 */
.L_x_2103:
[----:B------:R-:W-:Y:S06]  /*8e20*/  BAR.ARV 0xa, 0xa0 ;  /* 0x0282800000007b1d */ /* 0x000fec0000002000 */
[----:B------:R-:W-:Y:S04]  /*8e30*/  BSSY B0, `(.L_x_2105) ;  /* 0x0000003000007945 */ /* 0x000fe80003800000 */
[----:B------:R-:W-:Y:S05]  /*8e40*/  @!P0 BRA `(.L_x_2106) ;  /* 0x0000000000048947 */ /* 0x000fea0003800000 */
[----:B------:R-:W-:-:S04]  /*8e50*/  DEPBAR.LE SB0, 0x1 ;  /* 0x000080400000791a */ /* 0x000fc80000000000 */
.L_x_2106:
[----:B------:R-:W-:Y:S05]  /*8e60*/  BSYNC B0 ;  /* 0x0000000000007941 */ /* 0x000fea0003800000 */
.L_x_2105:
[----:B------:R-:W-:Y:S06]  /*8e70*/  BAR.ARV 0xb, 0xa0 ;  /* 0x02c2800000007b1d */ /* 0x000fec0000002000 */
[----:B------:R-:W-:Y:S04]  /*8e80*/  BSSY B0, `(.L_x_2107) ;  /* 0x0000003000007945 */ /* 0x000fe80003800000 */
[----:B------:R-:W-:Y:S05]  /*8e90*/  @!P0 BRA `(.L_x_2108) ;  /* 0x0000000000048947 */ /* 0x000fea0003800000 */
[----:B------:R-:W-:-:S04]  /*8ea0*/  DEPBAR.LE SB0, 0x0 ;  /* 0x000080000000791a */ /* 0x000fc80000000000 */
.L_x_2108:
[----:B------:R-:W-:Y:S05]  /*8eb0*/  BSYNC B0 ;  /* 0x0000000000007941 */ /* 0x000fea0003800000 */
.L_x_2107:
        /* <DEDUP_REMOVED lines=19> */
.L_x_2110:
[----:B------:R-:W-:Y:S05]  /*8ff0*/  BSYNC B0 ;  /* 0x0000000000007941 */ /* 0x000fea0003800000 */
.L_x_2109:
[----:B------:R-:W-:Y:S02]  /*9000*/  UIADD3 UR9, UR9, 0x2, URZ ;  /* 0x0000000209097890 */ /* 0x000fe4000fffe03f */
[----:B------:R-:W-:-:S04]  /*9010*/  UIADD3 UR4, UR4, 0x6000, URZ ;  /* 0x0000600004047890 */ /* 0x000fc8000fffe03f */
[----:B------:R-:W-:-:S13]  /*9020*/  ISETP.LE.AND P1, PT, R9, UR9, PT ;  /* 0x0000000909007c0c */ /* 0x000fda000bf23270 */
[----:B------:R-:W-:Y:S05]  /*9030*/  @!P1 BRA `(.L_x_2111) ;  /* 0xfffffff000d89947 */ /* 0x000fea000383ffff */
.L_x_2060:
        /* <DEDUP_REMOVED lines=41> */
.L_x_2114:
[----:B------:R-:W-:Y:S05]  /*92d0*/  BSYNC B0 ;  /* 0x0000000000007941 */ /* 0x000fea0003800000 */
.L_x_2113:
[----:B------:R-:W-:Y:S05]  /*92e0*/  BRA `(.L_x_2115) ;  /* 0x0000000000047947 */ /* 0x000fea0003800000 */
.L_x_2112:
[----:B------:R-:W-:-:S05]  /*92f0*/  UMOV UR4, UR9 ;  /* 0x0000000900047c82 */ /* 0x000fca0008000000 */
.L_x_2115:
        /* <DEDUP_REMOVED lines=11> */
.L_x_2120:
        /* <DEDUP_REMOVED lines=24> */
.L_x_2117:
[----:B------:R-:W-:Y:S05]  /*9530*/  BSYNC B0 ;  /* 0x0000000000007941 */ /* 0x000fea0003800000 */
.L_x_2116:
        /* <DEDUP_REMOVED lines=24> */
.L_x_2119:
[----:B------:R-:W-:Y:S05]  /*96c0*/  BSYNC B0 ;  /* 0x0000000000007941 */ /* 0x000fea0003800000 */
.L_x_2118:
[----:B------:R-:W-:Y:S02]  /*96d0*/  UIADD3 UR7, UR7, 0x2, URZ ;  /* 0x0000000207077890 */ /* 0x000fe4000fffe03f */
[----:B------:R-:W-:Y:S02]  /*96e0*/  ULEA UR5, UR17, UR5, 0x1 ;  /* 0x0000000511057291 */ /* 0x000fe4000f8e083f */
[----:B------:R-:W-:Y:S02]  /*96f0*/  ULEA UR6, UR17, UR6, 0x1 ;  /* 0x0000000611067291 */ /* 0x000fe4000f8e083f */
[----:B------:R-:W-:-:S13]  /*9700*/  ISETP.NE.AND P0, PT, RZ, UR7, PT ;  /* 0x00000007ff007c0c */ /* 0x000fda000bf05270 */
[----:B------:R-:W-:Y:S05]  /*9710*/  @!P0 BRA `(.L_x_1972) ;  /* 0x0000002800b08947 */ /* 0x000fea0003800000 */
[----:B------:R-:W-:Y:S05]  /*9720*/  BRA `(.L_x_2120) ;  /* 0xfffffffc00207947 */ /* 0x000fea000383ffff */
.L_x_2052:
        /* <DEDUP_REMOVED lines=11> */
.L_x_2121:
        /* <DEDUP_REMOVED lines=10> */
.L_x_2123:
[----:B------:R-:W4:Y:S02]  /*9880*/  LDC R5, c[0x0][0x8bc] ;  /* 0x00022f00ff057b82 */ /* 0x000f240000000800 */
.L_x_2122:
        /* <DEDUP_REMOVED lines=48> */
.L_x_2125:
        /* <DEDUP_REMOVED lines=9> */
.L_x_2126:
[----:B------:R-:W-:Y:S05]  /*9c20*/  @!P0 BRA `(.L_x_2127) ;  /* 0x00000000000c8947 */ /* 0x000fea0003800000 */
[----:B------:R-:W2:Y:S04]  /*9c30*/  LDG.E R5, desc[UR38][R2.64] ;  /* 0x0000002602057981 */ /* 0x000ea8000c1e1900 */
[----:B-1----:R-:W2:Y:S02]  /*9c40*/  LDG.E R14, desc[UR38][R2.64+0x4] ;  /* 0x00000426020e7981 */ /* 0x002ea4000c1e1900 */
[----:B--2---:R-:W-:-:S07]  /*9c50*/  IMAD.IADD R14, R14, 0x1, -R5 ;  /* 0x000000010e0e7824 */ /* 0x004fce00078e0a05 */
.L_x_2127:
[----:B-12--5:R-:W-:Y:S01]  /*9c60*/  IADD3 R2, -R14, R15, R8 ;  /* 0x0000000f0e027210 */ /* 0x026fe20007ffe108 */
        /* <DEDUP_REMOVED lines=19> */
.L_x_2128:
        /* <DEDUP_REMOVED lines=62> */
.L_x_2166:
        /* <DEDUP_REMOVED lines=9> */
.L_x_2131:
        /* <DEDUP_REMOVED lines=112> */
.L_x_2142:
[----:B-1----:R-:W-:-:S05]  /*a910*/  IMAD.MOV.U32 R6, RZ, RZ, 0x1 ;  /* 0x00000001ff067424 */ /* 0x002fca00078e00ff */
[----:B------:R-:W-:-:S04]  /*a920*/  SHF.L.U32 R6, R6, 0x1f, RZ ;  /* 0x0000001f06067819 */ /* 0x000fc800000006ff */
[----:B------:R-:W1:Y:S02]  /*a930*/  SYNCS.PHASECHK.TRANS64.TRYWAIT P1, [R0+URZ+0x36438], R6 ;  /* 0x03643806000075a7 */ /* 0x000e64000802017f */
[----:B-1----:R-:W-:Y:S05]  /*a940*/  @!P1 BRA `(.L_x_2134) ;  /* 0x0000001800f49947 */ /* 0x002fea0003800000 */
.L_x_2167:
[----:B------:R-:W-:Y:S05]  /*a950*/  @P0 BRA `(.L_x_2135) ;  /* 0x0000000000140947 */ /* 0x000fea0003800000 */
[----:B------:R-:W-:Y:S01]  /*a960*/  ISETP.NE.AND P1, PT, R18, RZ, PT ;  /* 0x000000ff1200720c */ /* 0x000fe20003f25270 */
[----:B------:R-:W-:-:S04]  /*a970*/  IMAD.MOV.U32 R3, RZ, RZ, 0x6100 ;  /* 0x00006100ff037424 */ /* 0x000fc800078e00ff */
[----:B------:R2:W-:Y:S08]  /*a980*/  SYNCS.ARRIVE.TRANS64 RZ, [R0+URZ+0x36430], R3 ;  /* 0x0364300300ff79a7 */ /* 0x0005f0000800003f */
[----:B------:R-:W-:Y:S05]  /*a990*/  @!P1 BRA `(.L_x_2135) ;  /* 0x0000000000049947 */ /* 0x000fea0003800000 */
[----:B------:R-:W-:Y:S01]  /*a9a0*/  BPT.TRAP 0x1 ;  /* 0x000000040000795c */ /* 0x000fe20000300000 */
.L_x_2135:
        /* <DEDUP_REMOVED lines=48> */
.L_x_2168:
[----:B------:R-:W-:Y:S05]  /*acb0*/  @P0 BRA `(.L_x_2137) ;  /* 0x0000000000140947 */ /* 0x000fea0003800000 */
[----:B------:R-:W-:Y:S01]  /*acc0*/  ISETP.NE.AND P1, PT, R18, RZ, PT ;  /* 0x000000ff1200720c */ /* 0x000fe20003f25270 */
[----:B--2---:R-:W-:-:S04]  /*acd0*/  IMAD.MOV.U32 R3, RZ, RZ, 0x6100 ;  /* 0x00006100ff037424 */ /* 0x004fc800078e00ff */
[----:B------:R3:W-:Y:S08]  /*ace0*/  SYNCS.ARRIVE.TRANS64 RZ, [R0+URZ+0x36418], R3 ;  /* 0x0364180300ff79a7 */ /* 0x0007f0000800003f */
[----:B------:R-:W-:Y:S05]  /*acf0*/  @!P1 BRA `(.L_x_2137) ;  /* 0x0000000000049947 */ /* 0x000fea0003800000 */
[----:B------:R-:W-:Y:S01]  /*ad00*/  BPT.TRAP 0x1 ;  /* 0x000000040000795c */ /* 0x000fe20000300000 */
.L_x_2137:
        /* <DEDUP_REMOVED lines=47> */
.L_x_2169:
        /* <DEDUP_REMOVED lines=8> */
.L_x_2139:
        /* <DEDUP_REMOVED lines=37> */
.L_x_2171:
[----:B------:R-:W-:Y:S05]  /*b2d0*/  @P0 BRA `(.L_x_2141) ;  /* 0x0000000000140947 */ /* 0x000fea0003800000 */
[----:B------:R-:W-:Y:S01]  /*b2e0*/  ISETP.NE.AND P1, PT, R18, RZ, PT ;  /* 0x000000ff1200720c */ /* 0x000fe20003f25270 */
[----:B--2---:R-:W-:-:S04]  /*b2f0*/  IMAD.MOV.U32 R5, RZ, RZ, 0x6100 ;  /* 0x00006100ff057424 */ /* 0x004fc800078e00ff */
[----:B------:R3:W-:Y:S08]  /*b300*/  SYNCS.ARRIVE.TRANS64 RZ, [R0+URZ+0x36410], R5 ;  /* 0x0364100500ff79a7 */ /* 0x0007f0000800003f */
[----:B------:R-:W-:Y:S05]  /*b310*/  @!P1 BRA `(.L_x_2141) ;  /* 0x0000000000049947 */ /* 0x000fea0003800000 */
[----:B------:R-:W-:Y:S01]  /*b320*/  BPT.TRAP 0x1 ;  /* 0x000000040000795c */ /* 0x000fe20000300000 */
.L_x_2141:
        /* <DEDUP_REMOVED lines=44> */
.L_x_2133:
[----:B------:R-:W-:Y:S01]  /*b5f0*/  ISETP.NE.AND P1, PT, R20, RZ, PT ;  /* 0x000000ff1400720c */ /* 0x000fe20003f25270 */
[----:B------:R-:W-:Y:S02]  /*b600*/  IMAD.MOV.U32 R5, RZ, RZ, R14 ;  /* 0x000000ffff057224 */ /* 0x000fe400078e000e */
[----:B------:R-:W-:-:S10]  /*b610*/  IMAD.MOV.U32 R16, RZ, RZ, 0x1 ;  /* 0x00000001ff107424 */ /* 0x000fd400078e00ff */
[----:B------:R-:W-:Y:S05]  /*b620*/  @!P1 BRA `(.L_x_2132) ;  /* 0x00000004008c9947 */ /* 0x000fea0003800000 */
[----:B------:R-:W2:Y:S02]  /*b630*/  SYNCS.PHASECHK.TRANS64.TRYWAIT P1, [R0+URZ+0x36438], R6 ;  /* 0x03643806000075a7 */ /* 0x000ea4000802017f */
[----:B--2---:R-:W-:Y:S05]  /*b640*/  @!P1 BRA `(.L_x_2143) ;  /* 0x0000001000149947 */ /* 0x004fea0003800000 */
.L_x_2172:
[----:B------:R-:W-:Y:S05]  /*b650*/  @P0 BRA `(.L_x_2144) ;  /* 0x0000000000140947 */ /* 0x000fea0003800000 */
[----:B------:R-:W-:Y:S01]  /*b660*/  ISETP.NE.AND P1, PT, R18, RZ, PT ;  /* 0x000000ff1200720c */ /* 0x000fe20003f25270 */
[----:B------:R-:W-:-:S04]  /*b670*/  IMAD.MOV.U32 R5, RZ, RZ, 0x6100 ;  /* 0x00006100ff057424 */ /* 0x000fc800078e00ff */
[----:B------:R3:W-:Y:S08]  /*b680*/  SYNCS.ARRIVE.TRANS64 RZ, [R0+URZ+0x36430], R5 ;  /* 0x0364300500ff79a7 */ /* 0x0007f0000800003f */
[----:B------:R-:W-:Y:S05]  /*b690*/  @!P1 BRA `(.L_x_2144) ;  /* 0x0000000000049947 */ /* 0x000fea0003800000 */
[----:B------:R-:W-:Y:S01]  /*b6a0*/  BPT.TRAP 0x1 ;  /* 0x000000040000795c */ /* 0x000fe20000300000 */
.L_x_2144:
        /* <DEDUP_REMOVED lines=42> */
.L_x_2173:
[----:B------:R-:W-:Y:S01]  /*b950*/  IMAD.MOV.U32 R16, RZ, RZ, RZ ;  /* 0x000000ffff107224 */ /* 0x000fe200078e00ff */
[----:B------:R-:W-:Y:S06]  /*b960*/  @P0 BRA `(.L_x_2146) ;  /* 0x0000000000140947 */ /* 0x000fec0003800000 */
[----:B------:R-:W-:Y:S01]  /*b970*/  ISETP.NE.AND P1, PT, R18, RZ, PT ;  /* 0x000000ff1200720c */ /* 0x000fe20003f25270 */
[----:B-1----:R-:W-:-:S04]  /*b980*/  IMAD.MOV.U32 R5, RZ, RZ, 0x6100 ;  /* 0x00006100ff057424 */ /* 0x002fc800078e00ff */
[----:B------:R2:W-:Y:S08]  /*b990*/  SYNCS.ARRIVE.TRANS64 RZ, [R0+URZ+0x36418], R5 ;  /* 0x0364180500ff79a7 */ /* 0x0005f0000800003f */
[----:B------:R-:W-:Y:S05]  /*b9a0*/  @!P1 BRA `(.L_x_2146) ;  /* 0x0000000000049947 */ /* 0x000fea0003800000 */
[----:B------:R-:W-:Y:S01]  /*b9b0*/  BPT.TRAP 0x1 ;  /* 0x000000040000795c */ /* 0x000fe20000300000 */
.L_x_2146:
        /* <DEDUP_REMOVED lines=42> */
.L_x_2132:
[----:B------:R-:W-:-:S04]  /*bc60*/  SHF.L.U32 R3, R16, 0x1f, RZ ;  /* 0x0000001f10037819 */ /* 0x000fc800000006ff */
[----:B------:R-:W2:Y:S02]  /*bc70*/  SYNCS.PHASECHK.TRANS64.TRYWAIT P1, [R0+URZ+0x36438], R3 ;  /* 0x03643803000075a7 */ /* 0x000ea4000802017f */
[----:B--2---:R-:W-:Y:S05]  /*bc80*/  @!P1 BRA `(.L_x_2147) ;  /* 0x0000000800ac9947 */ /* 0x004fea0003800000 */
.L_x_2174:
[----:B------:R-:W-:Y:S05]  /*bc90*/  @P0 BRA `(.L_x_2148) ;  /* 0x0000000000180947 */ /* 0x000fea0003800000 */
[----:B------:R-:W3:Y:S01]  /*bca0*/  S2R R2, SR_TID.X ;  /* 0x0000000000027919 */ /* 0x000ee20000002100 */
[----:B--2---:R-:W-:-:S04]  /*bcb0*/  IMAD.MOV.U32 R3, RZ, RZ, 0x6100 ;  /* 0x00006100ff037424 */ /* 0x004fc800078e00ff */
[----:B------:R4:W-:Y:S01]  /*bcc0*/  SYNCS.ARRIVE.TRANS64 RZ, [R0+URZ+0x36430], R3 ;  /* 0x0364300300ff79a7 */ /* 0x0009e2000800003f */
[----:B---3--:R-:W-:-:S13]  /*bcd0*/  LOP3.LUT P0, RZ, R2, 0x1f, RZ, 0xc0, !PT ;  /* 0x0000001f02ff7812 */ /* 0x008fda000780c0ff */
[----:B----4-:R-:W-:Y:S05]  /*bce0*/  @!P0 BRA `(.L_x_2148) ;  /* 0x0000000000048947 */ /* 0x010fea0003800000 */
[----:B------:R-:W-:Y:S01]  /*bcf0*/  BPT.TRAP 0x1 ;  /* 0x000000040000795c */ /* 0x000fe20000300000 */
.L_x_2148:
        /* <DEDUP_REMOVED lines=44> */
.L_x_2129:
[----:B------:R-:W-:Y:S05]  /*bfc0*/  BSYNC B0 ;  /* 0x0000000000007941 */ /* 0x000fea0003800000 */
.L_x_2124:
[----:B------:R-:W-:-:S03]  /*bfd0*/  UMOV UR7, 0xffffffff ;  /* 0xffffffff00077882 */ /* 0x000fc60000000000 */
[----:B------:R-:W-:Y:S05]  /*bfe0*/  BRA.DIV UR7, `(.L_x_2149) ;  /* 0x0000000607e87947 */ /* 0x000fea000b800000 */
[----:B------:R-:W-:-:S13]  /*bff0*/  ELECT P6, URZ, PT ;  /* 0x00000000003f782f */ /* 0x000fda00038c0000 */
.L_x_2177:
[----:B------:R-:W-:Y:S05]  /*c000*/  @!P6 BRA `(.L_x_1972) ;  /* 0x000000000074e947 */ /* 0x000fea0003800000 */
[----:B------:R-:W3:Y:S02]  /*c010*/  LDL.LU R3, [R1] ;  /* 0x0000000001037983 */ /* 0x000ee40000300800 */
[----:B---3--:R-:W-:-:S04]  /*c020*/  LOP3.LUT R3, R3, 0x2, RZ, 0xfc, !PT ;  /* 0x0000000203037812 */ /* 0x008fc800078efcff */
[----:B------:R-:W-:-:S13]  /*c030*/  ISETP.NE.AND P2, PT, R3, 0x3, PT ;  /* 0x000000030300780c */ /* 0x000fda0003f45270 */
[----:B------:R-:W-:Y:S05]  /*c040*/  @!P2 BRA `(.L_x_2150) ;  /* 0x000000000004a947 */ /* 0x000fea0003800000 */
[----:B--2---:R-:W-:Y:S01]  /*c050*/  BPT.TRAP 0x1 ;  /* 0x000000040000795c */ /* 0x004fe20000300000 */
.L_x_2150:
        /* <DEDUP_REMOVED lines=15> */
.L_x_2178:
[----:B------:R-:W3:Y:S02]  /*c150*/  SYNCS.PHASECHK.TRANS64.TRYWAIT P0, [R3+URZ], R0 ;  /* 0x00000000030075a7 */ /* 0x000ee4000800017f */
[----:B---3--:R-:W-:Y:S05]  /*c160*/  @!P0 BRA `(.L_x_2152) ;  /* 0x0000000400bc8947 */ /* 0x008fea0003800000 */
.L_x_2179:
[----:B------:R-:W-:Y:S05]  /*c170*/  @!P2 BRA `(.L_x_2153) ;  /* 0x000000000004a947 */ /* 0x000fea0003800000 */
[----:B--2---:R-:W-:Y:S01]  /*c180*/  BPT.TRAP 0x1 ;  /* 0x000000040000795c */ /* 0x004fe20000300000 */
.L_x_2153:
[----:B------:R-:W-:-:S07]  /*c190*/  SHF.L.U32 R16, R16, 0x1f, RZ ;  /* 0x0000001f10107819 */ /* 0x000fce00000006ff */
.L_x_2154:
[----:B----4-:R4:W1:Y:S02]  /*c1a0*/  SYNCS.PHASECHK.TRANS64.TRYWAIT P0, [R9+URZ+0x36438], R16 ;  /* 0x03643810090075a7 */ /* 0x010864000800017f */
[----:B-1----:R-:W-:Y:S05]  /*c1b0*/  @!P0 NANOSLEEP.SYNCS 0x989680 ;  /* 0x009896800000895d */ /* 0x002fea0003900000 */
[----:B------:R-:W1:Y:S02]  /*c1c0*/  @!P0 SYNCS.PHASECHK.TRANS64 P0, [R9+URZ+0x36438], R16 ;  /* 0x03643810090085a7 */ /* 0x000e64000800007f */
[----:B-1----:R-:W-:Y:S05]  /*c1d0*/  @!P0 BRA `(.L_x_2154) ;  /* 0xfffffffc00f08947 */ /* 0x002fea000383ffff */
.L_x_1972:
[----:B--2---:R-:W-:Y:S05]  /*c1e0*/  BSYNC B6 ;  /* 0x0000000000067941 */ /* 0x004fea0003800000 */
.L_x_1966:
[----:B------:R-:W-:Y:S05]  /*c1f0*/  EXIT ;  /* 0x000000000000794d */ /* 0x000fea0003800000 */
.L_x_1983:
[----:B------:R-:W-:Y:S02]  /*c200*/  IMAD.MOV.U32 R12, RZ, RZ, RZ ;  /* 0x000000ffff0c7224 */ /* 0x000fe400078e00ff */
[----:B------:R-:W-:Y:S02]  /*c210*/  IMAD.MOV.U32 R11, RZ, RZ, 0x1f ;  /* 0x0000001fff0b7424 */ /* 0x000fe400078e00ff */
[----:B------:R-:W-:-:S07]  /*c220*/  IMAD.MOV.U32 R15, RZ, RZ, -0x1 ;  /* 0xffffffffff0f7424 */ /* 0x000fce00078e00ff */
[----:B-1----:R-:W-:Y:S05]  /*c230*/  WARPSYNC.COLLECTIVE R15, `(.L_x_2155) ;  /* 0x000000000f087348 */ /* 0x002fea0003c00000 */
[----:B------:R2:W3:Y:S02]  /*c240*/  SHFL.IDX P6, R14, R13, R12, R11 ;  /* 0x0000000c0d0e7389 */ /* 0x0004e400000c000b */
[----:B-123--:R-:W-:Y:S01]  /*c250*/  ENDCOLLECTIVE ;  /* 0x000000000000791b */ /* 0x00efe20003800000 */
.L_x_2155:
[----:B------:R-:W-:Y:S05]  /*c260*/  BRA `(.L_x_2156) ;  /* 0xffffff5000687947 */ /* 0x000fea000383ffff */
.L_x_1985:
[----:B-1----:R-:W-:-:S04]  /*c270*/  IMAD.U32 R3, RZ, RZ, UR36 ;  /* 0x00000024ff037e24 */ /* 0x002fc8000f8e00ff */
[----:B------:R1:W3:Y:S03]  /*c280*/  SYNCS.PHASECHK.TRANS64.TRYWAIT P0, [R3+URZ+0x36400], R10 ;  /* 0x0364000a030075a7 */ /* 0x0002e6000800017f */
[----:B---3--:R-:W-:Y:S05]  /*c290*/  @!P0 NANOSLEEP.SYNCS 0x989680 ;  /* 0x009896800000895d */ /* 0x008fea0003900000 */
[----:B------:R-:W3:Y:S02]  /*c2a0*/  @!P0 SYNCS.PHASECHK.TRANS64 P0, [R3+URZ+0x36400], R10 ;  /* 0x0364000a030085a7 */ /* 0x000ee4000800007f */
[----:B---3--:R-:W-:Y:S05]  /*c2b0*/  @!P0 BRA `(.L_x_1985) ;  /* 0xfffffffc00ec8947 */ /* 0x008fea000383ffff */
[----:B------:R-:W-:Y:S05]  /*c2c0*/  BRA `(.L_x_1984) ;  /* 0xffffff50009c7947 */ /* 0x000fea000383ffff */
.L_x_1989:
[----:B--2---:R2:W3:Y:S02]  /*c2d0*/  SYNCS.PHASECHK.TRANS64.TRYWAIT P1, [R3+URZ+0x36410], R10 ;  /* 0x0364100a030075a7 */ /* 0x0044e4000802017f */
[----:B---3--:R-:W-:Y:S05]  /*c2e0*/  @!P1 NANOSLEEP.SYNCS 0x989680 ;  /* 0x009896800000995d */ /* 0x008fea0003900000 */
[----:B------:R-:W3:Y:S02]  /*c2f0*/  @!P1 SYNCS.PHASECHK.TRANS64 P1, [R3+URZ+0x36410], R10 ;  /* 0x0364100a030095a7 */ /* 0x000ee4000802007f */
[----:B---3--:R-:W-:Y:S05]  /*c300*/  @!P1 BRA `(.L_x_1989) ;  /* 0xfffffffc00f09947 */ /* 0x008fea000383ffff */
[----:B------:R-:W-:Y:S05]  /*c310*/  BRA `(.L_x_1988) ;  /* 0xffffff5800787947 */ /* 0x000fea000383ffff */
.L_x_1993:
[----:B----4-:R-:W-:-:S04]  /*c320*/  IMAD.U32 R12, RZ, RZ, UR36 ;  /* 0x00000024ff0c7e24 */ /* 0x010fc8000f8e00ff */
[----:B------:R4:W1:Y:S03]  /*c330*/  SYNCS.PHASECHK.TRANS64.TRYWAIT P1, [R12+URZ+0x36430], R11 ;  /* 0x0364300b0c0075a7 */ /* 0x000866000802017f */
[----:B-1----:R-:W-:Y:S05]  /*c340*/  @!P1 NANOSLEEP.SYNCS 0x989680 ;  /* 0x009896800000995d */ /* 0x002fea0003900000 */
[----:B------:R-:W1:Y:S02]  /*c350*/  @!P1 SYNCS.PHASECHK.TRANS64 P1, [R12+URZ+0x36430], R11 ;  /* 0x0364300b0c0095a7 */ /* 0x000e64000802007f */
[----:B-1----:R-:W-:Y:S05]  /*c360*/  @!P1 BRA `(.L_x_1993) ;  /* 0xfffffffc00ec9947 */ /* 0x002fea000383ffff */
[----:B------:R-:W-:Y:S05]  /*c370*/  BRA `(.L_x_1992) ;  /* 0xffffff6000187947 */ /* 0x000fea000383ffff */
.L_x_2065:
[----:B------:R-:W-:Y:S01]  /*c380*/  BSSY B0, `(.L_x_2157) ;  /* 0x0000005000007945 */ /* 0x000fe20003800000 */
[----:B------:R-:W-:-:S07]  /*c390*/  IMAD.MOV.U32 R15, RZ, RZ, -0x1 ;  /* 0xffffffffff0f7424 */ /* 0x000fce00078e00ff */
[----:B------:R-:W-:Y:S05]  /*c3a0*/  WARPSYNC.COLLECTIVE R15, `(.L_x_2158) ;  /* 0x000000000f087348 */ /* 0x000fea0003c00000 */
[----:B------:R-:W-:Y:S01]  /*c3b0*/  NOP ;  /* 0x0000000000007918 */ /* 0x000fe20000000000 */
[----:B------:R-:W-:Y:S01]  /*c3c0*/  ENDCOLLECTIVE ;  /* 0x000000000000791b */ /* 0x000fe20003800000 */
.L_x_2158:
[----:B------:R-:W-:Y:S05]  /*c3d0*/  BSYNC B0 ;  /* 0x0000000000007941 */ /* 0x000fea0003800000 */
.L_x_2157:
[----:B------:R-:W-:Y:S05]  /*c3e0*/  BRA `(.L_x_2159) ;  /* 0xffffffb8002c7947 */ /* 0x000fea000383ffff */
.L_x_2082:
[----:B------:R-:W-:Y:S01]  /*c3f0*/  BSSY B0, `(.L_x_2160) ;  /* 0x0000005000007945 */ /* 0x000fe20003800000 */
[----:B------:R-:W-:-:S07]  /*c400*/  IMAD.MOV.U32 R15, RZ, RZ, -0x1 ;  /* 0xffffffffff0f7424 */ /* 0x000fce00078e00ff */
[----:B------:R-:W-:Y:S05]  /*c410*/  WARPSYNC.COLLECTIVE R15, `(.L_x_2161) ;  /* 0x000000000f087348 */ /* 0x000fea0003c00000 */
[----:B------:R-:W-:Y:S01]  /*c420*/  NOP ;  /* 0x0000000000007918 */ /* 0x000fe20000000000 */
[----:B------:R-:W-:Y:S01]  /*c430*/  ENDCOLLECTIVE ;  /* 0x000000000000791b */ /* 0x000fe20003800000 */
.L_x_2161:
[----:B------:R-:W-:Y:S05]  /*c440*/  BSYNC B0 ;  /* 0x0000000000007941 */ /* 0x000fea0003800000 */
.L_x_2160:
[----:B------:R-:W-:Y:S05]  /*c450*/  BRA `(.L_x_2162) ;  /* 0xffffffc000207947 */ /* 0x000fea000383ffff */
.L_x_2098:
[----:B------:R-:W-:Y:S01]  /*c460*/  BSSY B0, `(.L_x_2163) ;  /* 0x0000005000007945 */ /* 0x000fe20003800000 */
[----:B------:R-:W-:-:S07]  /*c470*/  IMAD.MOV.U32 R15, RZ, RZ, -0x1 ;  /* 0xffffffffff0f7424 */ /* 0x000fce00078e00ff */
[----:B------:R-:W-:Y:S05]  /*c480*/  WARPSYNC.COLLECTIVE R15, `(.L_x_2164) ;  /* 0x000000000f087348 */ /* 0x000fea0003c00000 */
[----:B------:R-:W-:Y:S01]  /*c490*/  NOP ;  /* 0x0000000000007918 */ /* 0x000fe20000000000 */
[----:B------:R-:W-:Y:S01]  /*c4a0*/  ENDCOLLECTIVE ;  /* 0x000000000000791b */ /* 0x000fe20003800000 */
.L_x_2164:
[----:B------:R-:W-:Y:S05]  /*c4b0*/  BSYNC B0 ;  /* 0x0000000000007941 */ /* 0x000fea0003800000 */
.L_x_2163:
[----:B------:R-:W-:Y:S05]  /*c4c0*/  BRA `(.L_x_2165) ;  /* 0xffffffc400987947 */ /* 0x000fea000383ffff */
.L_x_2130:
[----:B-1----:R1:W2:Y:S02]  /*c4d0*/  SYNCS.PHASECHK.TRANS64.TRYWAIT P1, [R0+URZ+0x36420], R6 ;  /* 0x03642006000075a7 */ /* 0x0022a4000802017f */
[----:B--2---:R-:W-:Y:S05]  /*c4e0*/  @!P1 NANOSLEEP.SYNCS 0x989680 ;  /* 0x009896800000995d */ /* 0x004fea0003900000 */
[----:B------:R-:W2:Y:S02]  /*c4f0*/  @!P1 SYNCS.PHASECHK.TRANS64 P1, [R0+URZ+0x36420], R6 ;  /* 0x03642006000095a7 */ /* 0x000ea4000802007f */
[----:B--2---:R-:W-:Y:S05]  /*c500*/  @!P1 BRA `(.L_x_2130) ;  /* 0xfffffffc00f09947 */ /* 0x004fea000383ffff */
[----:B------:R-:W-:Y:S05]  /*c510*/  BRA `(.L_x_2166) ;  /* 0xffffffdc00187947 */ /* 0x000fea000383ffff */
.L_x_2134:
[----:B-1----:R1:W2:Y:S02]  /*c520*/  SYNCS.PHASECHK.TRANS64.TRYWAIT P1, [R0+URZ+0x36438], R6 ;  /* 0x03643806000075a7 */ /* 0x0022a4000802017f */
[----:B--2---:R-:W-:Y:S05]  /*c530*/  @!P1 NANOSLEEP.SYNCS 0x989680 ;  /* 0x009896800000995d */ /* 0x004fea0003900000 */
[----:B------:R-:W2:Y:S02]  /*c540*/  @!P1 SYNCS.PHASECHK.TRANS64 P1, [R0+URZ+0x36438], R6 ;  /* 0x03643806000095a7 */ /* 0x000ea4000802007f */
[----:B--2---:R-:W-:Y:S05]  /*c550*/  @!P1 BRA `(.L_x_2134) ;  /* 0xfffffffc00f09947 */ /* 0x004fea000383ffff */
[----:B------:R-:W-:Y:S05]  /*c560*/  BRA `(.L_x_2167) ;  /* 0xffffffe000f87947 */ /* 0x000fea000383ffff */
.L_x_2136:
[----:B--2---:R2:W3:Y:S02]  /*c570*/  SYNCS.PHASECHK.TRANS64.TRYWAIT P1, [R0+URZ+0x36428], R3 ;  /* 0x03642803000075a7 */ /* 0x0044e4000802017f */
[----:B---3--:R-:W-:Y:S05]  /*c580*/  @!P1 NANOSLEEP.SYNCS 0x989680 ;  /* 0x009896800000995d */ /* 0x008fea0003900000 */
[----:B------:R-:W3:Y:S02]  /*c590*/  @!P1 SYNCS.PHASECHK.TRANS64 P1, [R0+URZ+0x36428], R3 ;  /* 0x03642803000095a7 */ /* 0x000ee4000802007f */
[----:B---3--:R-:W-:Y:S05]  /*c5a0*/  @!P1 BRA `(.L_x_2136) ;  /* 0xfffffffc00f09947 */ /* 0x008fea000383ffff */
[----:B------:R-:W-:Y:S05]  /*c5b0*/  BRA `(.L_x_2168) ;  /* 0xffffffe400bc7947 */ /* 0x000fea000383ffff */
.L_x_2138:
        /* <DEDUP_REMOVED lines=8> */
.L_x_2140:
[----:B------:R-:W-:-:S07]  /*c640*/  SHF.L.U32 R5, R7, 0x1f, RZ ;  /* 0x0000001f07057819 */ /* 0x000fce00000006ff */
.L_x_2170:
[----:B--2---:R2:W3:Y:S02]  /*c650*/  SYNCS.PHASECHK.TRANS64.TRYWAIT P1, [R0+URZ+0x36420], R5 ;  /* 0x03642005000075a7 */ /* 0x0044e4000802017f */
[----:B---3--:R-:W-:Y:S05]  /*c660*/  @!P1 NANOSLEEP.SYNCS 0x989680 ;  /* 0x009896800000995d */ /* 0x008fea0003900000 */
[----:B------:R-:W3:Y:S02]  /*c670*/  @!P1 SYNCS.PHASECHK.TRANS64 P1, [R0+URZ+0x36420], R5 ;  /* 0x03642005000095a7 */ /* 0x000ee4000802007f */
[----:B---3--:R-:W-:Y:S05]  /*c680*/  @!P1 BRA `(.L_x_2170) ;  /* 0xfffffffc00f09947 */ /* 0x008fea000383ffff */
[----:B------:R-:W-:Y:S05]  /*c690*/  BRA `(.L_x_2171) ;  /* 0xffffffec000c7947 */ /* 0x000fea000383ffff */
.L_x_2143:
[----:B--2---:R2:W3:Y:S02]  /*c6a0*/  SYNCS.PHASECHK.TRANS64.TRYWAIT P1, [R0+URZ+0x36438], R6 ;  /* 0x03643806000075a7 */ /* 0x0044e4000802017f */
[----:B---3--:R-:W-:Y:S05]  /*c6b0*/  @!P1 NANOSLEEP.SYNCS 0x989680 ;  /* 0x009896800000995d */ /* 0x008fea0003900000 */
[----:B------:R-:W3:Y:S02]  /*c6c0*/  @!P1 SYNCS.PHASECHK.TRANS64 P1, [R0+URZ+0x36438], R6 ;  /* 0x03643806000095a7 */ /* 0x000ee4000802007f */
[----:B---3--:R-:W-:Y:S05]  /*c6d0*/  @!P1 BRA `(.L_x_2143) ;  /* 0xfffffffc00f09947 */ /* 0x008fea000383ffff */
[----:B------:R-:W-:Y:S05]  /*c6e0*/  BRA `(.L_x_2172) ;  /* 0xffffffec00d87947 */ /* 0x000fea000383ffff */
.L_x_2145:
[----:B-1----:R1:W2:Y:S02]  /*c6f0*/  SYNCS.PHASECHK.TRANS64.TRYWAIT P1, [R0+URZ+0x36428], R5 ;  /* 0x03642805000075a7 */ /* 0x0022a4000802017f */
[----:B--2---:R-:W-:Y:S05]  /*c700*/  @!P1 NANOSLEEP.SYNCS 0x989680 ;  /* 0x009896800000995d */ /* 0x004fea0003900000 */
[----:B------:R-:W2:Y:S02]  /*c710*/  @!P1 SYNCS.PHASECHK.TRANS64 P1, [R0+URZ+0x36428], R5 ;  /* 0x03642805000095a7 */ /* 0x000ea4000802007f */
[----:B--2---:R-:W-:Y:S05]  /*c720*/  @!P1 BRA `(.L_x_2145) ;  /* 0xfffffffc00f09947 */ /* 0x004fea000383ffff */
[----:B------:R-:W-:Y:S05]  /*c730*/  BRA `(.L_x_2173) ;  /* 0xfffffff000847947 */ /* 0x000fea000383ffff */
.L_x_2147:
[----:B--2---:R2:W3:Y:S02]  /*c740*/  SYNCS.PHASECHK.TRANS64.TRYWAIT P1, [R0+URZ+0x36438], R3 ;  /* 0x03643803000075a7 */ /* 0x0044e4000802017f */
[----:B---3--:R-:W-:Y:S05]  /*c750*/  @!P1 NANOSLEEP.SYNCS 0x989680 ;  /* 0x009896800000995d */ /* 0x008fea0003900000 */
[----:B------:R-:W3:Y:S02]  /*c760*/  @!P1 SYNCS.PHASECHK.TRANS64 P1, [R0+URZ+0x36438], R3 ;  /* 0x03643803000095a7 */ /* 0x000ee4000802007f */
[----:B---3--:R-:W-:Y:S05]  /*c770*/  @!P1 BRA `(.L_x_2147) ;  /* 0xfffffffc00f09947 */ /* 0x008fea000383ffff */
[----:B------:R-:W-:Y:S05]  /*c780*/  BRA `(.L_x_2174) ;  /* 0xfffffff400407947 */ /* 0x000fea000383ffff */
.L_x_2149:
[----:B------:R-:W-:Y:S01]  /*c790*/  BSSY B0, `(.L_x_2175) ;  /* 0x0000006000007945 */ /* 0x000fe20003800000 */
[----:B------:R-:W-:-:S07]  /*c7a0*/  IMAD.MOV.U32 R15, RZ, RZ, -0x1 ;  /* 0xffffffffff0f7424 */ /* 0x000fce00078e00ff */
[----:B--2---:R-:W-:Y:S05]  /*c7b0*/  WARPSYNC.COLLECTIVE R15, `(.L_x_2176) ;  /* 0x000000000f0c7348 */ /* 0x004fea0003c00000 */
[----:B------:R-:W-:Y:S02]  /*c7c0*/  ELECT P6, UR62, PT ;  /* 0x00000000003e782f */ /* 0x000fe400038c0000 */
[----:B------:R-:W-:Y:S01]  /*c7d0*/  MOV R14, UR62 ;  /* 0x0000003e000e7c02 */ /* 0x000fe20008000f00 */
[----:B--2---:R-:W-:Y:S10]  /*c7e0*/  ENDCOLLECTIVE ;  /* 0x000000000000791b */ /* 0x004ff40003800000 */
.L_x_2176:
[----:B------:R-:W-:Y:S05]  /*c7f0*/  BSYNC B0 ;  /* 0x0000000000007941 */ /* 0x000fea0003800000 */
.L_x_2175:
[----:B------:R-:W-:Y:S05]  /*c800*/  BRA `(.L_x_2177) ;  /* 0xfffffff400fc7947 */ /* 0x000fea000383ffff */
.L_x_2151:
[----:B-1----:R1:W3:Y:S02]  /*c810*/  SYNCS.PHASECHK.TRANS64.TRYWAIT P0, [R7+URZ], R4 ;  /* 0x00000004070075a7 */ /* 0x0022e4000800017f */
[----:B---3--:R-:W-:Y:S05]  /*c820*/  @!P0 NANOSLEEP.SYNCS 0x989680 ;  /* 0x009896800000895d */ /* 0x008fea0003900000 */
[----:B------:R-:W3:Y:S02]  /*c830*/  @!P0 SYNCS.PHASECHK.TRANS64 P0, [R7+URZ], R4 ;  /* 0x00000004070085a7 */ /* 0x000ee4000800007f */
[----:B---3--:R-:W-:Y:S05]  /*c840*/  @!P0 BRA `(.L_x_2151) ;  /* 0xfffffffc00f08947 */ /* 0x008fea000383ffff */
[----:B------:R-:W-:Y:S05]  /*c850*/  BRA `(.L_x_2178) ;  /* 0xfffffff8003c7947 */ /* 0x000fea000383ffff */
.L_x_2152:
[----:B---3--:R3:W4:Y:S02]  /*c860*/  SYNCS.PHASECHK.TRANS64.TRYWAIT P0, [R3+URZ], R0 ;  /* 0x00000000030075a7 */ /* 0x008724000800017f */
[----:B----4-:R-:W-:Y:S05]  /*c870*/  @!P0 NANOSLEEP.SYNCS 0x989680 ;  /* 0x009896800000895d */ /* 0x010fea0003900000 */
[----:B------:R-:W4:Y:S02]  /*c880*/  @!P0 SYNCS.PHASECHK.TRANS64 P0, [R3+URZ], R0 ;  /* 0x00000000030085a7 */ /* 0x000f24000800007f */
[----:B----4-:R-:W-:Y:S05]  /*c890*/  @!P0 BRA `(.L_x_2152) ;  /* 0xfffffffc00f08947 */ /* 0x010fea000383ffff */
[----:B------:R-:W-:Y:S05]  /*c8a0*/  BRA `(.L_x_2179) ;  /* 0xfffffff800307947 */ /* 0x000fea000383ffff */
.L_x_2180:
        /* <DEDUP_REMOVED lines=13> */
.L_x_3868:


//--------------------- .text._ZN7cutlass13device_kernelIN5flash11enable_sm90INS1_16FlashAttnBwdSm90INS1_25CollectiveMainloopBwdSm90ILi2ELi1ELi1EN4cute5tupleIJNS5_1CILi1EEES8_S8_EEENS6_IJNS7_ILi64EEENS7_ILi96EEENS7_ILi192EEEEEENS_6half_tEfNS_4arch4Sm90ELb0ELb1ELb1ELb1ELb0ELb0ELb1ELb0ELi3ELi1ELi1ELi1ELb0EEENS1_24CollectiveEpilogueBwdGQAISD_fSG_Li384ELb1ELb0EEENS1_19SingleTileSchedulerILb1ELb0ELb0ELi96EEEEEEEEEvNT_6ParamsE --------------------------
	.section	.text._ZN7cutlass13device_kernelIN5flash11enable_sm90INS1_16FlashAttnBwdSm90INS1_25CollectiveMainloopBwdSm90ILi2ELi1ELi1EN4cute5tupleIJNS5_1CILi1EEES8_S8_EEENS6_IJNS7_ILi64EEENS7_ILi96EEENS7_ILi192EEEEEENS_6half_tEfNS_4arch4Sm90ELb0ELb1ELb1ELb1ELb0ELb0ELb1ELb0ELi3ELi1ELi1ELi1ELb0EEENS1_24CollectiveEpilogueBwdGQAISD_fSG_Li384ELb1ELb0EEENS1_19SingleTileSchedulerILb1ELb0ELb0ELi96EEEEEEEEEvNT_6ParamsE,"ax",@progbits
	.align	128
.text._ZN7cutlass13device_kernelIN5flash11enable_sm90INS1_16FlashAttnBwdSm90INS1_25CollectiveMainloopBwdSm90ILi2ELi1ELi1EN4cute5tupleIJNS5_1CILi1EEES8_S8_EEENS6_IJNS7_ILi64EEENS7_ILi96EEENS7_ILi192EEEEEENS_6half_tEfNS_4arch4Sm90ELb0ELb1ELb1ELb1ELb0ELb0ELb1ELb0ELi3ELi1ELi1ELi1ELb0EEENS1_24CollectiveEpilogueBwdGQAISD_fSG_Li384ELb1ELb0EEENS1_19SingleTileSchedulerILb1ELb0ELb0ELi96EEEEEEEEEvNT_6ParamsE:
        .type           _ZN7cutlass13device_kernelIN5flash11enable_sm90INS1_16FlashAttnBwdSm90INS1_25CollectiveMainloopBwdSm90ILi2ELi1ELi1EN4cute5tupleIJNS5_1CILi1EEES8_S8_EEENS6_IJNS7_ILi64EEENS7_ILi96EEENS7_ILi192EEEEEENS_6half_tEfNS_4arch4Sm90ELb0ELb1ELb1ELb1ELb0ELb0ELb1ELb0ELi3ELi1ELi1ELi1ELb0EEENS1_24CollectiveEpilogueBwdGQAISD_fSG_Li384ELb1ELb0EEENS1_19SingleTileSchedulerILb1ELb0ELb0ELi96EEEEEEEEEvNT_6ParamsE,@function
        .size           _ZN7cutlass13device_kernelIN5flash11enable_sm90INS1_16FlashAttnBwdSm90INS1_25CollectiveMainloopBwdSm90ILi2ELi1ELi1EN4cute5tupleIJNS5_1CILi1EEES8_S8_EEENS6_IJNS7_ILi64EEENS7_ILi96EEENS7_ILi192EEEEEENS_6half_tEfNS_4arch4Sm90ELb0ELb1ELb1ELb1ELb0ELb0ELb1ELb0ELi3ELi1ELi1ELi1ELb0EEENS1_24CollectiveEpilogueBwdGQAISD_fSG_Li384ELb1ELb0EEENS1_19SingleTileSchedulerILb1ELb0ELb0ELi96EEEEEEEEEvNT_6ParamsE,(.L_x_3869 - _ZN7cutlass13device_kernelIN5flash11enable_sm90INS1_16FlashAttnBwdSm90INS1_25CollectiveMainloopBwdSm90ILi2ELi1ELi1EN4cute5tupleIJNS5_1CILi1EEES8_S8_EEENS6_IJNS7_ILi64EEENS7_ILi96EEENS7_ILi192EEEEEENS_6half_tEfNS_4arch4Sm90ELb0ELb1ELb1ELb1ELb0ELb0ELb1ELb0ELi3ELi1ELi1ELi1ELb0EEENS1_24CollectiveEpilogueBwdGQAISD_fSG_Li384ELb1ELb0EEENS1_19SingleTileSchedulerILb1ELb0ELb0ELi96EEEEEEEEEvNT_6ParamsE)
        .other          _ZN7cutlass13device_kernelIN5flash11enable_sm90INS1_16FlashAttnBwdSm90INS1_25CollectiveMainloopBwdSm90ILi2ELi1ELi1EN4cute5tupleIJNS5_1CILi1EEES8_S8_EEENS6_IJNS7_ILi64EEENS7_ILi96EEENS7_ILi192EEEEEENS_6half_tEfNS_4arch4Sm90ELb0ELb1ELb1ELb1ELb0ELb0ELb1ELb0ELi3ELi1ELi1ELi1ELb0EEENS1_24CollectiveEpilogueBwdGQAISD_fSG_Li384ELb1ELb0EEENS1_19SingleTileSchedulerILb1ELb0ELb0ELi96EEEEEEEEEvNT_6ParamsE,@"STO_CUDA_ENTRY STV_DEFAULT"
_ZN7cutlass13device_kernelIN5flash11enable_sm90INS1_16FlashAttnBwdSm90INS1_25CollectiveMainloopBwdSm90ILi2ELi1ELi1EN4cute5tupleIJNS5_1CILi1EEES8_S8_EEENS6_IJNS7_ILi64EEENS7_ILi96EEENS7_ILi192EEEEEENS_6half_tEfNS_4arch4Sm90ELb0ELb1ELb1ELb1ELb0ELb0ELb1ELb0ELi3ELi1ELi1ELi1ELb0EEENS1_24CollectiveEpilogueBwdGQAISD_fSG_Li384ELb1ELb0EEENS1_19SingleTileSchedulerILb1ELb0ELb0ELi96EEEEEEEEEvNT_6ParamsE:
        /* <DEDUP_REMOVED lines=23> */
.L_x_2182:
[----:B------:R-:W-:Y:S05]  /*0170*/  BSYNC B0 ;  /* 0x0000000000007941 */ /* 0x000fea0003800000 */
.L_x_2181:
        /* <DEDUP_REMOVED lines=34> */
.L_x_2183:
        /* <DEDUP_REMOVED lines=20> */
.L_x_2184:
        /* <DEDUP_REMOVED lines=9> */
.L_x_2187:
        /* <DEDUP_REMOVED lines=21> */
.L_x_2188:
        /* <DEDUP_REMOVED lines=10> */
.L_x_2190:
[----:B------:R-:W2:Y:S02]  /*0760*/  LDC R0, c[0x0][0x8c4] ;  /* 0x00023100ff007b82 */ /* 0x000ea40000000800 */
.L_x_2189:
        /* <DEDUP_REMOVED lines=16> */
.L_x_2192:
        /* <DEDUP_REMOVED lines=10> */
.L_x_2193:
        /* <DEDUP_REMOVED lines=8> */
.L_x_2194:
        /* <DEDUP_REMOVED lines=9> */
.L_x_2195:
        /* <DEDUP_REMOVED lines=22> */
.L_x_2196:
        /* <DEDUP_REMOVED lines=79> */
.L_x_2199:
        /* <DEDUP_REMOVED lines=15> */
.L_x_2198:
        /* <DEDUP_REMOVED lines=20> */
.L_x_2201:
        /* <DEDUP_REMOVED lines=15> */
.L_x_2200:
        /* <DEDUP_REMOVED lines=8> */
.L_x_2304:
        /* <DEDUP_REMOVED lines=19> */
.L_x_2203:
        /* <DEDUP_REMOVED lines=113> */
.L_x_2223:
[----:B------:R-:W-:-:S13]  /*1c50*/  ISETP.NE.AND P0, PT, R8, 0x3, PT ;  /* 0x000000030800780c */ /* 0x000fda0003f05270 */
[----:B------:R-:W-:Y:S05]  /*1c60*/  @!P0 BRA `(.L_x_2205) ;  /* 0x0000000000048947 */ /* 0x000fea0003800000 */
[----:B------:R-:W-:Y:S01]  /*1c70*/  BPT.TRAP 0x1 ;  /* 0x000000040000795c */ /* 0x000fe20000300000 */
.L_x_2205:
[----:B------:R-:W-:Y:S02]  /*1c80*/  LEA R3, R2, UR36, 0x3 ;  /* 0x0000002402037c11 */ /* 0x000fe4000f8e18ff */
[----:B------:R-:W-:-:S04]  /*1c90*/  SHF.L.U32 R10, R7, 0x1f, RZ ;  /* 0x0000001f070a7819 */ /* 0x000fc800000006ff */
[----:B------:R1:W2:Y:S01]  /*1ca0*/  SYNCS.PHASECHK.TRANS64.TRYWAIT P1, [R3+URZ+0x36410], R10 ;  /* 0x0364100a030075a7 */ /* 0x0002a2000802017f */
[----:B------:R-:W-:Y:S05]  /*1cb0*/  @!P0 BRA `(.L_x_2206) ;  /* 0x0000000000048947 */ /* 0x000fea0003800000 */
[----:B------:R-:W-:Y:S01]  /*1cc0*/  BPT.TRAP 0x1 ;  /* 0x000000040000795c */ /* 0x000fe20000300000 */
.L_x_2206:
[----:B--2---:R-:W-:Y:S05]  /*1cd0*/  @P1 BRA `(.L_x_2207) ;  /* 0x0000000000081947 */ /* 0x004fea0003800000 */
[----:B------:R-:W2:Y:S02]  /*1ce0*/  SYNCS.PHASECHK.TRANS64.TRYWAIT P1, [R3+URZ+0x36410], R10 ;  /* 0x0364100a030075a7 */ /* 0x000ea4000802017f */
[----:B--2---:R-:W-:Y:S05]  /*1cf0*/  @!P1 BRA `(.L_x_2208) ;  /* 0x0000007400e09947 */ /* 0x004fea0003800000 */
.L_x_2207:
        /* <DEDUP_REMOVED lines=103> */
.L_x_2209:
[----:B-1----:R-:W-:-:S04]  /*2370*/  SHF.L.U32 R11, R5, 0x1f, RZ ;  /* 0x0000001f050b7819 */ /* 0x002fc800000006ff */
[----:B------:R1:W4:Y:S01]  /*2380*/  SYNCS.PHASECHK.TRANS64.TRYWAIT P1, [UR36+0x36430], R11 ;  /* 0x0364300bff0075a7 */ /* 0x0003220008020164 */
[----:B------:R-:W-:Y:S05]  /*2390*/  @!P0 BRA `(.L_x_2210) ;  /* 0x0000000000048947 */ /* 0x000fea0003800000 */
[----:B------:R-:W-:Y:S01]  /*23a0*/  BPT.TRAP 0x1 ;  /* 0x000000040000795c */ /* 0x000fe20000300000 */
.L_x_2210:
[----:B----4-:R-:W-:Y:S05]  /*23b0*/  @P1 BRA `(.L_x_2211) ;  /* 0x0000000000081947 */ /* 0x010fea0003800000 */
[----:B------:R-:W4:Y:S02]  /*23c0*/  SYNCS.PHASECHK.TRANS64.TRYWAIT P1, [UR36+0x36430], R11 ;  /* 0x0364300bff0075a7 */ /* 0x000f240008020164 */
[----:B----4-:R-:W-:Y:S05]  /*23d0*/  @!P1 BRA `(.L_x_2212) ;  /* 0x00000070003c9947 */ /* 0x010fea0003800000 */
.L_x_2211:
        /* <DEDUP_REMOVED lines=145> */
.L_x_2215:
[----:B------:R-:W-:-:S13]  /*2cf0*/  ISETP.NE.AND P1, PT, R140, 0x1, PT ;  /* 0x000000018c00780c */ /* 0x000fda0003f25270 */
[----:B------:R-:W1:Y:S08]  /*2d00*/  @P1 LDC R143, c[0x0][0x754] ;  /* 0x0001d500ff8f1b82 */ /* 0x000e700000000800 */
[----:B------:R-:W2:Y:S01]  /*2d10*/  @P1 LDC R142, c[0x0][0x758] ;  /* 0x0001d600ff8e1b82 */ /* 0x000ea20000000800 */
[----:B-1----:R-:W-:-:S05]  /*2d20*/  @P1 IMAD.HI.U32 R143, R145, R143, RZ ;  /* 0x0000008f918f1227 */ /* 0x002fca00078e00ff */
[----:B--2---:R-:W-:-:S07]  /*2d30*/  @P1 SHF.R.U32.HI R145, RZ, R142, R143 ;  /* 0x0000008eff911219 */ /* 0x004fce000001168f */
.L_x_2216:
[----:B------:R-:W-:Y:S05]  /*2d40*/  BSYNC B0 ;  /* 0x0000000000007941 */ /* 0x000fea0003800000 */
.L_x_2214:
[----:B------:R-:W2:Y:S01]  /*2d50*/  LDL R142, [R1+0x10] ;  /* 0x00001000018e7983 */ /* 0x000ea20000100800 */
[----:B------:R-:W-:Y:S01]  /*2d60*/  IADD3 R150, R141, UR4, R4 ;  /* 0x000000048d967c10 */ /* 0x000fe2000fffe004 */
[----:B--2---:R-:W-:-:S05]  /*2d70*/  IMAD R145, R145, R140, R142 ;  /* 0x0000008c91917224 */ /* 0x004fca00078e028e */
[----:B------:R-:W-:Y:S02]  /*2d80*/  VIADDMNMX R146, R145, R140, R146, PT ;  /* 0x0000008c91927246 */ /* 0x000fe40003800192 */
[----:B------:R-:W-:-:S07]  /*2d90*/  VIMNMX R150, R150, R145, !PT ;  /* 0x0000009196967248 */ /* 0x000fce0007fe0100 */
.L_x_2213:
        /* <DEDUP_REMOVED lines=17> */
.L_x_2219:
[----:B------:R-:W-:-:S13]  /*2eb0*/  ISETP.NE.AND P1, PT, R140, 0x1, PT ;  /* 0x000000018c00780c */ /* 0x000fda0003f25270 */
[----:B------:R-:W1:Y:S08]  /*2ec0*/  @P1 LDC R142, c[0x0][0x754] ;  /* 0x0001d500ff8e1b82 */ /* 0x000e700000000800 */
[----:B------:R-:W2:Y:S01]  /*2ed0*/  @P1 LDC R141, c[0x0][0x758] ;  /* 0x0001d600ff8d1b82 */ /* 0x000ea20000000800 */
[----:B-1----:R-:W-:-:S05]  /*2ee0*/  @P1 IMAD.HI.U32 R142, R143, R142, RZ ;  /* 0x0000008e8f8e1227 */ /* 0x002fca00078e00ff */
[----:B--2---:R-:W-:-:S07]  /*2ef0*/  @P1 SHF.R.U32.HI R143, RZ, R141, R142 ;  /* 0x0000008dff8f1219 */ /* 0x004fce000001168e */
.L_x_2220:
[----:B------:R-:W-:Y:S05]  /*2f00*/  BSYNC B0 ;  /* 0x0000000000007941 */ /* 0x000fea0003800000 */
.L_x_2218:
[----:B------:R-:W2:Y:S02]  /*2f10*/  LDL R141, [R1+0x10] ;  /* 0x00001000018d7983 */ /* 0x000ea40000100800 */
[----:B--2---:R-:W-:-:S05]  /*2f20*/  IMAD R143, R143, R140, R141 ;  /* 0x0000008c8f8f7224 */ /* 0x004fca00078e028d */
[----:B------:R-:W-:Y:S02]  /*2f30*/  VIMNMX R147, R147, R143, !PT ;  /* 0x0000008f93937248 */ /* 0x000fe40007fe0100 */
[----:B------:R-:W-:-:S07]  /*2f40*/  VIADDMNMX R144, R143, R140, R144, PT ;  /* 0x0000008c8f907246 */ /* 0x000fce0003800190 */
.L_x_2217:
        /* <DEDUP_REMOVED lines=283> */
.L_x_2221:
        /* <DEDUP_REMOVED lines=59> */
.L_x_2222:
        /* <DEDUP_REMOVED lines=63> */
.L_x_2197:
[----:B------:R-:W-:Y:S05]  /*48a0*/  @P0 BRA `(.L_x_2191) ;  /* 0x0000004800b80947 */ /* 0x000fea0003800000 */
[----:B------:R-:W3:Y:S01]  /*48b0*/  LDL.LU R120, [R1+0x18] ;  /* 0x0000180001787983 */ /* 0x000ee20000300800 */
[----:B--2---:R-:W2:Y:S01]  /*48c0*/  LDC.64 R2, c[0x0][0x878] ;  /* 0x00021e00ff027b82 */ /* 0x004ea20000000a00 */
[----:B------:R-:W4:Y:S01]  /*48d0*/  S2R R0, SR_TID.X ;  /* 0x0000000000007919 */ /* 0x000f220000002100 */
[----:B------:R-:W5:Y:S06]  /*48e0*/  S2R R6, SR_CTAID.Y ;  /* 0x0000000000067919 */ /* 0x000f6c0000002600 */
[----:B------:R-:W4:Y:S01]  /*48f0*/  S2UR UR5, SR_CgaCtaId ;  /* 0x00000000000579c3 */ /* 0x000f220000008800 */
[----:B------:R-:W5:Y:S07]  /*4900*/  S2R R10, SR_CTAID.X ;  /* 0x00000000000a7919 */ /* 0x000f6e0000002500 */
[----:B------:R-:W5:Y:S01]  /*4910*/  LDC.64 R12, c[0x0][0x818] ;  /* 0x00020600ff0c7b82 */ /* 0x000f620000000a00 */
[----:B--2---:R-:W-:-:S07]  /*4920*/  ISETP.NE.U32.AND P0, PT, R2, RZ, PT ;  /* 0x000000ff0200720c */ /* 0x004fce0003f05070 */
[----:B------:R-:W2:Y:S01]  /*4930*/  LDC.64 R16, c[0x0][0x840] ;  /* 0x00021000ff107b82 */ /* 0x000ea20000000a00 */
[----:B------:R-:W-:-:S07]  /*4940*/  ISETP.NE.AND.EX P0, PT, R3, RZ, PT, P0 ;  /* 0x000000ff0300720c */ /* 0x000fce0003f05300 */
[----:B------:R-:W4:Y:S08]  /*4950*/  LDC R2, c[0x0][0x850] ;  /* 0x00021400ff027b82 */ /* 0x000f300000000800 */
[----:B-1----:R-:W3:Y:S01]  /*4960*/  @P0 LDC.64 R4, c[0x0][0x878] ;  /* 0x00021e00ff040b82 */ /* 0x002ee20000000a00 */
        /* <DEDUP_REMOVED lines=8> */
[----:B----4-:R-:W-:Y:S01]  /*49f0*/  ISETP.NE.AND P1, PT, R2, 0x1, PT ;  /* 0x000000010200780c */ /* 0x010fe20003f25270 */
[----:B------:R-:W-:Y:S01]  /*4a00*/  VIADD R2, R0, 0xffffff80 ;  /* 0xffffff8000027836 */ /* 0x000fe20000000000 */
[----:B------:R-:W-:-:S03]  /*4a10*/  ULEA UR4, UR5, UR4, 0x18 ;  /* 0x0000000405047291 */ /* 0x000fc6000f8ec03f */
[----:B------:R-:W-:Y:S01]  /*4a20*/  BSSY B0, `(.L_x_2224) ;  /* 0x0000052000007945 */ /* 0x000fe20003800000 */
[----:B------:R-:W-:-:S04]  /*4a30*/  SHF.R.S32.HI R3, RZ, 0x1f, R2 ;  /* 0x0000001fff037819 */ /* 0x000fc80000011402 */
[----:B------:R-:W-:-:S03]  /*4a40*/  LEA.HI R7, R3, R2, RZ, 0x7 ;  /* 0x0000000203077211 */ /* 0x000fc600078f38ff */
[----:B------:R-:W4:Y:S01]  /*4a50*/  @P1 LDC R9, c[0x0][0x854] ;  /* 0x00021500ff091b82 */ /* 0x000f220000000800 */
[----:B------:R-:W-:Y:S02]  /*4a60*/  LOP3.LUT R3, R7, 0x3fffff80, RZ, 0xc0, !PT ;  /* 0x3fffff8007037812 */ /* 0x000fe400078ec0ff */
[----:B------:R-:W-:-:S03]  /*4a70*/  SHF.R.S32.HI R8, RZ, 0x7, R7 ;  /* 0x00000007ff087819 */ /* 0x000fc60000011407 */
[----:B------:R-:W-:Y:S02]  /*4a80*/  IMAD.IADD R3, R2, 0x1, -R3 ;  /* 0x0000000102037824 */ /* 0x000fe400078e0a03 */
[----:B------:R-:W2:Y:S02]  /*4a90*/  @P1 LDC R11, c[0x0][0x858] ;  /* 0x00021600ff0b1b82 */ /* 0x000ea40000000800 */
[----:B------:R-:W-:Y:S02]  /*4aa0*/  IMAD R7, R8, 0x600, R3 ;  /* 0x0000060008077824 */ /* 0x000fe400078e0203 */
[----:B-----5:R-:W-:Y:S02]  /*4ab0*/  IMAD.MOV.U32 R3, RZ, RZ, R6 ;  /* 0x000000ffff037224 */ /* 0x020fe400078e0006 */
        /* <DEDUP_REMOVED lines=20> */
[----:B-----5:R-:W5:Y:S01]  /*4c00*/  FENCE.VIEW.ASYNC.S ;  /* 0x00000000000073c6 */ /* 0x020f620000000000 */
[----:B---3--:R-:W-:-:S04]  /*4c10*/  @P0 IMAD R4, R120, 0x60, R4 ;  /* 0x0000006078040824 */ /* 0x008fc800078e0204 */
[----:B------:R-:W-:-:S04]  /*4c20*/  @P0 IMAD.HI R5, R4, 0x2aaaaaab, RZ ;  /* 0x2aaaaaab04050827 */ /* 0x000fc800078e02ff */
[----:B----4-:R-:W-:Y:S01]  /*4c30*/  @P1 IMAD.HI.U32 R4, R6, R9, RZ ;  /* 0x0000000906041227 */ /* 0x010fe200078e00ff */
[----:B------:R-:W-:-:S04]  /*4c40*/  @P0 SHF.R.U32.HI R6, RZ, 0x1f, R5 ;  /* 0x0000001fff060819 */ /* 0x000fc80000011605 */
[----:B------:R-:W-:Y:S02]  /*4c50*/  @P0 LEA.HI.SX32 R6, R5, R6, 0x1c ;  /* 0x0000000605060211 */ /* 0x000fe400078fe2ff */
[----:B--2---:R-:W-:-:S03]  /*4c60*/  @P1 SHF.R.U32.HI R3, RZ, R11, R4 ;  /* 0x0000000bff031219 */ /* 0x004fc60000011604 */
[----:B------:R-:W-:Y:S01]  /*4c70*/  @P0 IMAD R4, R6, 0x4800, RZ ;  /* 0x0000480006040824 */ /* 0x000fe200078e02ff */
[----:B------:R-:W-:-:S04]  /*4c80*/  SHF.R.S32.HI R9, RZ, 0x1f, R3 ;  /* 0x0000001fff097819 */ /* 0x000fc80000011403 */
[----:B------:R-:W-:Y:S02]  /*4c90*/  @P0 SHF.R.S32.HI R5, RZ, 0x1f, R4 ;  /* 0x0000001fff050819 */ /* 0x000fe40000011404 */
[----:B------:R-:W-:Y:S01]  /*4ca0*/  @!P0 CS2R R4, SRZ ;  /* 0x0000000000048805 */ /* 0x000fe2000001ff00 */
[----:B------:R-:W-:Y:S01]  /*4cb0*/  IMAD R10, R9, R16, RZ ;  /* 0x00000010090a7224 */ /* 0x000fe200078e02ff */
[----:B-----5:R-:W-:Y:S04]  /*4cc0*/  BAR.SYNC.DEFER_BLOCKING 0x1, 0x180 ;  /* 0x0046000000007b1d */ /* 0x020fe80000010000 */
        /* <DEDUP_REMOVED lines=13> */
[----:B-1----:R-:W-:-:S04]  /*4da0*/  IMAD.WIDE.U32 R4, R9, R14, R4 ;  /* 0x0000000e09047225 */ /* 0x002fc800078e0004 */
        /* <DEDUP_REMOVED lines=11> */
[----:B------:R-:W-:Y:S06]  /*4e60*/  @P0 BRA `(.L_x_2225) ;  /* 0x0000000000340947 */ /* 0x000fec0003800000 */
[----:B------:R-:W-:Y:S01]  /*4e70*/  R2UR UR6, R22 ;  /* 0x00000000160672ca */ /* 0x000fe200000e0000 */
[----:B------:R-:W-:Y:S01]  /*4e80*/  UMOV UR5, 0x1200 ;  /* 0x0000120000057882 */ /* 0x000fe20000000000 */
[----:B------:R-:W-:Y:S01]  /*4e90*/  R2UR UR7, R2 ;  /* 0x00000000020772ca */ /* 0x000fe200000e0000 */
[----:B------:R-:W-:Y:S01]  /*4ea0*/  UMOV UR8, 0x0 ;  /* 0x0000000000087882 */ /* 0x000fe20000000000 */
[----:B------:R-:W-:Y:S01]  /*4eb0*/  PLOP3.LUT P0, PT, PT, PT, PT, 0x80, 0x0 ;  /* 0x000000000000781c */ /* 0x000fe20003f0f070 */
[----:B------:R-:W-:-:S12]  /*4ec0*/  UMOV UR9, 0x14f00000 ;  /* 0x14f0000000097882 */ /* 0x000fd80000000000 */
.L_x_2226:
[----:B------:R-:W-:Y:S01]  /*4ed0*/  @P0 ELECT P1, URZ, PT ;  /* 0x00000000003f082f */ /* 0x000fe20003820000 */
[----:B------:R1:W-:-:S12]  /*4ee0*/  UBLKRED.G.S.ADD.F32.RN [UR6], [UR4], UR5, desc[UR8] ;  /* 0x00000806040073bb */ /* 0x0003d800080a1405 */
[----:B------:R-:W-:Y:S02]  /*4ef0*/  @P1 PLOP3.LUT P0, PT, P1, PT, PT, 0x8, 0x0 ;  /* 0x000000000000181c */ /* 0x000fe40000f0e170 */
[----:B------:R-:W-:-:S11]  /*4f00*/  PLOP3.LUT P1, PT, PT, PT, PT, 0x8, 0x0 ;  /* 0x000000000000781c */ /* 0x000fd60003f2e170 */
[----:B-1----:R-:W-:Y:S05]  /*4f10*/  @P0 BRA.U.ANY `(.L_x_2226) ;  /* 0xfffffffd00ec0947 */ /* 0x002fea000393ffff */
[----:B------:R0:W-:Y:S01]  /*4f20*/  UTMACMDFLUSH ;  /* 0x00000000000079b7 */ /* 0x0001e20000000000 */
[----:B------:R-:W-:-:S04]  /*4f30*/  DEPBAR.LE SB0, 0x0 ;  /* 0x000080000000791a */ /* 0x000fc80000000000 */
.L_x_2225:
[----:B------:R-:W-:Y:S05]  /*4f40*/  BSYNC B0 ;  /* 0x0000000000007941 */ /* 0x000fea0003800000 */
.L_x_2224:
        /* <DEDUP_REMOVED lines=28> */
.L_x_2227:
        /* <DEDUP_REMOVED lines=8> */
.L_x_2186:
        /* <DEDUP_REMOVED lines=21> */
.L_x_2229:
        /* <DEDUP_REMOVED lines=13> */
.L_x_2231:
[----:B------:R-:W-:-:S05]  /*53b0*/  ULDC UR4, c[0x0][0x8c4] ;  /* 0x0002310000047ab9 */ /* 0x000fca0000000800 */
.L_x_2230:
        /* <DEDUP_REMOVED lines=44> */
.L_x_2232:
        /* <DEDUP_REMOVED lines=13> */
.L_x_2233:
        /* <DEDUP_REMOVED lines=12> */
.L_x_2234:
        /* <DEDUP_REMOVED lines=22> */
.L_x_2235:
        /* <DEDUP_REMOVED lines=40> */
.L_x_2238:
[----:B------:R-:W-:Y:S05]  /*5bf0*/  BSYNC B0 ;  /* 0x0000000000007941 */ /* 0x000fea0003800000 */
.L_x_2237:
        /* <DEDUP_REMOVED lines=18> */
.L_x_2240:
[----:B------:R-:W-:Y:S05]  /*5d20*/  BSYNC B0 ;  /* 0x0000000000007941 */ /* 0x000fea0003800000 */
.L_x_2239:
        /* <DEDUP_REMOVED lines=19> */
.L_x_2242:
[----:B------:R-:W-:Y:S05]  /*5e60*/  BSYNC B0 ;  /* 0x0000000000007941 */ /* 0x000fea0003800000 */
.L_x_2241:
[----:B------:R-:W-:Y:S06]  /*5e70*/  BAR.ARV 0xa, 0xa0 ;  /* 0x0282800000007b1d */ /* 0x000fec0000002000 */
[----:B------:R-:W-:Y:S04]  /*5e80*/  BSSY B0, `(.L_x_2243) ;  /* 0x0000003000007945 */ /* 0x000fe80003800000 */
[----:B------:R-:W-:Y:S05]  /*5e90*/  @!P0 BRA `(.L_x_2244) ;  /* 0x0000000000048947 */ /* 0x000fea0003800000 */
[----:B------:R-:W-:-:S04]  /*5ea0*/  DEPBAR.LE SB0, 0x1 ;  /* 0x000080400000791a */ /* 0x000fc80000000000 */
.L_x_2244:
[----:B------:R-:W-:Y:S05]  /*5eb0*/  BSYNC B0 ;  /* 0x0000000000007941 */ /* 0x000fea0003800000 */
.L_x_2243:
[----:B------:R-:W-:Y:S06]  /*5ec0*/  BAR.ARV 0xb, 0xa0 ;  /* 0x02c2800000007b1d */ /* 0x000fec0000002000 */
[----:B------:R-:W-:Y:S04]  /*5ed0*/  BSSY B0, `(.L_x_2245) ;  /* 0x0000003000007945 */ /* 0x000fe80003800000 */
[----:B------:R-:W-:Y:S05]  /*5ee0*/  @!P0 BRA `(.L_x_2246) ;  /* 0x0000000000048947 */ /* 0x000fea0003800000 */
[----:B------:R-:W-:-:S04]  /*5ef0*/  DEPBAR.LE SB0, 0x0 ;  /* 0x000080000000791a */ /* 0x000fc80000000000 */
.L_x_2246:
[----:B------:R-:W-:Y:S05]  /*5f00*/  BSYNC B0 ;  /* 0x0000000000007941 */ /* 0x000fea0003800000 */
.L_x_2245:
[----:B------:R-:W-:Y:S06]  /*5f10*/  BAR.ARV 0xc, 0xa0 ;  /* 0x0302800000007b1d */ /* 0x000fec0000002000 */
[----:B------:R-:W-:Y:S01]  /*5f20*/  UIADD3 UR19, UR7, 0x1, URZ ;  /* 0x0000000107137890 */ /* 0x000fe2000fffe03f */
[----:B------:R-:W-:Y:S11]  /*5f30*/  BRA `(.L_x_2247) ;  /* 0x0000000000047947 */ /* 0x000ff60003800000 */
.L_x_2236:
[----:B------:R-:W-:-:S05]  /*5f40*/  UMOV UR19, UR7 ;  /* 0x0000000700137c82 */ /* 0x000fca0008000000 */
.L_x_2247:
        /* <DEDUP_REMOVED lines=25> */
.L_x_2268:
        /* <DEDUP_REMOVED lines=32> */
.L_x_2249:
[----:B------:R-:W-:Y:S05]  /*62e0*/  BSYNC B0 ;  /* 0x0000000000007941 */ /* 0x000fea0003800000 */
.L_x_2248:
        /* <DEDUP_REMOVED lines=12> */
.L_x_2251:
[----:B------:R-:W-:Y:S05]  /*63b0*/  BSYNC B0 ;  /* 0x0000000000007941 */ /* 0x000fea0003800000 */
.L_x_2250:
        /* <DEDUP_REMOVED lines=13> */
.L_x_2253:
[----:B------:R-:W-:Y:S05]  /*6490*/  BSYNC B0 ;  /* 0x0000000000007941 */ /* 0x000fea0003800000 */
.L_x_2252:
[----:B------:R-:W-:Y:S06]  /*64a0*/  BAR.ARV 0xa, 0xa0 ;  /* 0x0282800000007b1d */ /* 0x000fec0000002000 */
[----:B------:R-:W-:Y:S04]  /*64b0*/  BSSY B0, `(.L_x_2254) ;  /* 0x0000003000007945 */ /* 0x000fe80003800000 */
[----:B------:R-:W-:Y:S05]  /*64c0*/  @!P0 BRA `(.L_x_2255) ;  /* 0x0000000000048947 */ /* 0x000fea0003800000 */
[----:B------:R-:W-:-:S04]  /*64d0*/  DEPBAR.LE SB0, 0x1 ;  /* 0x000080400000791a */ /* 0x000fc80000000000 */
.L_x_2255:
[----:B------:R-:W-:Y:S05]  /*64e0*/  BSYNC B0 ;  /* 0x0000000000007941 */ /* 0x000fea0003800000 */
.L_x_2254:
[----:B------:R-:W-:Y:S06]  /*64f0*/  BAR.ARV 0xb, 0xa0 ;  /* 0x02c2800000007b1d */ /* 0x000fec0000002000 */
[----:B------:R-:W-:Y:S04]  /*6500*/  BSSY B0, `(.L_x_2256) ;  /* 0x0000003000007945 */ /* 0x000fe80003800000 */
[----:B------:R-:W-:Y:S05]  /*6510*/  @!P0 BRA `(.L_x_2257) ;  /* 0x0000000000048947 */ /* 0x000fea0003800000 */
[----:B------:R-:W-:-:S04]  /*6520*/  DEPBAR.LE SB0, 0x0 ;  /* 0x000080000000791a */ /* 0x000fc80000000000 */
.L_x_2257:
[----:B------:R-:W-:Y:S05]  /*6530*/  BSYNC B0 ;  /* 0x0000000000007941 */ /* 0x000fea0003800000 */
.L_x_2256:
        /* <DEDUP_REMOVED lines=13> */
.L_x_2259:
[----:B------:R-:W-:Y:S05]  /*6610*/  BSYNC B0 ;  /* 0x0000000000007941 */ /* 0x000fea0003800000 */
.L_x_2258:
        /* <DEDUP_REMOVED lines=12> */
.L_x_2261:
[----:B------:R-:W-:Y:S05]  /*66e0*/  BSYNC B0 ;  /* 0x0000000000007941 */ /* 0x000fea0003800000 */
.L_x_2260:
        /* <DEDUP_REMOVED lines=13> */
.L_x_2263:
[----:B------:R-:W-:Y:S05]  /*67c0*/  BSYNC B0 ;  /* 0x0000000000007941 */ /* 0x000fea0003800000 */
.L_x_2262:
[----:B------:R-:W-:Y:S06]  /*67d0*/  BAR.ARV 0xa, 0xa0 ;  /* 0x0282800000007b1d */ /* 0x000fec0000002000 */
[----:B------:R-:W-:Y:S04]  /*67e0*/  BSSY B0, `(.L_x_2264) ;  /* 0x0000003000007945 */ /* 0x000fe80003800000 */
[----:B------:R-:W-:Y:S05]  /*67f0*/  @!P0 BRA `(.L_x_2265) ;  /* 0x0000000000048947 */ /* 0x000fea0003800000 */
[----:B------:R-:W-:-:S04]  /*6800*/  DEPBAR.LE SB0, 0x1 ;  /* 0x000080400000791a */ /* 0x000fc80000000000 */
.L_x_2265:
[----:B------:R-:W-:Y:S05]  /*6810*/  BSYNC B0 ;  /* 0x0000000000007941 */ /* 0x000fea0003800000 */
.L_x_2264:
[----:B------:R-:W-:Y:S01]  /*6820*/  UIADD3 UR19, UR19, 0x2, URZ ;  /* 0x0000000213137890 */ /* 0x000fe2000fffe03f */
[----:B------:R-:W-:Y:S06]  /*6830*/  BAR.ARV 0xb, 0xa0 ;  /* 0x02c2800000007b1d */ /* 0x000fec0000002000 */
[----:B------:R-:W-:Y:S01]  /*6840*/  BSSY B0, `(.L_x_2266) ;  /* 0x0000004000007945 */ /* 0x000fe20003800000 */
[----:B------:R-:W-:-:S03]  /*6850*/  ISETP.LE.AND P1, PT, R2, UR19, PT ;  /* 0x0000001302007c0c */ /* 0x000fc6000bf23270 */
[----:B------:R-:W-:Y:S10]  /*6860*/  @!P0 BRA `(.L_x_2267) ;  /* 0x0000000000048947 */ /* 0x000ff40003800000 */
[----:B------:R-:W-:-:S04]  /*6870*/  DEPBAR.LE SB0, 0x0 ;  /* 0x000080000000791a */ /* 0x000fc80000000000 */
.L_x_2267:
[----:B------:R-:W-:Y:S05]  /*6880*/  BSYNC B0 ;  /* 0x0000000000007941 */ /* 0x000fea0003800000 */
.L_x_2266:
[----:B------:R-:W-:Y:S06]  /*6890*/  BAR.ARV 0xc, 0xa0 ;  /* 0x0302800000007b1d */ /* 0x000fec0000002000 */
[----:B------:R-:W-:Y:S02]  /*68a0*/  UIADD3 UR46, UR46, 0x6000, URZ ;  /* 0x000060002e2e7890 */ /* 0x000fe4000fffe03f */
[----:B------:R-:W-:Y:S01]  /*68b0*/  UIADD3 UR6, UR6, 0x6000, URZ ;  /* 0x0000600006067890 */ /* 0x000fe2000fffe03f */
[----:B------:R-:W-:Y:S11]  /*68c0*/  @!P1 BRA `(.L_x_2268) ;  /* 0xfffffff800049947 */ /* 0x000ff6000383ffff */
[----:B------:R-:W-:Y:S05]  /*68d0*/  BRA `(.L_x_2191) ;  /* 0x0000002800ac7947 */ /* 0x000fea0003800000 */
.L_x_2228:
        /* <DEDUP_REMOVED lines=11> */
.L_x_2269:
        /* <DEDUP_REMOVED lines=10> */
.L_x_2271:
[----:B------:R-:W4:Y:S02]  /*6a30*/  LDC R5, c[0x0][0x8c4] ;  /* 0x00023100ff057b82 */ /* 0x000f240000000800 */
.L_x_2270:
        /* <DEDUP_REMOVED lines=48> */
.L_x_2273:
        /* <DEDUP_REMOVED lines=9> */
.L_x_2274:
[----:B------:R-:W-:Y:S05]  /*6dd0*/  @!P0 BRA `(.L_x_2275) ;  /* 0x00000000000c8947 */ /* 0x000fea0003800000 */
[----:B------:R-:W2:Y:S04]  /*6de0*/  LDG.E R5, desc[UR38][R2.64] ;  /* 0x0000002602057981 */ /* 0x000ea8000c1e1900 */
[----:B-1----:R-:W2:Y:S02]  /*6df0*/  LDG.E R14, desc[UR38][R2.64+0x4] ;  /* 0x00000426020e7981 */ /* 0x002ea4000c1e1900 */
[----:B--2---:R-:W-:-:S07]  /*6e00*/  IMAD.IADD R14, R14, 0x1, -R5 ;  /* 0x000000010e0e7824 */ /* 0x004fce00078e0a05 */
.L_x_2275:
        /* <DEDUP_REMOVED lines=20> */
.L_x_2276:
        /* <DEDUP_REMOVED lines=62> */
.L_x_2305:
        /* <DEDUP_REMOVED lines=9> */
.L_x_2279:
        /* <DEDUP_REMOVED lines=112> */
.L_x_2290:
[----:B-1----:R-:W-:-:S05]  /*7ac0*/  IMAD.MOV.U32 R6, RZ, RZ, 0x1 ;  /* 0x00000001ff067424 */ /* 0x002fca00078e00ff */
[----:B------:R-:W-:-:S04]  /*7ad0*/  SHF.L.U32 R6, R6, 0x1f, RZ ;  /* 0x0000001f06067819 */ /* 0x000fc800000006ff */
[----:B------:R-:W1:Y:S02]  /*7ae0*/  SYNCS.PHASECHK.TRANS64.TRYWAIT P1, [R0+URZ+0x36438], R6 ;  /* 0x03643806000075a7 */ /* 0x000e64000802017f */
[----:B-1----:R-:W-:Y:S05]  /*7af0*/  @!P1 BRA `(.L_x_2282) ;  /* 0x0000001800a09947 */ /* 0x002fea0003800000 */
.L_x_2306:
[----:B------:R-:W-:Y:S05]  /*7b00*/  @P0 BRA `(.L_x_2283) ;  /* 0x0000000000140947 */ /* 0x000fea0003800000 */
[----:B------:R-:W-:Y:S01]  /*7b10*/  ISETP.NE.AND P1, PT, R18, RZ, PT ;  /* 0x000000ff1200720c */ /* 0x000fe20003f25270 */
[----:B------:R-:W-:-:S04]  /*7b20*/  IMAD.MOV.U32 R3, RZ, RZ, 0x6100 ;  /* 0x00006100ff037424 */ /* 0x000fc800078e00ff */
[----:B------:R2:W-:Y:S08]  /*7b30*/  SYNCS.ARRIVE.TRANS64 RZ, [R0+URZ+0x36430], R3 ;  /* 0x0364300300ff79a7 */ /* 0x0005f0000800003f */
[----:B------:R-:W-:Y:S05]  /*7b40*/  @!P1 BRA `(.L_x_2283) ;  /* 0x0000000000049947 */ /* 0x000fea0003800000 */
[----:B------:R-:W-:Y:S01]  /*7b50*/  BPT.TRAP 0x1 ;  /* 0x000000040000795c */ /* 0x000fe20000300000 */
.L_x_2283:
        /* <DEDUP_REMOVED lines=48> */
.L_x_2307:
[----:B------:R-:W-:Y:S05]  /*7e60*/  @P0 BRA `(.L_x_2285) ;  /* 0x0000000000140947 */ /* 0x000fea0003800000 */
[----:B------:R-:W-:Y:S01]  /*7e70*/  ISETP.NE.AND P1, PT, R18, RZ, PT ;  /* 0x000000ff1200720c */ /* 0x000fe20003f25270 */
[----:B--2---:R-:W-:-:S04]  /*7e80*/  IMAD.MOV.U32 R3, RZ, RZ, 0x6100 ;  /* 0x00006100ff037424 */ /* 0x004fc800078e00ff */
[----:B------:R3:W-:Y:S08]  /*7e90*/  SYNCS.ARRIVE.TRANS64 RZ, [R0+URZ+0x36418], R3 ;  /* 0x0364180300ff79a7 */ /* 0x0007f0000800003f */
[----:B------:R-:W-:Y:S05]  /*7ea0*/  @!P1 BRA `(.L_x_2285) ;  /* 0x0000000000049947 */ /* 0x000fea0003800000 */
[----:B------:R-:W-:Y:S01]  /*7eb0*/  BPT.TRAP 0x1 ;  /* 0x000000040000795c */ /* 0x000fe20000300000 */
.L_x_2285:
        /* <DEDUP_REMOVED lines=47> */
.L_x_2308:
        /* <DEDUP_REMOVED lines=8> */
.L_x_2287:
        /* <DEDUP_REMOVED lines=37> */
.L_x_2310:
[----:B------:R-:W-:Y:S05]  /*8480*/  @P0 BRA `(.L_x_2289) ;  /* 0x0000000000140947 */ /* 0x000fea0003800000 */
[----:B------:R-:W-:Y:S01]  /*8490*/  ISETP.NE.AND P1, PT, R18, RZ, PT ;  /* 0x000000ff1200720c */ /* 0x000fe20003f25270 */
[----:B--2---:R-:W-:-:S04]  /*84a0*/  IMAD.MOV.U32 R5, RZ, RZ, 0x6100 ;  /* 0x00006100ff057424 */ /* 0x004fc800078e00ff */
[----:B------:R3:W-:Y:S08]  /*84b0*/  SYNCS.ARRIVE.TRANS64 RZ, [R0+URZ+0x36410], R5 ;  /* 0x0364100500ff79a7 */ /* 0x0007f0000800003f */
[----:B------:R-:W-:Y:S05]  /*84c0*/  @!P1 BRA `(.L_x_2289) ;  /* 0x0000000000049947 */ /* 0x000fea0003800000 */
[----:B------:R-:W-:Y:S01]  /*84d0*/  BPT.TRAP 0x1 ;  /* 0x000000040000795c */ /* 0x000fe20000300000 */
.L_x_2289:
        /* <DEDUP_REMOVED lines=44> */
.L_x_2281:
[----:B------:R-:W-:Y:S01]  /*87a0*/  ISETP.NE.AND P1, PT, R20, RZ, PT ;  /* 0x000000ff1400720c */ /* 0x000fe20003f25270 */
[----:B------:R-:W-:Y:S02]  /*87b0*/  IMAD.MOV.U32 R5, RZ, RZ, R14 ;  /* 0x000000ffff057224 */ /* 0x000fe400078e000e */
[----:B------:R-:W-:-:S10]  /*87c0*/  IMAD.MOV.U32 R16, RZ, RZ, 0x1 ;  /* 0x00000001ff107424 */ /* 0x000fd400078e00ff */
[----:B------:R-:W-:Y:S05]  /*87d0*/  @!P1 BRA `(.L_x_2280) ;  /* 0x00000004008c9947 */ /* 0x000fea0003800000 */
[----:B------:R-:W2:Y:S02]  /*87e0*/  SYNCS.PHASECHK.TRANS64.TRYWAIT P1, [R0+URZ+0x36438], R6 ;  /* 0x03643806000075a7 */ /* 0x000ea4000802017f */
[----:B--2---:R-:W-:Y:S05]  /*87f0*/  @!P1 BRA `(.L_x_2291) ;  /* 0x0000000c00c09947 */ /* 0x004fea0003800000 */
.L_x_2311:
[----:B------:R-:W-:Y:S05]  /*8800*/  @P0 BRA `(.L_x_2292) ;  /* 0x0000000000140947 */ /* 0x000fea0003800000 */
[----:B------:R-:W-:Y:S01]  /*8810*/  ISETP.NE.AND P1, PT, R18, RZ, PT ;  /* 0x000000ff1200720c */ /* 0x000fe20003f25270 */
[----:B------:R-:W-:-:S04]  /*8820*/  IMAD.MOV.U32 R5, RZ, RZ, 0x6100 ;  /* 0x00006100ff057424 */ /* 0x000fc800078e00ff */
[----:B------:R3:W-:Y:S08]  /*8830*/  SYNCS.ARRIVE.TRANS64 RZ, [R0+URZ+0x36430], R5 ;  /* 0x0364300500ff79a7 */ /* 0x0007f0000800003f */
[----:B------:R-:W-:Y:S05]  /*8840*/  @!P1 BRA `(.L_x_2292) ;  /* 0x0000000000049947 */ /* 0x000fea0003800000 */
[----:B------:R-:W-:Y:S01]  /*8850*/  BPT.TRAP 0x1 ;  /* 0x000000040000795c */ /* 0x000fe20000300000 */
.L_x_2292:
        /* <DEDUP_REMOVED lines=42> */
.L_x_2312:
[----:B------:R-:W-:Y:S01]  /*8b00*/  IMAD.MOV.U32 R16, RZ, RZ, RZ ;  /* 0x000000ffff107224 */ /* 0x000fe200078e00ff */
[----:B------:R-:W-:Y:S06]  /*8b10*/  @P0 BRA `(.L_x_2294) ;  /* 0x0000000000140947 */ /* 0x000fec0003800000 */
[----:B------:R-:W-:Y:S01]  /*8b20*/  ISETP.NE.AND P1, PT, R18, RZ, PT ;  /* 0x000000ff1200720c */ /* 0x000fe20003f25270 */
[----:B-1----:R-:W-:-:S04]  /*8b30*/  IMAD.MOV.U32 R5, RZ, RZ, 0x6100 ;  /* 0x00006100ff057424 */ /* 0x002fc800078e00ff */
[----:B------:R2:W-:Y:S08]  /*8b40*/  SYNCS.ARRIVE.TRANS64 RZ, [R0+URZ+0x36418], R5 ;  /* 0x0364180500ff79a7 */ /* 0x0005f0000800003f */
[----:B------:R-:W-:Y:S05]  /*8b50*/  @!P1 BRA `(.L_x_2294) ;  /* 0x0000000000049947 */ /* 0x000fea0003800000 */
[----:B------:R-:W-:Y:S01]  /*8b60*/  BPT.TRAP 0x1 ;  /* 0x000000040000795c */ /* 0x000fe20000300000 */
.L_x_2294:
        /* <DEDUP_REMOVED lines=42> */
.L_x_2280:
[----:B------:R-:W-:-:S04]  /*8e10*/  SHF.L.U32 R3, R16, 0x1f, RZ ;  /* 0x0000001f10037819 */ /* 0x000fc800000006ff */
[----:B------:R-:W2:Y:S02]  /*8e20*/  SYNCS.PHASECHK.TRANS64.TRYWAIT P1, [R0+URZ+0x36438], R3 ;  /* 0x03643803000075a7 */ /* 0x000ea4000802017f */
[----:B--2---:R-:W-:Y:S05]  /*8e30*/  @!P1 BRA `(.L_x_2295) ;  /* 0x0000000800589947 */ /* 0x004fea0003800000 */
.L_x_2313:
[----:B------:R-:W-:Y:S05]  /*8e40*/  @P0 BRA `(.L_x_2296) ;  /* 0x0000000000180947 */ /* 0x000fea0003800000 */
[----:B------:R-:W3:Y:S01]  /*8e50*/  S2R R2, SR_TID.X ;  /* 0x0000000000027919 */ /* 0x000ee20000002100 */
[----:B--2---:R-:W-:-:S04]  /*8e60*/  IMAD.MOV.U32 R3, RZ, RZ, 0x6100 ;  /* 0x00006100ff037424 */ /* 0x004fc800078e00ff */
[----:B------:R4:W-:Y:S01]  /*8e70*/  SYNCS.ARRIVE.TRANS64 RZ, [R0+URZ+0x36430], R3 ;  /* 0x0364300300ff79a7 */ /* 0x0009e2000800003f */
[----:B---3--:R-:W-:-:S13]  /*8e80*/  LOP3.LUT P0, RZ, R2, 0x1f, RZ, 0xc0, !PT ;  /* 0x0000001f02ff7812 */ /* 0x008fda000780c0ff */
[----:B----4-:R-:W-:Y:S05]  /*8e90*/  @!P0 BRA `(.L_x_2296) ;  /* 0x0000000000048947 */ /* 0x010fea0003800000 */
[----:B------:R-:W-:Y:S01]  /*8ea0*/  BPT.TRAP 0x1 ;  /* 0x000000040000795c */ /* 0x000fe20000300000 */
.L_x_2296:
        /* <DEDUP_REMOVED lines=44> */
.L_x_2277:
[----:B------:R-:W-:Y:S05]  /*9170*/  BSYNC B0 ;  /* 0x0000000000007941 */ /* 0x000fea0003800000 */
.L_x_2272:
[----:B------:R-:W-:-:S03]  /*9180*/  UMOV UR7, 0xffffffff ;  /* 0xffffffff00077882 */ /* 0x000fc60000000000 */
[----:B------:R-:W-:Y:S05]  /*9190*/  BRA.DIV UR7, `(.L_x_2297) ;  /* 0x0000000607947947 */ /* 0x000fea000b800000 */
[----:B------:R-:W-:-:S13]  /*91a0*/  ELECT P6, URZ, PT ;  /* 0x00000000003f782f */ /* 0x000fda00038c0000 */
.L_x_2316:
[----:B------:R-:W-:Y:S05]  /*91b0*/  @!P6 BRA `(.L_x_2191) ;  /* 0x000000000074e947 */ /* 0x000fea0003800000 */
[----:B------:R-:W3:Y:S02]  /*91c0*/  LDL.LU R3, [R1] ;  /* 0x0000000001037983 */ /* 0x000ee40000300800 */
[----:B---3--:R-:W-:-:S04]  /*91d0*/  LOP3.LUT R3, R3, 0x2, RZ, 0xfc, !PT ;  /* 0x0000000203037812 */ /* 0x008fc800078efcff */
[----:B------:R-:W-:-:S13]  /*91e0*/  ISETP.NE.AND P2, PT, R3, 0x3, PT ;  /* 0x000000030300780c */ /* 0x000fda0003f45270 */
[----:B------:R-:W-:Y:S05]  /*91f0*/  @!P2 BRA `(.L_x_2298) ;  /* 0x000000000004a947 */ /* 0x000fea0003800000 */
[----:B--2---:R-:W-:Y:S01]  /*9200*/  BPT.TRAP 0x1 ;  /* 0x000000040000795c */ /* 0x004fe20000300000 */
.L_x_2298:
        /* <DEDUP_REMOVED lines=15> */
.L_x_2317:
[----:B------:R-:W3:Y:S02]  /*9300*/  SYNCS.PHASECHK.TRANS64.TRYWAIT P0, [R3+URZ], R0 ;  /* 0x00000000030075a7 */ /* 0x000ee4000800017f */
[----:B---3--:R-:W-:Y:S05]  /*9310*/  @!P0 BRA `(.L_x_2300) ;  /* 0x0000000400688947 */ /* 0x008fea0003800000 */
.L_x_2318:
[----:B------:R-:W-:Y:S05]  /*9320*/  @!P2 BRA `(.L_x_2301) ;  /* 0x000000000004a947 */ /* 0x000fea0003800000 */
[----:B--2---:R-:W-:Y:S01]  /*9330*/  BPT.TRAP 0x1 ;  /* 0x000000040000795c */ /* 0x004fe20000300000 */
.L_x_2301:
[----:B------:R-:W-:-:S07]  /*9340*/  SHF.L.U32 R16, R16, 0x1f, RZ ;  /* 0x0000001f10107819 */ /* 0x000fce00000006ff */
.L_x_2302:
[----:B----4-:R4:W1:Y:S02]  /*9350*/  SYNCS.PHASECHK.TRANS64.TRYWAIT P0, [R9+URZ+0x36438], R16 ;  /* 0x03643810090075a7 */ /* 0x010864000800017f */
[----:B-1----:R-:W-:Y:S05]  /*9360*/  @!P0 NANOSLEEP.SYNCS 0x989680 ;  /* 0x009896800000895d */ /* 0x002fea0003900000 */
[----:B------:R-:W1:Y:S02]  /*9370*/  @!P0 SYNCS.PHASECHK.TRANS64 P0, [R9+URZ+0x36438], R16 ;  /* 0x03643810090085a7 */ /* 0x000e64000800007f */
[----:B-1----:R-:W-:Y:S05]  /*9380*/  @!P0 BRA `(.L_x_2302) ;  /* 0xfffffffc00f08947 */ /* 0x002fea000383ffff */
.L_x_2191:
[----:B--2---:R-:W-:Y:S05]  /*9390*/  BSYNC B6 ;  /* 0x0000000000067941 */ /* 0x004fea0003800000 */
.L_x_2185:
[----:B------:R-:W-:Y:S05]  /*93a0*/  EXIT ;  /* 0x000000000000794d */ /* 0x000fea0003800000 */
.L_x_2202:
[----:B------:R-:W-:Y:S02]  /*93b0*/  IMAD.MOV.U32 R12, RZ, RZ, RZ ;  /* 0x000000ffff0c7224 */ /* 0x000fe400078e00ff */
[----:B------:R-:W-:Y:S02]  /*93c0*/  IMAD.MOV.U32 R11, RZ, RZ, 0x1f ;  /* 0x0000001fff0b7424 */ /* 0x000fe400078e00ff */
[----:B------:R-:W-:-:S07]  /*93d0*/  IMAD.MOV.U32 R15, RZ, RZ, -0x1 ;  /* 0xffffffffff0f7424 */ /* 0x000fce00078e00ff */
[----:B-1----:R-:W-:Y:S05]  /*93e0*/  WARPSYNC.COLLECTIVE R15, `(.L_x_2303) ;  /* 0x000000000f087348 */ /* 0x002fea0003c00000 */
[----:B------:R2:W3:Y:S02]  /*93f0*/  SHFL.IDX P6, R14, R13, R12, R11 ;  /* 0x0000000c0d0e7389 */ /* 0x0004e400000c000b */
[----:B-123--:R-:W-:Y:S01]  /*9400*/  ENDCOLLECTIVE ;  /* 0x000000000000791b */ /* 0x00efe20003800000 */
.L_x_2303:
[----:B------:R-:W-:Y:S05]  /*9410*/  BRA `(.L_x_2304) ;  /* 0xffffff7c00fc7947 */ /* 0x000fea000383ffff */
.L_x_2204:
[----:B-1----:R-:W-:-:S04]  /*9420*/  IMAD.U32 R3, RZ, RZ, UR36 ;  /* 0x00000024ff037e24 */ /* 0x002fc8000f8e00ff */
[----:B------:R1:W3:Y:S03]  /*9430*/  SYNCS.PHASECHK.TRANS64.TRYWAIT P0, [R3+URZ+0x36400], R10 ;  /* 0x0364000a030075a7 */ /* 0x0002e6000800017f */
[----:B---3--:R-:W-:Y:S05]  /*9440*/  @!P0 NANOSLEEP.SYNCS 0x989680 ;  /* 0x009896800000895d */ /* 0x008fea0003900000 */
[----:B------:R-:W3:Y:S02]  /*9450*/  @!P0 SYNCS.PHASECHK.TRANS64 P0, [R3+URZ+0x36400], R10 ;  /* 0x0364000a030085a7 */ /* 0x000ee4000800007f */
[----:B---3--:R-:W-:Y:S05]  /*9460*/  @!P0 BRA `(.L_x_2204) ;  /* 0xfffffffc00ec8947 */ /* 0x008fea000383ffff */
[----:B------:R-:W-:Y:S05]  /*9470*/  BRA `(.L_x_2203) ;  /* 0xffffff8000307947 */ /* 0x000fea000383ffff */
.L_x_2208:
[----:B--2---:R2:W3:Y:S02]  /*9480*/  SYNCS.PHASECHK.TRANS64.TRYWAIT P1, [R3+URZ+0x36410], R10 ;  /* 0x0364100a030075a7 */ /* 0x0044e4000802017f */
[----:B---3--:R-:W-:Y:S05]  /*9490*/  @!P1 NANOSLEEP.SYNCS 0x989680 ;  /* 0x009896800000995d */ /* 0x008fea0003900000 */
[----:B------:R-:W3:Y:S02]  /*94a0*/  @!P1 SYNCS.PHASECHK.TRANS64 P1, [R3+URZ+0x36410], R10 ;  /* 0x0364100a030095a7 */ /* 0x000ee4000802007f */
[----:B---3--:R-:W-:Y:S05]  /*94b0*/  @!P1 BRA `(.L_x_2208) ;  /* 0xfffffffc00f09947 */ /* 0x008fea000383ffff */
[----:B------:R-:W-:Y:S05]  /*94c0*/  BRA `(.L_x_2207) ;  /* 0xffffff88000c7947 */ /* 0x000fea000383ffff */
.L_x_2212:
[----:B----4-:R-:W-:-:S04]  /*94d0*/  IMAD.U32 R12, RZ, RZ, UR36 ;  /* 0x00000024ff0c7e24 */ /* 0x010fc8000f8e00ff */
[----:B------:R4:W1:Y:S03]  /*94e0*/  SYNCS.PHASECHK.TRANS64.TRYWAIT P1, [R12+URZ+0x36430], R11 ;  /* 0x0364300b0c0075a7 */ /* 0x000866000802017f */
[----:B-1----:R-:W-:Y:S05]  /*94f0*/  @!P1 NANOSLEEP.SYNCS 0x989680 ;  /* 0x009896800000995d */ /* 0x002fea0003900000 */
[----:B------:R-:W1:Y:S02]  /*9500*/  @!P1 SYNCS.PHASECHK.TRANS64 P1, [R12+URZ+0x36430], R11 ;  /* 0x0364300b0c0095a7 */ /* 0x000e64000802007f */
[----:B-1----:R-:W-:Y:S05]  /*9510*/  @!P1 BRA `(.L_x_2212) ;  /* 0xfffffffc00ec9947 */ /* 0x002fea000383ffff */
[----:B------:R-:W-:Y:S05]  /*9520*/  BRA `(.L_x_2211) ;  /* 0xffffff8c00ac7947 */ /* 0x000fea000383ffff */
.L_x_2278:
[----:B-1----:R1:W2:Y:S02]  /*9530*/  SYNCS.PHASECHK.TRANS64.TRYWAIT P1, [R0+URZ+0x36420], R6 ;  /* 0x03642006000075a7 */ /* 0x0022a4000802017f */
[----:B--2---:R-:W-:Y:S05]  /*9540*/  @!P1 NANOSLEEP.SYNCS 0x989680 ;  /* 0x009896800000995d */ /* 0x004fea0003900000 */
[----:B------:R-:W2:Y:S02]  /*9550*/  @!P1 SYNCS.PHASECHK.TRANS64 P1, [R0+URZ+0x36420], R6 ;  /* 0x03642006000095a7 */ /* 0x000ea4000802007f */
[----:B--2---:R-:W-:Y:S05]  /*9560*/  @!P1 BRA `(.L_x_2278) ;  /* 0xfffffffc00f09947 */ /* 0x004fea000383ffff */
[----:B------:R-:W-:Y:S05]  /*9570*/  BRA `(.L_x_2305) ;  /* 0xffffffdc006c7947 */ /* 0x000fea000383ffff */
.L_x_2282:
[----:B-1----:R1:W2:Y:S02]  /*9580*/  SYNCS.PHASECHK.TRANS64.TRYWAIT P1, [R0+URZ+0x36438], R6 ;  /* 0x03643806000075a7 */ /* 0x0022a4000802017f */
[----:B--2---:R-:W-:Y:S05]  /*9590*/  @!P1 NANOSLEEP.SYNCS 0x989680 ;  /* 0x009896800000995d */ /* 0x004fea0003900000 */
[----:B------:R-:W2:Y:S02]  /*95a0*/  @!P1 SYNCS.PHASECHK.TRANS64 P1, [R0+URZ+0x36438], R6 ;  /* 0x03643806000095a7 */ /* 0x000ea4000802007f */
[----:B--2---:R-:W-:Y:S05]  /*95b0*/  @!P1 BRA `(.L_x_2282) ;  /* 0xfffffffc00f09947 */ /* 0x004fea000383ffff */
[----:B------:R-:W-:Y:S05]  /*95c0*/  BRA `(.L_x_2306) ;  /* 0xffffffe4004c7947 */ /* 0x000fea000383ffff */
.L_x_2284:
[----:B--2---:R2:W3:Y:S02]  /*95d0*/  SYNCS.PHASECHK.TRANS64.TRYWAIT P1, [R0+URZ+0x36428], R3 ;  /* 0x03642803000075a7 */ /* 0x0044e4000802017f */
[----:B---3--:R-:W-:Y:S05]  /*95e0*/  @!P1 NANOSLEEP.SYNCS 0x989680 ;  /* 0x009896800000995d */ /* 0x008fea0003900000 */
[----:B------:R-:W3:Y:S02]  /*95f0*/  @!P1 SYNCS.PHASECHK.TRANS64 P1, [R0+URZ+0x36428], R3 ;  /* 0x03642803000095a7 */ /* 0x000ee4000802007f */
[----:B---3--:R-:W-:Y:S05]  /*9600*/  @!P1 BRA `(.L_x_2284) ;  /* 0xfffffffc00f09947 */ /* 0x008fea000383ffff */
[----:B------:R-:W-:Y:S05]  /*9610*/  BRA `(.L_x_2307) ;  /* 0xffffffe800107947 */ /* 0x000fea000383ffff */
.L_x_2286:
        /* <DEDUP_REMOVED lines=8> */
.L_x_2288:
[----:B------:R-:W-:-:S07]  /*96a0*/  SHF.L.U32 R5, R7, 0x1f, RZ ;  /* 0x0000001f07057819 */ /* 0x000fce00000006ff */
.L_x_2309:
[----:B--2---:R2:W3:Y:S02]  /*96b0*/  SYNCS.PHASECHK.TRANS64.TRYWAIT P1, [R0+URZ+0x36420], R5 ;  /* 0x03642005000075a7 */ /* 0x0044e4000802017f */
[----:B---3--:R-:W-:Y:S05]  /*96c0*/  @!P1 NANOSLEEP.SYNCS 0x989680 ;  /* 0x009896800000995d */ /* 0x008fea0003900000 */
[----:B------:R-:W3:Y:S02]  /*96d0*/  @!P1 SYNCS.PHASECHK.TRANS64 P1, [R0+URZ+0x36420], R5 ;  /* 0x03642005000095a7 */ /* 0x000ee4000802007f */
[----:B---3--:R-:W-:Y:S05]  /*96e0*/  @!P1 BRA `(.L_x_2309) ;  /* 0xfffffffc00f09947 */ /* 0x008fea000383ffff */
[----:B------:R-:W-:Y:S05]  /*96f0*/  BRA `(.L_x_2310) ;  /* 0xffffffec00607947 */ /* 0x000fea000383ffff */
.L_x_2291:
[----:B--2---:R2:W3:Y:S02]  /*9700*/  SYNCS.PHASECHK.TRANS64.TRYWAIT P1, [R0+URZ+0x36438], R6 ;  /* 0x03643806000075a7 */ /* 0x0044e4000802017f */
[----:B---3--:R-:W-:Y:S05]  /*9710*/  @!P1 NANOSLEEP.SYNCS 0x989680 ;  /* 0x009896800000995d */ /* 0x008fea0003900000 */
[----:B------:R-:W3:Y:S02]  /*9720*/  @!P1 SYNCS.PHASECHK.TRANS64 P1, [R0+URZ+0x36438], R6 ;  /* 0x03643806000095a7 */ /* 0x000ee4000802007f */
[----:B---3--:R-:W-:Y:S05]  /*9730*/  @!P1 BRA `(.L_x_2291) ;  /* 0xfffffffc00f09947 */ /* 0x008fea000383ffff */
[----:B------:R-:W-:Y:S05]  /*9740*/  BRA `(.L_x_2311) ;  /* 0xfffffff0002c7947 */ /* 0x000fea000383ffff */
.L_x_2293:
[----:B-1----:R1:W2:Y:S02]  /*9750*/  SYNCS.PHASECHK.TRANS64.TRYWAIT P1, [R0+URZ+0x36428], R5 ;  /* 0x03642805000075a7 */ /* 0x0022a4000802017f */
[----:B--2---:R-:W-:Y:S05]  /*9760*/  @!P1 NANOSLEEP.SYNCS 0x989680 ;  /* 0x009896800000995d */ /* 0x004fea0003900000 */
[----:B------:R-:W2:Y:S02]  /*9770*/  @!P1 SYNCS.PHASECHK.TRANS64 P1, [R0+URZ+0x36428], R5 ;  /* 0x03642805000095a7 */ /* 0x000ea4000802007f */
[----:B--2---:R-:W-:Y:S05]  /*9780*/  @!P1 BRA `(.L_x_2293) ;  /* 0xfffffffc00f09947 */ /* 0x004fea000383ffff */
[----:B------:R-:W-:Y:S05]  /*9790*/  BRA `(.L_x_2312) ;  /* 0xfffffff000d87947 */ /* 0x000fea000383ffff */
.L_x_2295:
[----:B--2---:R2:W3:Y:S02]  /*97a0*/  SYNCS.PHASECHK.TRANS64.TRYWAIT P1, [R0+URZ+0x36438], R3 ;  /* 0x03643803000075a7 */ /* 0x0044e4000802017f */
[----:B---3--:R-:W-:Y:S05]  /*97b0*/  @!P1 NANOSLEEP.SYNCS 0x989680 ;  /* 0x009896800000995d */ /* 0x008fea0003900000 */
[----:B------:R-:W3:Y:S02]  /*97c0*/  @!P1 SYNCS.PHASECHK.TRANS64 P1, [R0+URZ+0x36438], R3 ;  /* 0x03643803000095a7 */ /* 0x000ee4000802007f */
[----:B---3--:R-:W-:Y:S05]  /*97d0*/  @!P1 BRA `(.L_x_2295) ;  /* 0xfffffffc00f09947 */ /* 0x008fea000383ffff */
[----:B------:R-:W-:Y:S05]  /*97e0*/  BRA `(.L_x_2313) ;  /* 0xfffffff400947947 */ /* 0x000fea000383ffff */
.L_x_2297:
[----:B------:R-:W-:Y:S01]  /*97f0*/  BSSY B0, `(.L_x_2314) ;  /* 0x0000006000007945 */ /* 0x000fe20003800000 */
[----:B------:R-:W-:-:S07]  /*9800*/  IMAD.MOV.U32 R15, RZ, RZ, -0x1 ;  /* 0xffffffffff0f7424 */ /* 0x000fce00078e00ff */
[----:B--2---:R-:W-:Y:S05]  /*9810*/  WARPSYNC.COLLECTIVE R15, `(.L_x_2315) ;  /* 0x000000000f0c7348 */ /* 0x004fea0003c00000 */
[----:B------:R-:W-:Y:S02]  /*9820*/  ELECT P6, UR62, PT ;  /* 0x00000000003e782f */ /* 0x000fe400038c0000 */
[----:B------:R-:W-:Y:S01]  /*9830*/  MOV R14, UR62 ;  /* 0x0000003e000e7c02 */ /* 0x000fe20008000f00 */
[----:B--2---:R-:W-:Y:S10]  /*9840*/  ENDCOLLECTIVE ;  /* 0x000000000000791b */ /* 0x004ff40003800000 */
.L_x_2315:
[----:B------:R-:W-:Y:S05]  /*9850*/  BSYNC B0 ;  /* 0x0000000000007941 */ /* 0x000fea0003800000 */
.L_x_2314:
[----:B------:R-:W-:Y:S05]  /*9860*/  BRA `(.L_x_2316) ;  /* 0xfffffff800507947 */ /* 0x000fea000383ffff */
.L_x_2299:
[----:B-1----:R1:W3:Y:S02]  /*9870*/  SYNCS.PHASECHK.TRANS64.TRYWAIT P0, [R7+URZ], R4 ;  /* 0x00000004070075a7 */ /* 0x0022e4000800017f */
[----:B---3--:R-:W-:Y:S05]  /*9880*/  @!P0 NANOSLEEP.SYNCS 0x989680 ;  /* 0x009896800000895d */ /* 0x008fea0003900000 */
[----:B------:R-:W3:Y:S02]  /*9890*/  @!P0 SYNCS.PHASECHK.TRANS64 P0, [R7+URZ], R4 ;  /* 0x00000004070085a7 */ /* 0x000ee4000800007f */
[----:B---3--:R-:W-:Y:S05]  /*98a0*/  @!P0 BRA `(.L_x_2299) ;  /* 0xfffffffc00f08947 */ /* 0x008fea000383ffff */
[----:B------:R-:W-:Y:S05]  /*98b0*/  BRA `(.L_x_2317) ;  /* 0xfffffff800907947 */ /* 0x000fea000383ffff */
.L_x_2300:
[----:B---3--:R3:W4:Y:S02]  /*98c0*/  SYNCS.PHASECHK.TRANS64.TRYWAIT P0, [R3+URZ], R0 ;  /* 0x00000000030075a7 */ /* 0x008724000800017f */
[----:B----4-:R-:W-:Y:S05]  /*98d0*/  @!P0 NANOSLEEP.SYNCS 0x989680 ;  /* 0x009896800000895d */ /* 0x010fea0003900000 */
[----:B------:R-:W4:Y:S02]  /*98e0*/  @!P0 SYNCS.PHASECHK.TRANS64 P0, [R3+URZ], R0 ;  /* 0x00000000030085a7 */ /* 0x000f24000800007f */
[----:B----4-:R-:W-:Y:S05]  /*98f0*/  @!P0 BRA `(.L_x_2300) ;  /* 0xfffffffc00f08947 */ /* 0x010fea000383ffff */
[----:B------:R-:W-:Y:S05]  /*9900*/  BRA `(.L_x_2318) ;  /* 0xfffffff800847947 */ /* 0x000fea000383ffff */
.L_x_2319:
        /* <DEDUP_REMOVED lines=15> */
.L_x_3869:


//--------------------- .text._ZN7cutlass13device_kernelIN5flash11enable_sm90INS1_16FlashAttnBwdSm90INS1_25CollectiveMainloopBwdSm90ILi2ELi1ELi1EN4cute5tupleIJNS5_1CILi1EEES8_S8_EEENS6_IJNS7_ILi64EEENS7_ILi96EEENS7_ILi192EEEEEENS_6half_tEfNS_4arch4Sm90ELb0ELb1ELb1ELb1ELb1ELb0ELb1ELb0ELi3ELi1ELi1ELi1ELb0EEENS1_24CollectiveEpilogueBwdGQAISD_fSG_Li384ELb1ELb1EEENS1_19SingleTileSchedulerILb1ELb0ELb0ELi96EEEEEEEEEvNT_6ParamsE --------------------------
	.section	.text._ZN7cutlass13device_kernelIN5flash11enable_sm90INS1_16FlashAttnBwdSm90INS1_25CollectiveMainloopBwdSm90ILi2ELi1ELi1EN4cute5tupleIJNS5_1CILi1EEES8_S8_EEENS6_IJNS7_ILi64EEENS7_ILi96EEENS7_ILi192EEEEEENS_6half_tEfNS_4arch4Sm90ELb0ELb1ELb1ELb1ELb1ELb0ELb1ELb0ELi3ELi1ELi1ELi1ELb0EEENS1_24CollectiveEpilogueBwdGQAISD_fSG_Li384ELb1ELb1EEENS1_19SingleTileSchedulerILb1ELb0ELb0ELi96EEEEEEEEEvNT_6ParamsE,"ax",@progbits
	.align	128
.text._ZN7cutlass13device_kernelIN5flash11enable_sm90INS1_16FlashAttnBwdSm90INS1_25CollectiveMainloopBwdSm90ILi2ELi1ELi1EN4cute5tupleIJNS5_1CILi1EEES8_S8_EEENS6_IJNS7_ILi64EEENS7_ILi96EEENS7_ILi192EEEEEENS_6half_tEfNS_4arch4Sm90ELb0ELb1ELb1ELb1ELb1ELb0ELb1ELb0ELi3ELi1ELi1ELi1ELb0EEENS1_24CollectiveEpilogueBwdGQAISD_fSG_Li384ELb1ELb1EEENS1_19SingleTileSchedulerILb1ELb0ELb0ELi96EEEEEEEEEvNT_6ParamsE:
        .type           _ZN7cutlass13device_kernelIN5flash11enable_sm90INS1_16FlashAttnBwdSm90INS1_25CollectiveMainloopBwdSm90ILi2ELi1ELi1EN4cute5tupleIJNS5_1CILi1EEES8_S8_EEENS6_IJNS7_ILi64EEENS7_ILi96EEENS7_ILi192EEEEEENS_6half_tEfNS_4arch4Sm90ELb0ELb1ELb1ELb1ELb1ELb0ELb1ELb0ELi3ELi1ELi1ELi1ELb0EEENS1_24CollectiveEpilogueBwdGQAISD_fSG_Li384ELb1ELb1EEENS1_19SingleTileSchedulerILb1ELb0ELb0ELi96EEEEEEEEEvNT_6ParamsE,@function
        .size           _ZN7cutlass13device_kernelIN5flash11enable_sm90INS1_16FlashAttnBwdSm90INS1_25CollectiveMainloopBwdSm90ILi2ELi1ELi1EN4cute5tupleIJNS5_1CILi1EEES8_S8_EEENS6_IJNS7_ILi64EEENS7_ILi96EEENS7_ILi192EEEEEENS_6half_tEfNS_4arch4Sm90ELb0ELb1ELb1ELb1ELb1ELb0ELb1ELb0ELi3ELi1ELi1ELi1ELb0EEENS1_24CollectiveEpilogueBwdGQAISD_fSG_Li384ELb1ELb1EEENS1_19SingleTileSchedulerILb1ELb0ELb0ELi96EEEEEEEEEvNT_6ParamsE,(.L_x_3870 - _ZN7cutlass13device_kernelIN5flash11enable_sm90INS1_16FlashAttnBwdSm90INS1_25CollectiveMainloopBwdSm90ILi2ELi1ELi1EN4cute5tupleIJNS5_1CILi1EEES8_S8_EEENS6_IJNS7_ILi64EEENS7_ILi96EEENS7_ILi192EEEEEENS_6half_tEfNS_4arch4Sm90ELb0ELb1ELb1ELb1ELb1ELb0ELb1ELb0ELi3ELi1ELi1ELi1ELb0EEENS1_24CollectiveEpilogueBwdGQAISD_fSG_Li384ELb1ELb1EEENS1_19SingleTileSchedulerILb1ELb0ELb0ELi96EEEEEEEEEvNT_6ParamsE)
        .other          _ZN7cutlass13device_kernelIN5flash11enable_sm90INS1_16FlashAttnBwdSm90INS1_25CollectiveMainloopBwdSm90ILi2ELi1ELi1EN4cute5tupleIJNS5_1CILi1EEES8_S8_EEENS6_IJNS7_ILi64EEENS7_ILi96EEENS7_ILi192EEEEEENS_6half_tEfNS_4arch4Sm90ELb0ELb1ELb1ELb1ELb1ELb0ELb1ELb0ELi3ELi1ELi1ELi1ELb0EEENS1_24CollectiveEpilogueBwdGQAISD_fSG_Li384ELb1ELb1EEENS1_19SingleTileSchedulerILb1ELb0ELb0ELi96EEEEEEEEEvNT_6ParamsE,@"STO_CUDA_ENTRY STV_DEFAULT"
_ZN7cutlass13device_kernelIN5flash11enable_sm90INS1_16FlashAttnBwdSm90INS1_25CollectiveMainloopBwdSm90ILi2ELi1ELi1EN4cute5tupleIJNS5_1CILi1EEES8_S8_EEENS6_IJNS7_ILi64EEENS7_ILi96EEENS7_ILi192EEEEEENS_6half_tEfNS_4arch4Sm90ELb0ELb1ELb1ELb1ELb1ELb0ELb1ELb0ELi3ELi1ELi1ELi1ELb0EEENS1_24CollectiveEpilogueBwdGQAISD_fSG_Li384ELb1ELb1EEENS1_19SingleTileSchedulerILb1ELb0ELb0ELi96EEEEEEEEEvNT_6ParamsE:
        /* <DEDUP_REMOVED lines=23> */
.L_x_2321:
[----:B------:R-:W-:Y:S05]  /*0170*/  BSYNC B0 ;  /* 0x0000000000007941 */ /* 0x000fea0003800000 */
.L_x_2320:
        /* <DEDUP_REMOVED lines=34> */
.L_x_2322:
        /* <DEDUP_REMOVED lines=20> */
.L_x_2323:
        /* <DEDUP_REMOVED lines=9> */
.L_x_2326:
        /* <DEDUP_REMOVED lines=21> */
.L_x_2327:
        /* <DEDUP_REMOVED lines=10> */
.L_x_2329:
[----:B------:R-:W2:Y:S02]  /*0760*/  LDC R0, c[0x0][0x8c4] ;  /* 0x00023100ff007b82 */ /* 0x000ea40000000800 */
.L_x_2328:
        /* <DEDUP_REMOVED lines=16> */
.L_x_2331:
        /* <DEDUP_REMOVED lines=10> */
.L_x_2332:
        /* <DEDUP_REMOVED lines=8> */
.L_x_2333:
        /* <DEDUP_REMOVED lines=9> */
.L_x_2334:
        /* <DEDUP_REMOVED lines=22> */
.L_x_2335:
        /* <DEDUP_REMOVED lines=79> */
.L_x_2338:
        /* <DEDUP_REMOVED lines=15> */
.L_x_2337:
        /* <DEDUP_REMOVED lines=20> */
.L_x_2340:
        /* <DEDUP_REMOVED lines=15> */
.L_x_2339:
        /* <DEDUP_REMOVED lines=8> */
.L_x_2483:
        /* <DEDUP_REMOVED lines=19> */
.L_x_2342:
        /* <DEDUP_REMOVED lines=113> */
.L_x_2362:
[----:B------:R-:W-:-:S13]  /*1c50*/  ISETP.NE.AND P0, PT, R8, 0x3, PT ;  /* 0x000000030800780c */ /* 0x000fda0003f05270 */
[----:B------:R-:W-:Y:S05]  /*1c60*/  @!P0 BRA `(.L_x_2344) ;  /* 0x0000000000048947 */ /* 0x000fea0003800000 */
[----:B------:R-:W-:Y:S01]  /*1c70*/  BPT.TRAP 0x1 ;  /* 0x000000040000795c */ /* 0x000fe20000300000 */
.L_x_2344:
[----:B------:R-:W-:Y:S02]  /*1c80*/  LEA R3, R2, UR36, 0x3 ;  /* 0x0000002402037c11 */ /* 0x000fe4000f8e18ff */
[----:B------:R-:W-:-:S04]  /*1c90*/  SHF.L.U32 R10, R7, 0x1f, RZ ;  /* 0x0000001f070a7819 */ /* 0x000fc800000006ff */
[----:B------:R1:W2:Y:S01]  /*1ca0*/  SYNCS.PHASECHK.TRANS64.TRYWAIT P1, [R3+URZ+0x36410], R10 ;  /* 0x0364100a030075a7 */ /* 0x0002a2000802017f */
[----:B------:R-:W-:Y:S05]  /*1cb0*/  @!P0 BRA `(.L_x_2345) ;  /* 0x0000000000048947 */ /* 0x000fea0003800000 */
[----:B------:R-:W-:Y:S01]  /*1cc0*/  BPT.TRAP 0x1 ;  /* 0x000000040000795c */ /* 0x000fe20000300000 */
.L_x_2345:
[----:B--2---:R-:W-:Y:S05]  /*1cd0*/  @P1 BRA `(.L_x_2346) ;  /* 0x0000000000081947 */ /* 0x004fea0003800000 */
[----:B------:R-:W2:Y:S02]  /*1ce0*/  SYNCS.PHASECHK.TRANS64.TRYWAIT P1, [R3+URZ+0x36410], R10 ;  /* 0x0364100a030075a7 */ /* 0x000ea4000802017f */
[----:B--2---:R-:W-:Y:S05]  /*1cf0*/  @!P1 BRA `(.L_x_2347) ;  /* 0x0000008800949947 */ /* 0x004fea0003800000 */
.L_x_2346:
        /* <DEDUP_REMOVED lines=103> */
.L_x_2348:
[----:B-1----:R-:W-:-:S04]  /*2370*/  SHF.L.U32 R11, R5, 0x1f, RZ ;  /* 0x0000001f050b7819 */ /* 0x002fc800000006ff */
[----:B------:R1:W4:Y:S01]  /*2380*/  SYNCS.PHASECHK.TRANS64.TRYWAIT P1, [UR36+0x36430], R11 ;  /* 0x0364300bff0075a7 */ /* 0x0003220008020164 */
[----:B------:R-:W-:Y:S05]  /*2390*/  @!P0 BRA `(.L_x_2349) ;  /* 0x0000000000048947 */ /* 0x000fea0003800000 */
[----:B------:R-:W-:Y:S01]  /*23a0*/  BPT.TRAP 0x1 ;  /* 0x000000040000795c */ /* 0x000fe20000300000 */
.L_x_2349:
[----:B----4-:R-:W-:Y:S05]  /*23b0*/  @P1 BRA `(.L_x_2350) ;  /* 0x0000000000081947 */ /* 0x010fea0003800000 */
[----:B------:R-:W4:Y:S02]  /*23c0*/  SYNCS.PHASECHK.TRANS64.TRYWAIT P1, [UR36+0x36430], R11 ;  /* 0x0364300bff0075a7 */ /* 0x000f240008020164 */
[----:B----4-:R-:W-:Y:S05]  /*23d0*/  @!P1 BRA `(.L_x_2351) ;  /* 0x0000008000f09947 */ /* 0x010fea0003800000 */
.L_x_2350:
        /* <DEDUP_REMOVED lines=145> */
.L_x_2354:
[----:B------:R-:W-:-:S13]  /*2cf0*/  ISETP.NE.AND P1, PT, R140, 0x1, PT ;  /* 0x000000018c00780c */ /* 0x000fda0003f25270 */
[----:B------:R-:W1:Y:S08]  /*2d00*/  @P1 LDC R143, c[0x0][0x754] ;  /* 0x0001d500ff8f1b82 */ /* 0x000e700000000800 */
[----:B------:R-:W2:Y:S01]  /*2d10*/  @P1 LDC R142, c[0x0][0x758] ;  /* 0x0001d600ff8e1b82 */ /* 0x000ea20000000800 */
[----:B-1----:R-:W-:-:S05]  /*2d20*/  @P1 IMAD.HI.U32 R143, R145, R143, RZ ;  /* 0x0000008f918f1227 */ /* 0x002fca00078e00ff */
[----:B--2---:R-:W-:-:S07]  /*2d30*/  @P1 SHF.R.U32.HI R145, RZ, R142, R143 ;  /* 0x0000008eff911219 */ /* 0x004fce000001168f */
.L_x_2355:
[----:B------:R-:W-:Y:S05]  /*2d40*/  BSYNC B0 ;  /* 0x0000000000007941 */ /* 0x000fea0003800000 */
.L_x_2353:
[----:B------:R-:W2:Y:S01]  /*2d50*/  LDL R142, [R1+0x10] ;  /* 0x00001000018e7983 */ /* 0x000ea20000100800 */
[----:B------:R-:W-:Y:S01]  /*2d60*/  IADD3 R150, R141, UR4, R4 ;  /* 0x000000048d967c10 */ /* 0x000fe2000fffe004 */
[----:B--2---:R-:W-:-:S05]  /*2d70*/  IMAD R145, R145, R140, R142 ;  /* 0x0000008c91917224 */ /* 0x004fca00078e028e */
[----:B------:R-:W-:Y:S02]  /*2d80*/  VIADDMNMX R146, R145, R140, R146, PT ;  /* 0x0000008c91927246 */ /* 0x000fe40003800192 */
[----:B------:R-:W-:-:S07]  /*2d90*/  VIMNMX R150, R150, R145, !PT ;  /* 0x0000009196967248 */ /* 0x000fce0007fe0100 */
.L_x_2352:
        /* <DEDUP_REMOVED lines=17> */
.L_x_2358:
[----:B------:R-:W-:-:S13]  /*2eb0*/  ISETP.NE.AND P1, PT, R140, 0x1, PT ;  /* 0x000000018c00780c */ /* 0x000fda0003f25270 */
[----:B------:R-:W1:Y:S08]  /*2ec0*/  @P1 LDC R142, c[0x0][0x754] ;  /* 0x0001d500ff8e1b82 */ /* 0x000e700000000800 */
[----:B------:R-:W2:Y:S01]  /*2ed0*/  @P1 LDC R141, c[0x0][0x758] ;  /* 0x0001d600ff8d1b82 */ /* 0x000ea20000000800 */
[----:B-1----:R-:W-:-:S05]  /*2ee0*/  @P1 IMAD.HI.U32 R142, R143, R142, RZ ;  /* 0x0000008e8f8e1227 */ /* 0x002fca00078e00ff */
[----:B--2---:R-:W-:-:S07]  /*2ef0*/  @P1 SHF.R.U32.HI R143, RZ, R141, R142 ;  /* 0x0000008dff8f1219 */ /* 0x004fce000001168e */
.L_x_2359:
[----:B------:R-:W-:Y:S05]  /*2f00*/  BSYNC B0 ;  /* 0x0000000000007941 */ /* 0x000fea0003800000 */
.L_x_2357:
[----:B------:R-:W2:Y:S02]  /*2f10*/  LDL R141, [R1+0x10] ;  /* 0x00001000018d7983 */ /* 0x000ea40000100800 */
[----:B--2---:R-:W-:-:S05]  /*2f20*/  IMAD R143, R143, R140, R141 ;  /* 0x0000008c8f8f7224 */ /* 0x004fca00078e028d */
[----:B------:R-:W-:Y:S02]  /*2f30*/  VIMNMX R147, R147, R143, !PT ;  /* 0x0000008f93937248 */ /* 0x000fe40007fe0100 */
[----:B------:R-:W-:-:S07]  /*2f40*/  VIADDMNMX R144, R143, R140, R144, PT ;  /* 0x0000008c8f907246 */ /* 0x000fce0003800190 */
.L_x_2356:
        /* <DEDUP_REMOVED lines=283> */
.L_x_2360:
        /* <DEDUP_REMOVED lines=59> */
.L_x_2361:
        /* <DEDUP_REMOVED lines=63> */
.L_x_2336:
[----:B------:R-:W-:Y:S05]  /*48a0*/  @P0 BRA `(.L_x_2330) ;  /* 0x0000005c006c0947 */ /* 0x000fea0003800000 */
[----:B------:R-:W3:Y:S01]  /*48b0*/  LDL.LU R120, [R1+0x18] ;  /* 0x0000180001787983 */ /* 0x000ee20000300800 */
[----:B--2---:R-:W2:Y:S01]  /*48c0*/  LDC.64 R2, c[0x0][0x878] ;  /* 0x00021e00ff027b82 */ /* 0x004ea20000000a00 */
[----:B------:R-:W-:Y:S01]  /*48d0*/  ULDC UR7, c[0x0][0x870] ;  /* 0x00021c0000077ab9 */ /* 0x000fe20000000800 */
[----:B------:R-:W-:Y:S01]  /*48e0*/  ULDC UR6, c[0x0][0x80c] ;  /* 0x0002030000067ab9 */ /* 0x000fe20000000800 */
[----:B------:R-:W4:Y:S01]  /*48f0*/  S2R R8, SR_TID.X ;  /* 0x0000000000087919 */ /* 0x000f220000002100 */
[----:B------:R-:W5:Y:S01]  /*4900*/  S2R R0, SR_CTAID.Y ;  /* 0x0000000000007919 */ /* 0x000f620000002600 */
[----:B------:R-:W5:Y:S03]  /*4910*/  S2R R16, SR_CTAID.X ;  /* 0x0000000000107919 */ /* 0x000f660000002500 */
[----:B------:R-:W4:Y:S01]  /*4920*/  S2UR UR5, SR_CgaCtaId ;  /* 0x00000000000579c3 */ /* 0x000f220000008800 */
[----:B------:R-:W-:-:S07]  /*4930*/  UMOV UR4, 0x400 ;  /* 0x0000040000047882 */ /* 0x000fce0000000000 */
[----:B------:R-:W5:Y:S01]  /*4940*/  LDC.64 R18, c[0x0][0x820] ;  /* 0x00020800ff127b82 */ /* 0x000f620000000a00 */
[----:B--2---:R-:W-:-:S04]  /*4950*/  ISETP.NE.U32.AND P0, PT, R2, RZ, PT ;  /* 0x000000ff0200720c */ /* 0x004fc80003f05070 */
[----:B------:R-:W-:-:S03]  /*4960*/  ISETP.NE.AND.EX P0, PT, R3, RZ, PT, P0 ;  /* 0x000000ff0300720c */ /* 0x000fc60003f05300 */
[----:B------:R-:W2:Y:S08]  /*4970*/  LDC.64 R20, c[0x0][0x848] ;  /* 0x00021200ff147b82 */ /* 0x000eb00000000a00 */
[----:B------:R-:W4:Y:S08]  /*4980*/  LDC R3, c[0x0][0x850] ;  /* 0x00021400ff037b82 */ /* 0x000f300000000800 */
[----:B-1----:R-:W3:Y:S08]  /*4990*/  @P0 LDC.64 R4, c[0x0][0x878] ;  /* 0x00021e00ff040b82 */ /* 0x002ef00000000a00 */
[----:B------:R-:W1:Y:S01]  /*49a0*/  LDC.64 R22, c[0x0][0x800] ;  /* 0x00020000ff167b82 */ /* 0x000e620000000a00 */
[----:B---3--:R-:W-:-:S06]  /*49b0*/  @P0 IMAD.WIDE R4, R120, 0x4, R4 ;  /* 0x0000000478040825 */ /* 0x008fcc00078e0204 */
[----:B------:R3:W2:Y:S01]  /*49c0*/  @P0 LDG.E R5, desc[UR38][R4.64] ;  /* 0x0000002604050981 */ /* 0x0006a2000c1e1900 */
[----:B------:R-:W-:Y:S01]  /*49d0*/  BAR.SYNC.DEFER_BLOCKING 0x1, 0x180 ;  /* 0x0046000000007b1d */ /* 0x000fe20000010000 */
[----:B----4-:R-:W-:Y:S01]  /*49e0*/  ISETP.NE.AND P2, PT, R3, 0x1, PT ;  /* 0x000000010300780c */ /* 0x010fe20003f45270 */
        /* <DEDUP_REMOVED lines=10> */
[----:B------:R-:W4:Y:S01]  /*4a90*/  @P2 LDC R9, c[0x0][0x858] ;  /* 0x00021600ff092b82 */ /* 0x000f220000000800 */
[----:B-----5:R-:W-:Y:S02]  /*4aa0*/  IMAD.MOV.U32 R2, RZ, RZ, R0 ;  /* 0x000000ffff027224 */ /* 0x020fe400078e0000 */
[----:B------:R-:W-:-:S04]  /*4ab0*/  IMAD R10, R11, 0x600, R6 ;  /* 0x000006000b0a7824 */ /* 0x000fc800078e0206 */
[----:B------:R-:W-:Y:S02]  /*4ac0*/  IMAD.SHL.U32 R10, R10, 0x4, RZ ;  /* 0x000000040a0a7824 */ /* 0x000fe400078e00ff */
[----:B---3--:R-:W-:-:S04]  /*4ad0*/  @P2 IMAD.HI.U32 R4, R0, R7, RZ ;  /* 0x0000000700042227 */ /* 0x008fc800078e00ff */
[----:B------:R-:W-:Y:S01]  /*4ae0*/  IMAD R7, R16, UR7, RZ ;  /* 0x0000000710077c24 */ /* 0x000fe2000f8e02ff */
[----:B----4-:R-:W-:Y:S01]  /*4af0*/  @P2 SHF.R.U32.HI R2, RZ, R9, R4 ;  /* 0x00000009ff022219 */ /* 0x010fe20000011604 */
        /* <DEDUP_REMOVED lines=9> */
[----:B--2---:R-:W-:Y:S02]  /*4b90*/  @P0 IMAD R6, R120, 0x60, R5 ;  /* 0x0000006078060824 */ /* 0x004fe400078e0205 */
        /* <DEDUP_REMOVED lines=39> */
[----:B------:R-:W-:Y:S01]  /*4e10*/  IMAD R12, R11, R20, RZ ;  /* 0x000000140b0c7224 */ /* 0x000fe200078e02ff */
[----:B------:R2:W-:Y:S01]  /*4e20*/  STS.128 [R8+0x5000], R64 ;  /* 0x0050004008007388 */ /* 0x0005e20000000c00 */
[----:B------:R-:W-:Y:S01]  /*4e30*/  IMAD.WIDE.U32 R4, R9, R18, R4 ;  /* 0x0000001209047225 */ /* 0x000fe200078e0004 */
[----:B------:R-:W-:-:S02]  /*4e40*/  IADD3.X R11, R16, UR7, RZ, P0, !PT ;  /* 0x00000007100b7c10 */ /* 0x000fc400087fe4ff */
[----:B------:R2:W-:Y:S01]  /*4e50*/  STS.128 [R8+0x5800], R68 ;  /* 0x0058004408007388 */ /* 0x0005e20000000c00 */
[----:B------:R-:W-:Y:S01]  /*4e60*/  IMAD.WIDE.U32 R6, R9, R20, R6 ;  /* 0x0000001409067225 */ /* 0x000fe200078e0006 */
[----:B-1----:R-:W-:-:S03]  /*4e70*/  LEA R22, P3, R4, R22, 0x2 ;  /* 0x0000001604167211 */ /* 0x002fc600078610ff */
[----:B------:R-:W-:Y:S01]  /*4e80*/  IMAD.MOV R2, RZ, RZ, -R2 ;  /* 0x000000ffff027224 */ /* 0x000fe200078e0a02 */
[----:B---3--:R-:W-:Y:S01]  /*4e90*/  LEA R24, P4, R6, R24, 0x2 ;  /* 0x0000001806187211 */ /* 0x008fe200078810ff */
[----:B------:R-:W-:Y:S02]  /*4ea0*/  IMAD R9, R9, R21, R12 ;  /* 0x0000001509097224 */ /* 0x000fe400078e020c */
[----:B------:R-:W-:Y:S02]  /*4eb0*/  IMAD R17, R3, R2, R0 ;  /* 0x0000000203117224 */ /* 0x000fe400078e0200 */
[----:B------:R-:W-:Y:S02]  /*4ec0*/  IMAD.IADD R3, R5, 0x1, R13 ;  /* 0x0000000105037824 */ /* 0x000fe400078e020d */
[----:B------:R-:W-:Y:S01]  /*4ed0*/  IMAD.IADD R2, R7, 0x1, R9 ;  /* 0x0000000107027824 */ /* 0x000fe200078e0209 */
[----:B--2---:R-:W-:Y:S06]  /*4ee0*/  @P2 BRA `(.L_x_2364) ;  /* 0x0000000000142947 */ /* 0x004fec0003800000 */
.L_x_2365:
[----:B------:R-:W2:Y:S04]  /*4ef0*/  LDG.E.STRONG.GPU R0, desc[UR38][R10.64] ;  /* 0x000000260a007981 */ /* 0x000ea8000c1ef900 */
[----:B--2---:R-:W-:Y:S01]  /*4f00*/  CCTL.IVALL ;  /* 0x00000000ff00798f */ /* 0x004fe20002000000 */
[----:B------:R-:W-:Y:S05]  /*4f10*/  YIELD ;  /* 0x0000000000007946 */ /* 0x000fea0003800000 */
[----:B------:R-:W-:-:S13]  /*4f20*/  ISETP.NE.AND P0, PT, R0, R17, PT ;  /* 0x000000110000720c */ /* 0x000fda0003f05270 */
[----:B------:R-:W-:Y:S05]  /*4f30*/  @P0 BRA `(.L_x_2365) ;  /* 0xfffffffc00ec0947 */ /* 0x000fea000383ffff */
.L_x_2364:
[----:B------:R-:W-:Y:S05]  /*4f40*/  BSYNC B0 ;  /* 0x0000000000007941 */ /* 0x000fea0003800000 */
.L_x_2363:
[----:B------:R-:W-:Y:S01]  /*4f50*/  UMOV UR5, 0xffffffff ;  /* 0xffffffff00057882 */ /* 0x000fe20000000000 */
[----:B------:R-:W-:Y:S02]  /*4f60*/  LEA.HI.X R23, R4, R23, R3, 0x2, P3 ;  /* 0x0000001704177211 */ /* 0x000fe400018f1403 */
[----:B------:R-:W-:Y:S01]  /*4f70*/  LEA.HI.X R2, R6, R25, R2, 0x2, P4 ;  /* 0x0000001906027211 */ /* 0x000fe200020f1402 */
[----:B------:R-:W-:Y:S06]  /*4f80*/  BRA.DIV UR5, `(.L_x_2366) ;  /* 0x0000005a051c7947 */ /* 0x000fec000b800000 */
[----:B------:R-:W-:Y:S01]  /*4f90*/  NOP ;  /* 0x0000000000007918 */ /* 0x000fe20000000000 */
.L_x_2486:
        /* <DEDUP_REMOVED lines=16> */
.L_x_2369:
[----:B------:R-:W-:Y:S01]  /*50a0*/  @P0 ELECT P2, URZ, PT ;  /* 0x00000000003f082f */ /* 0x000fe20003840000 */
[----:B------:R1:W-:-:S12]  /*50b0*/  UBLKRED.G.S.ADD.F32.RN [UR6], [UR4], UR5, desc[UR8] ;  /* 0x00000806040073bb */ /* 0x0003d800080a1405 */
[----:B------:R-:W-:Y:S02]  /*50c0*/  @P2 PLOP3.LUT P0, PT, P2, PT, PT, 0x8, 0x0 ;  /* 0x000000000000281c */ /* 0x000fe4000170e170 */
[----:B------:R-:W-:-:S11]  /*50d0*/  PLOP3.LUT P2, PT, PT, PT, PT, 0x8, 0x0 ;  /* 0x000000000000781c */ /* 0x000fd60003f4e170 */
[----:B-1----:R-:W-:Y:S05]  /*50e0*/  @P0 BRA.U.ANY `(.L_x_2369) ;  /* 0xfffffffd00ec0947 */ /* 0x002fea000393ffff */
[----:B------:R0:W-:Y:S01]  /*50f0*/  UTMACMDFLUSH ;  /* 0x00000000000079b7 */ /* 0x0001e20000000000 */
[----:B------:R-:W-:-:S04]  /*5100*/  DEPBAR.LE SB0, 0x0 ;  /* 0x000080000000791a */ /* 0x000fc80000000000 */
.L_x_2368:
[----:B------:R-:W-:Y:S05]  /*5110*/  BSYNC B0 ;  /* 0x0000000000007941 */ /* 0x000fea0003800000 */
.L_x_2367:
        /* <DEDUP_REMOVED lines=14> */
.L_x_2371:
[----:B------:R-:W-:Y:S05]  /*5200*/  BSYNC B0 ;  /* 0x0000000000007941 */ /* 0x000fea0003800000 */
.L_x_2370:
        /* <DEDUP_REMOVED lines=18> */
.L_x_2374:
[----:B------:R-:W2:Y:S04]  /*5330*/  LDG.E.STRONG.GPU R0, desc[UR38][R2.64] ;  /* 0x0000002602007981 */ /* 0x000ea8000c1ef900 */
[----:B--2---:R-:W-:Y:S01]  /*5340*/  CCTL.IVALL ;  /* 0x00000000ff00798f */ /* 0x004fe20002000000 */
[----:B------:R-:W-:Y:S05]  /*5350*/  YIELD ;  /* 0x0000000000007946 */ /* 0x000fea0003800000 */
[----:B------:R-:W-:-:S13]  /*5360*/  ISETP.NE.AND P0, PT, R0, R17, PT ;  /* 0x000000110000720c */ /* 0x000fda0003f05270 */
[----:B------:R-:W-:Y:S05]  /*5370*/  @P0 BRA `(.L_x_2374) ;  /* 0xfffffffc00ec0947 */ /* 0x000fea000383ffff */
.L_x_2373:
[----:B------:R-:W-:Y:S05]  /*5380*/  BSYNC B0 ;  /* 0x0000000000007941 */ /* 0x000fea0003800000 */
.L_x_2372:
[----:B------:R-:W-:-:S03]  /*5390*/  UMOV UR5, 0xffffffff ;  /* 0xffffffff00057882 */ /* 0x000fc60000000000 */
[----:B------:R-:W-:Y:S05]  /*53a0*/  BRA.DIV UR5, `(.L_x_2375) ;  /* 0x0000005605307947 */ /* 0x000fea000b800000 */
[----:B------:R-:W-:Y:S01]  /*53b0*/  NOP ;  /* 0x0000000000007918 */ /* 0x000fe20000000000 */
.L_x_2489:
        /* <DEDUP_REMOVED lines=16> */
.L_x_2378:
[----:B------:R-:W-:Y:S01]  /*54c0*/  @P0 ELECT P2, URZ, PT ;  /* 0x00000000003f082f */ /* 0x000fe20003840000 */
[----:B------:R2:W-:-:S12]  /*54d0*/  UBLKRED.G.S.ADD.F32.RN [UR6], [UR4], UR5, desc[UR8] ;  /* 0x00000806040073bb */ /* 0x0005d800080a1405 */
[----:B------:R-:W-:Y:S02]  /*54e0*/  @P2 PLOP3.LUT P0, PT, P2, PT, PT, 0x8, 0x0 ;  /* 0x000000000000281c */ /* 0x000fe4000170e170 */
[----:B------:R-:W-:-:S11]  /*54f0*/  PLOP3.LUT P2, PT, PT, PT, PT, 0x8, 0x0 ;  /* 0x000000000000781c */ /* 0x000fd60003f4e170 */
[----:B--2---:R-:W-:Y:S05]  /*5500*/  @P0 BRA.U.ANY `(.L_x_2378) ;  /* 0xfffffffd00ec0947 */ /* 0x004fea000393ffff */
[----:B------:R0:W-:Y:S01]  /*5510*/  UTMACMDFLUSH ;  /* 0x00000000000079b7 */ /* 0x0001e20000000000 */
[----:B------:R-:W-:-:S04]  /*5520*/  DEPBAR.LE SB0, 0x0 ;  /* 0x000080000000791a */ /* 0x000fc80000000000 */
.L_x_2377:
[----:B------:R-:W-:Y:S05]  /*5530*/  BSYNC B0 ;  /* 0x0000000000007941 */ /* 0x000fea0003800000 */
.L_x_2376:
        /* <DEDUP_REMOVED lines=14> */
.L_x_2325:
        /* <DEDUP_REMOVED lines=21> */
.L_x_2380:
        /* <DEDUP_REMOVED lines=13> */
.L_x_2382:
[----:B------:R-:W-:-:S05]  /*5840*/  ULDC UR4, c[0x0][0x8c4] ;  /* 0x0002310000047ab9 */ /* 0x000fca0000000800 */
.L_x_2381:
        /* <DEDUP_REMOVED lines=44> */
.L_x_2383:
        /* <DEDUP_REMOVED lines=13> */
.L_x_2384:
        /* <DEDUP_REMOVED lines=12> */
.L_x_2385:
        /* <DEDUP_REMOVED lines=30> */
.L_x_2386:
        /* <DEDUP_REMOVED lines=14> */
[----:B------:R-:W-:-:S02]  /*5f60*/  ULDC.64 UR16, c[0x0][0x2e0] ;  /* 0x0000b80000107ab9 */ /* 0x000fc40000000a00 */
[----:B------:R-:W-:Y:S02]  /*5f70*/  UIADD3.X UR7, UR5, UR13, URZ, UP0, !UPT ;  /* 0x0000000d05077290 */ /* 0x000fe400087fe43f */
[----:B------:R-:W-:Y:S02]  /*5f80*/  UIMAD UR11, UR19, UR16, URZ ;  /* 0x00000010130b72a4 */ /* 0x000fe4000f8e023f */
[----:B------:R-:W-:Y:S02]  /*5f90*/  UIMAD.WIDE.U32 UR6, UR12, UR16, UR6 ;  /* 0x000000100c0672a5 */ /* 0x000fe4000f8e0006 */
[----:B------:R-:W-:Y:S01]  /*5fa0*/  UIMAD UR17, UR12, UR17, UR11 ;  /* 0x000000110c1172a4 */ /* 0x000fe2000f8e020b */
[----:B------:R-:W-:Y:S02]  /*5fb0*/  ULDC UR19, c[0x0][0x760] ;  /* 0x0001d80000137ab9 */ /* 0x000fe40000000800 */
        /* <DEDUP_REMOVED lines=15> */
.L_x_2391:
[----:B------:R-:W2:Y:S04]  /*60b0*/  LDG.E.STRONG.GPU R0, desc[UR38][R2.64] ;  /* 0x0000002602007981 */ /* 0x000ea8000c1ef900 */
[----:B--2---:R-:W-:Y:S01]  /*60c0*/  CCTL.IVALL ;  /* 0x00000000ff00798f */ /* 0x004fe20002000000 */
[----:B------:R-:W-:Y:S05]  /*60d0*/  YIELD ;  /* 0x0000000000007946 */ /* 0x000fea0003800000 */
[----:B------:R-:W-:-:S13]  /*60e0*/  ISETP.NE.AND P1, PT, R0, UR20, PT ;  /* 0x0000001400007c0c */ /* 0x000fda000bf25270 */
[----:B------:R-:W-:Y:S05]  /*60f0*/  @P1 BRA `(.L_x_2391) ;  /* 0xfffffffc00ec1947 */ /* 0x000fea000383ffff */
.L_x_2390:
[----:B------:R-:W-:Y:S05]  /*6100*/  BSYNC B0 ;  /* 0x0000000000007941 */ /* 0x000fea0003800000 */
.L_x_2389:
[----:B------:R-:W-:-:S03]  /*6110*/  UMOV UR18, 0xffffffff ;  /* 0xffffffff00127882 */ /* 0x000fc60000000000 */
[----:B------:R-:W-:Y:S05]  /*6120*/  BRA.DIV UR18, `(.L_x_2392) ;  /* 0x0000004612ec7947 */ /* 0x000fea000b800000 */
[----:B------:R-:W-:Y:S01]  /*6130*/  NOP ;  /* 0x0000000000007918 */ /* 0x000fe20000000000 */
.L_x_2492:
        /* <DEDUP_REMOVED lines=22> */
.L_x_2394:
[----:B------:R-:W-:Y:S05]  /*62a0*/  BSYNC B0 ;  /* 0x0000000000007941 */ /* 0x000fea0003800000 */
.L_x_2393:
        /* <DEDUP_REMOVED lines=9> */
[----:B------:R-:W-:Y:S02]  /*6340*/  UIADD3 UR26, UP0, UR18, UR6, URZ ;  /* 0x00000006121a7290 */ /* 0x000fe4000ff1e03f */
[----:B-1----:R-:W-:Y:S02]  /*6350*/  ULEA UR23, UR23, UR19, 0x18 ;  /* 0x0000001317177291 */ /* 0x002fe4000f8ec03f */
[----:B------:R-:W-:Y:S02]  /*6360*/  ULEA.HI.X.SX32 UR19, UR18, UR22, 0x1, UP0 ;  /* 0x0000001612137291 */ /* 0x000fe400080f0e3f */
[----:B------:R-:W-:Y:S02]  /*6370*/  ULEA UR18, UP0, UR26, UR24, 0x2 ;  /* 0x000000181a127291 */ /* 0x000fe4000f80103f */
[----:B------:R-:W-:Y:S02]  /*6380*/  UIADD3 UR23, UR23, 0x16000, URZ ;  /* 0x0001600017177890 */ /* 0x000fe4000fffe03f */
[----:B------:R-:W-:Y:S01]  /*6390*/  ULEA.HI.X UR19, UR26, UR25, UR19, 0x2, UP0 ;  /* 0x000000191a137291 */ /* 0x000fe200080f1413 */
[----:B------:R-:W-:-:S02]  /*63a0*/  UMOV UR24, 0x400 ;  /* 0x0000040000187882 */ /* 0x000fc40000000000 */
[----:B------:R-:W-:-:S06]  /*63b0*/  UMOV UR26, 0x0 ;  /* 0x00000000001a7882 */ /* 0x000fcc0000000000 */
[----:B------:R1:W-:Y:S02]  /*63c0*/  UBLKRED.G.S.ADD.F32.RN [UR18], [UR23], UR24, desc[UR26] ;  /* 0x00001a12170073bb */ /* 0x0003e400080a1418 */
[----:B-1----:R0:W-:Y:S02]  /*63d0*/  UTMACMDFLUSH ;  /* 0x00000000000079b7 */ /* 0x0021e40000000000 */
.L_x_2396:
[----:B------:R-:W-:Y:S05]  /*63e0*/  BSYNC B0 ;  /* 0x0000000000007941 */ /* 0x000fea0003800000 */
.L_x_2395:
        /* <DEDUP_REMOVED lines=17> */
[----:B------:R1:W-:Y:S01]  /*6500*/  UBLKRED.G.S.ADD.F32.RN [UR18], [UR23], UR24, desc[UR26] ;  /* 0x00001a12170073bb */ /* 0x0003e200080a1418 */
[----:B------:R0:W-:Y:S01]  /*6510*/  UTMACMDFLUSH ;  /* 0x00000000000079b7 */ /* 0x0001e20000000000 */
[----:B-1----:R-:W-:-:S04]  /*6520*/  DEPBAR.LE SB0, 0x2 ;  /* 0x000080800000791a */ /* 0x002fc80000000000 */
.L_x_2398:
[----:B------:R-:W-:Y:S05]  /*6530*/  BSYNC B0 ;  /* 0x0000000000007941 */ /* 0x000fea0003800000 */
.L_x_2397:
[----:B------:R-:W-:Y:S06]  /*6540*/  BAR.ARV 0xa, 0xa0 ;  /* 0x0282800000007b1d */ /* 0x000fec0000002000 */
[----:B------:R-:W-:Y:S04]  /*6550*/  BSSY B0, `(.L_x_2399) ;  /* 0x0000003000007945 */ /* 0x000fe80003800000 */
[----:B------:R-:W-:Y:S05]  /*6560*/  @!P0 BRA `(.L_x_2400) ;  /* 0x0000000000048947 */ /* 0x000fea0003800000 */
[----:B------:R-:W-:-:S04]  /*6570*/  DEPBAR.LE SB0, 0x1 ;  /* 0x000080400000791a */ /* 0x000fc80000000000 */
.L_x_2400:
[----:B------:R-:W-:Y:S05]  /*6580*/  BSYNC B0 ;  /* 0x0000000000007941 */ /* 0x000fea0003800000 */
.L_x_2399:
[----:B------:R-:W-:Y:S06]  /*6590*/  BAR.ARV 0xb, 0xa0 ;  /* 0x02c2800000007b1d */ /* 0x000fec0000002000 */
[----:B------:R-:W-:Y:S04]  /*65a0*/  BSSY B0, `(.L_x_2401) ;  /* 0x0000003000007945 */ /* 0x000fe80003800000 */
[----:B------:R-:W-:Y:S05]  /*65b0*/  @!P0 BRA `(.L_x_2402) ;  /* 0x0000000000048947 */ /* 0x000fea0003800000 */
[----:B------:R-:W-:-:S04]  /*65c0*/  DEPBAR.LE SB0, 0x0 ;  /* 0x000080000000791a */ /* 0x000fc80000000000 */
.L_x_2402:
[----:B------:R-:W-:Y:S05]  /*65d0*/  BSYNC B0 ;  /* 0x0000000000007941 */ /* 0x000fea0003800000 */
.L_x_2401:
        /* <DEDUP_REMOVED lines=19> */
.L_x_2404:
[----:B------:R-:W-:Y:S05]  /*6710*/  BSYNC B0 ;  /* 0x0000000000007941 */ /* 0x000fea0003800000 */
.L_x_2403:
[----:B------:R-:W-:Y:S01]  /*6720*/  UIADD3 UR18, UR9, 0x1, URZ ;  /* 0x0000000109127890 */ /* 0x000fe2000fffe03f */
[----:B------:R-:W-:Y:S11]  /*6730*/  BRA `(.L_x_2405) ;  /* 0x0000000000047947 */ /* 0x000ff60003800000 */
.L_x_2388:
[----:B------:R-:W-:-:S05]  /*6740*/  UMOV UR18, UR9 ;  /* 0x0000000900127c82 */ /* 0x000fca0008000000 */
.L_x_2405:
        /* <DEDUP_REMOVED lines=15> */
.L_x_2438:
        /* <DEDUP_REMOVED lines=11> */
.L_x_2408:
[----:B------:R-:W2:Y:S04]  /*68f0*/  LDG.E.STRONG.GPU R0, desc[UR38][R2.64] ;  /* 0x0000002602007981 */ /* 0x000ea8000c1ef900 */
[----:B--2---:R-:W-:Y:S01]  /*6900*/  CCTL.IVALL ;  /* 0x00000000ff00798f */ /* 0x004fe20002000000 */
[----:B------:R-:W-:Y:S05]  /*6910*/  YIELD ;  /* 0x0000000000007946 */ /* 0x000fea0003800000 */
[----:B------:R-:W-:-:S13]  /*6920*/  ISETP.NE.AND P1, PT, R0, UR20, PT ;  /* 0x0000001400007c0c */ /* 0x000fda000bf25270 */
[----:B------:R-:W-:Y:S05]  /*6930*/  @P1 BRA `(.L_x_2408) ;  /* 0xfffffffc00ec1947 */ /* 0x000fea000383ffff */
.L_x_2407:
[----:B------:R-:W-:Y:S05]  /*6940*/  BSYNC B0 ;  /* 0x0000000000007941 */ /* 0x000fea0003800000 */
.L_x_2406:
[----:B------:R-:W-:-:S03]  /*6950*/  UMOV UR14, 0xffffffff ;  /* 0xffffffff000e7882 */ /* 0x000fc60000000000 */
[----:B------:R-:W-:Y:S05]  /*6960*/  BRA.DIV UR14, `(.L_x_2409) ;  /* 0x0000003e0ef87947 */ /* 0x000fea000b800000 */
[----:B------:R-:W-:Y:S01]  /*6970*/  NOP ;  /* 0x0000000000007918 */ /* 0x000fe20000000000 */
.L_x_2495:
        /* <DEDUP_REMOVED lines=8> */
[----:B------:R-:W-:Y:S02]  /*6a00*/  UIADD3 UR23, UP0, UR14, UR6, URZ ;  /* 0x000000060e177290 */ /* 0x000fe4000ff1e03f */
[----:B-1----:R-:W-:Y:S02]  /*6a10*/  ULEA UR19, UR19, UR15, 0x18 ;  /* 0x0000000f13137291 */ /* 0x002fe4000f8ec03f */
[----:B------:R-:W-:Y:S02]  /*6a20*/  ULEA.HI.X.SX32 UR15, UR14, UR22, 0x1, UP0 ;  /* 0x000000160e0f7291 */ /* 0x000fe400080f0e3f */
[----:B------:R-:W-:-:S02]  /*6a30*/  ULEA UR14, UP0, UR23, UR24, 0x2 ;  /* 0x00000018170e7291 */ /* 0x000fc4000f80103f */
[----:B------:R-:W-:Y:S02]  /*6a40*/  UIADD3 UR19, UR19, 0x12000, URZ ;  /* 0x0001200013137890 */ /* 0x000fe4000fffe03f */
[----:B------:R-:W-:Y:S01]  /*6a50*/  ULEA.HI.X UR15, UR23, UR25, UR15, 0x2, UP0 ;  /* 0x00000019170f7291 */ /* 0x000fe200080f140f */
[----:B------:R-:W-:Y:S02]  /*6a60*/  UMOV UR24, 0x0 ;  /* 0x0000000000187882 */ /* 0x000fe40000000000 */
[----:B------:R-:W-:Y:S01]  /*6a70*/  UMOV UR23, 0x400 ;  /* 0x0000040000177882 */ /* 0x000fe20000000000 */
[----:B------:R-:W-:-:S05]  /*6a80*/  UMOV UR25, 0x14f00000 ;  /* 0x14f0000000197882 */ /* 0x000fca0000000000 */
[----:B------:R1:W-:Y:S02]  /*6a90*/  UBLKRED.G.S.ADD.F32.RN [UR14], [UR19], UR23, desc[UR24] ;  /* 0x0000180e130073bb */ /* 0x0003e400080a1417 */
[----:B-1----:R0:W-:Y:S02]  /*6aa0*/  UTMACMDFLUSH ;  /* 0x00000000000079b7 */ /* 0x0021e40000000000 */
.L_x_2411:
[----:B------:R-:W-:Y:S05]  /*6ab0*/  BSYNC B0 ;  /* 0x0000000000007941 */ /* 0x000fea0003800000 */
.L_x_2410:
        /* <DEDUP_REMOVED lines=14> */
.L_x_2413:
[----:B------:R-:W-:Y:S05]  /*6ba0*/  BSYNC B0 ;  /* 0x0000000000007941 */ /* 0x000fea0003800000 */
.L_x_2412:
        /* <DEDUP_REMOVED lines=15> */
.L_x_2415:
[----:B------:R-:W-:Y:S05]  /*6ca0*/  BSYNC B0 ;  /* 0x0000000000007941 */ /* 0x000fea0003800000 */
.L_x_2414:
[----:B------:R-:W-:Y:S06]  /*6cb0*/  BAR.ARV 0xa, 0xa0 ;  /* 0x0282800000007b1d */ /* 0x000fec0000002000 */
[----:B------:R-:W-:Y:S04]  /*6cc0*/  BSSY B0, `(.L_x_2416) ;  /* 0x0000003000007945 */ /* 0x000fe80003800000 */
[----:B------:R-:W-:Y:S05]  /*6cd0*/  @!P0 BRA `(.L_x_2417) ;  /* 0x0000000000048947 */ /* 0x000fea0003800000 */
[----:B------:R-:W-:-:S04]  /*6ce0*/  DEPBAR.LE SB0, 0x1 ;  /* 0x000080400000791a */ /* 0x000fc80000000000 */
.L_x_2417:
[----:B------:R-:W-:Y:S05]  /*6cf0*/  BSYNC B0 ;  /* 0x0000000000007941 */ /* 0x000fea0003800000 */
.L_x_2416:
[----:B------:R-:W-:Y:S06]  /*6d00*/  BAR.ARV 0xb, 0xa0 ;  /* 0x02c2800000007b1d */ /* 0x000fec0000002000 */
[----:B------:R-:W-:Y:S04]  /*6d10*/  BSSY B0, `(.L_x_2418) ;  /* 0x0000003000007945 */ /* 0x000fe80003800000 */
[----:B------:R-:W-:Y:S05]  /*6d20*/  @!P0 BRA `(.L_x_2419) ;  /* 0x0000000000048947 */ /* 0x000fea0003800000 */
[----:B------:R-:W-:-:S04]  /*6d30*/  DEPBAR.LE SB0, 0x0 ;  /* 0x000080000000791a */ /* 0x000fc80000000000 */
.L_x_2419:
[----:B------:R-:W-:Y:S05]  /*6d40*/  BSYNC B0 ;  /* 0x0000000000007941 */ /* 0x000fea0003800000 */
.L_x_2418:
        /* <DEDUP_REMOVED lines=19> */
.L_x_2421:
[----:B------:R-:W-:Y:S05]  /*6e80*/  BSYNC B0 ;  /* 0x0000000000007941 */ /* 0x000fea0003800000 */
.L_x_2420:
        /* <DEDUP_REMOVED lines=9> */
.L_x_2424:
[----:B------:R-:W2:Y:S04]  /*6f20*/  LDG.E.STRONG.GPU R0, desc[UR38][R2.64] ;  /* 0x0000002602007981 */ /* 0x000ea8000c1ef900 */
[----:B--2---:R-:W-:Y:S01]  /*6f30*/  CCTL.IVALL ;  /* 0x00000000ff00798f */ /* 0x004fe20002000000 */
[----:B------:R-:W-:Y:S05]  /*6f40*/  YIELD ;  /* 0x0000000000007946 */ /* 0x000fea0003800000 */
[----:B------:R-:W-:-:S13]  /*6f50*/  ISETP.NE.AND P1, PT, R0, UR20, PT ;  /* 0x0000001400007c0c */ /* 0x000fda000bf25270 */
[----:B------:R-:W-:Y:S05]  /*6f60*/  @P1 BRA `(.L_x_2424) ;  /* 0xfffffffc00ec1947 */ /* 0x000fea000383ffff */
.L_x_2423:
[----:B------:R-:W-:Y:S05]  /*6f70*/  BSYNC B0 ;  /* 0x0000000000007941 */ /* 0x000fea0003800000 */
.L_x_2422:
[----:B------:R-:W-:-:S03]  /*6f80*/  UMOV UR5, 0xffffffff ;  /* 0xffffffff00057882 */ /* 0x000fc60000000000 */
[----:B------:R-:W-:Y:S05]  /*6f90*/  BRA.DIV UR5, `(.L_x_2425) ;  /* 0x0000003a05887947 */ /* 0x000fea000b800000 */
[----:B------:R-:W-:Y:S01]  /*6fa0*/  NOP ;  /* 0x0000000000007918 */ /* 0x000fe20000000000 */
.L_x_2498:
        /* <DEDUP_REMOVED lines=15> */
.L_x_2427:
[----:B------:R-:W-:Y:S05]  /*70a0*/  BSYNC B0 ;  /* 0x0000000000007941 */ /* 0x000fea0003800000 */
.L_x_2426:
        /* <DEDUP_REMOVED lines=14> */
.L_x_2429:
[----:B------:R-:W-:Y:S05]  /*7190*/  BSYNC B0 ;  /* 0x0000000000007941 */ /* 0x000fea0003800000 */
.L_x_2428:
        /* <DEDUP_REMOVED lines=15> */
.L_x_2431:
[----:B------:R-:W-:Y:S05]  /*7290*/  BSYNC B0 ;  /* 0x0000000000007941 */ /* 0x000fea0003800000 */
.L_x_2430:
[----:B------:R-:W-:Y:S06]  /*72a0*/  BAR.ARV 0xa, 0xa0 ;  /* 0x0282800000007b1d */ /* 0x000fec0000002000 */
[----:B------:R-:W-:Y:S04]  /*72b0*/  BSSY B0, `(.L_x_2432) ;  /* 0x0000003000007945 */ /* 0x000fe80003800000 */
[----:B------:R-:W-:Y:S05]  /*72c0*/  @!P0 BRA `(.L_x_2433) ;  /* 0x0000000000048947 */ /* 0x000fea0003800000 */
[----:B------:R-:W-:-:S04]  /*72d0*/  DEPBAR.LE SB0, 0x1 ;  /* 0x000080400000791a */ /* 0x000fc80000000000 */
.L_x_2433:
[----:B------:R-:W-:Y:S05]  /*72e0*/  BSYNC B0 ;  /* 0x0000000000007941 */ /* 0x000fea0003800000 */
.L_x_2432:
[----:B------:R-:W-:Y:S06]  /*72f0*/  BAR.ARV 0xb, 0xa0 ;  /* 0x02c2800000007b1d */ /* 0x000fec0000002000 */
[----:B------:R-:W-:Y:S04]  /*7300*/  BSSY B0, `(.L_x_2434) ;  /* 0x0000003000007945 */ /* 0x000fe80003800000 */
[----:B------:R-:W-:Y:S05]  /*7310*/  @!P0 BRA `(.L_x_2435) ;  /* 0x0000000000048947 */ /* 0x000fea0003800000 */
[----:B------:R-:W-:-:S04]  /*7320*/  DEPBAR.LE SB0, 0x0 ;  /* 0x000080000000791a */ /* 0x000fc80000000000 */
.L_x_2435:
[----:B------:R-:W-:Y:S05]  /*7330*/  BSYNC B0 ;  /* 0x0000000000007941 */ /* 0x000fea0003800000 */
.L_x_2434:
        /* <DEDUP_REMOVED lines=19> */
.L_x_2437:
[----:B------:R-:W-:Y:S05]  /*7470*/  BSYNC B0 ;  /* 0x0000000000007941 */ /* 0x000fea0003800000 */
.L_x_2436:
[----:B------:R-:W-:Y:S02]  /*7480*/  UIADD3 UR9, UR9, 0x2, URZ ;  /* 0x0000000209097890 */ /* 0x000fe4000fffe03f */
[----:B------:R-:W-:-:S04]  /*7490*/  UIADD3 UR4, UR4, 0x6000, URZ ;  /* 0x0000600004047890 */ /* 0x000fc8000fffe03f */
[----:B------:R-:W-:-:S13]  /*74a0*/  ISETP.LE.AND P1, PT, R9, UR9, PT ;  /* 0x0000000909007c0c */ /* 0x000fda000bf23270 */
[----:B------:R-:W-:Y:S05]  /*74b0*/  @!P1 BRA `(.L_x_2438) ;  /* 0xfffffff000e09947 */ /* 0x000fea000383ffff */
.L_x_2387:
        /* <DEDUP_REMOVED lines=41> */
.L_x_2441:
[----:B------:R-:W-:Y:S05]  /*7750*/  BSYNC B0 ;  /* 0x0000000000007941 */ /* 0x000fea0003800000 */
.L_x_2440:
[----:B------:R-:W-:Y:S05]  /*7760*/  BRA `(.L_x_2442) ;  /* 0x0000000000047947 */ /* 0x000fea0003800000 */
.L_x_2439:
[----:B------:R-:W-:-:S05]  /*7770*/  UMOV UR4, UR9 ;  /* 0x0000000900047c82 */ /* 0x000fca0008000000 */
.L_x_2442:
        /* <DEDUP_REMOVED lines=11> */
.L_x_2447:
        /* <DEDUP_REMOVED lines=24> */
.L_x_2444:
[----:B------:R-:W-:Y:S05]  /*79b0*/  BSYNC B0 ;  /* 0x0000000000007941 */ /* 0x000fea0003800000 */
.L_x_2443:
        /* <DEDUP_REMOVED lines=24> */
.L_x_2446:
[----:B------:R-:W-:Y:S05]  /*7b40*/  BSYNC B0 ;  /* 0x0000000000007941 */ /* 0x000fea0003800000 */
.L_x_2445:
[----:B------:R-:W-:Y:S02]  /*7b50*/  UIADD3 UR7, UR7, 0x2, URZ ;  /* 0x0000000207077890 */ /* 0x000fe4000fffe03f */
[----:B------:R-:W-:Y:S02]  /*7b60*/  ULEA UR5, UR17, UR5, 0x1 ;  /* 0x0000000511057291 */ /* 0x000fe4000f8e083f */
[----:B------:R-:W-:Y:S02]  /*7b70*/  ULEA UR6, UR17, UR6, 0x1 ;  /* 0x0000000611067291 */ /* 0x000fe4000f8e083f */
[----:B------:R-:W-:-:S13]  /*7b80*/  ISETP.NE.AND P0, PT, RZ, UR7, PT ;  /* 0x00000007ff007c0c */ /* 0x000fda000bf05270 */
[----:B------:R-:W-:Y:S05]  /*7b90*/  @!P0 BRA `(.L_x_2330) ;  /* 0x0000002800b08947 */ /* 0x000fea0003800000 */
[----:B------:R-:W-:Y:S05]  /*7ba0*/  BRA `(.L_x_2447) ;  /* 0xfffffffc00207947 */ /* 0x000fea000383ffff */
.L_x_2379:
        /* <DEDUP_REMOVED lines=11> */
.L_x_2448:
        /* <DEDUP_REMOVED lines=10> */
.L_x_2450:
[----:B------:R-:W4:Y:S02]  /*7d00*/  LDC R5, c[0x0][0x8c4] ;  /* 0x00023100ff057b82 */ /* 0x000f240000000800 */
.L_x_2449:
        /* <DEDUP_REMOVED lines=48> */
.L_x_2452:
        /* <DEDUP_REMOVED lines=9> */
.L_x_2453:
[----:B------:R-:W-:Y:S05]  /*80a0*/  @!P0 BRA `(.L_x_2454) ;  /* 0x00000000000c8947 */ /* 0x000fea0003800000 */
[----:B------:R-:W2:Y:S04]  /*80b0*/  LDG.E R5, desc[UR38][R2.64] ;  /* 0x0000002602057981 */ /* 0x000ea8000c1e1900 */
[----:B-1----:R-:W2:Y:S02]  /*80c0*/  LDG.E R14, desc[UR38][R2.64+0x4] ;  /* 0x00000426020e7981 */ /* 0x002ea4000c1e1900 */
[----:B--2---:R-:W-:-:S07]  /*80d0*/  IMAD.IADD R14, R14, 0x1, -R5 ;  /* 0x000000010e0e7824 */ /* 0x004fce00078e0a05 */
.L_x_2454:
        /* <DEDUP_REMOVED lines=20> */
.L_x_2455:
        /* <DEDUP_REMOVED lines=62> */
.L_x_2499:
        /* <DEDUP_REMOVED lines=9> */
.L_x_2458:
        /* <DEDUP_REMOVED lines=112> */
.L_x_2469:
[----:B-1----:R-:W-:-:S05]  /*8d90*/  IMAD.MOV.U32 R6, RZ, RZ, 0x1 ;  /* 0x00000001ff067424 */ /* 0x002fca00078e00ff */
[----:B------:R-:W-:-:S04]  /*8da0*/  SHF.L.U32 R6, R6, 0x1f, RZ ;  /* 0x0000001f06067819 */ /* 0x000fc800000006ff */
[----:B------:R-:W1:Y:S02]  /*8db0*/  SYNCS.PHASECHK.TRANS64.TRYWAIT P1, [R0+URZ+0x36438], R6 ;  /* 0x03643806000075a7 */ /* 0x000e64000802017f */
[----:B-1----:R-:W-:Y:S05]  /*8dc0*/  @!P1 BRA `(.L_x_2461) ;  /* 0x0000001c002c9947 */ /* 0x002fea0003800000 */
.L_x_2500:
[----:B------:R-:W-:Y:S05]  /*8dd0*/  @P0 BRA `(.L_x_2462) ;  /* 0x0000000000140947 */ /* 0x000fea0003800000 */
[----:B------:R-:W-:Y:S01]  /*8de0*/  ISETP.NE.AND P1, PT, R18, RZ, PT ;  /* 0x000000ff1200720c */ /* 0x000fe20003f25270 */
[----:B------:R-:W-:-:S04]  /*8df0*/  IMAD.MOV.U32 R3, RZ, RZ, 0x6100 ;  /* 0x00006100ff037424 */ /* 0x000fc800078e00ff */
[----:B------:R2:W-:Y:S08]  /*8e00*/  SYNCS.ARRIVE.TRANS64 RZ, [R0+URZ+0x36430], R3 ;  /* 0x0364300300ff79a7 */ /* 0x0005f0000800003f */
[----:B------:R-:W-:Y:S05]  /*8e10*/  @!P1 BRA `(.L_x_2462) ;  /* 0x0000000000049947 */ /* 0x000fea0003800000 */
[----:B------:R-:W-:Y:S01]  /*8e20*/  BPT.TRAP 0x1 ;  /* 0x000000040000795c */ /* 0x000fe20000300000 */
.L_x_2462:
        /* <DEDUP_REMOVED lines=48> */
.L_x_2501:
[----:B------:R-:W-:Y:S05]  /*9130*/  @P0 BRA `(.L_x_2464) ;  /* 0x0000000000140947 */ /* 0x000fea0003800000 */
[----:B------:R-:W-:Y:S01]  /*9140*/  ISETP.NE.AND P1, PT, R18, RZ, PT ;  /* 0x000000ff1200720c */ /* 0x000fe20003f25270 */
[----:B--2---:R-:W-:-:S04]  /*9150*/  IMAD.MOV.U32 R3, RZ, RZ, 0x6100 ;  /* 0x00006100ff037424 */ /* 0x004fc800078e00ff */
[----:B------:R3:W-:Y:S08]  /*9160*/  SYNCS.ARRIVE.TRANS64 RZ, [R0+URZ+0x36418], R3 ;  /* 0x0364180300ff79a7 */ /* 0x0007f0000800003f */
[----:B------:R-:W-:Y:S05]  /*9170*/  @!P1 BRA `(.L_x_2464) ;  /* 0x0000000000049947 */ /* 0x000fea0003800000 */
[----:B------:R-:W-:Y:S01]  /*9180*/  BPT.TRAP 0x1 ;  /* 0x000000040000795c */ /* 0x000fe20000300000 */
.L_x_2464:
        /* <DEDUP_REMOVED lines=47> */
.L_x_2502:
        /* <DEDUP_REMOVED lines=8> */
.L_x_2466:
        /* <DEDUP_REMOVED lines=37> */
.L_x_2504:
[----:B------:R-:W-:Y:S05]  /*9750*/  @P0 BRA `(.L_x_2468) ;  /* 0x0000000000140947 */ /* 0x000fea0003800000 */
[----:B------:R-:W-:Y:S01]  /*9760*/  ISETP.NE.AND P1, PT, R18, RZ, PT ;  /* 0x000000ff1200720c */ /* 0x000fe20003f25270 */
[----:B--2---:R-:W-:-:S04]  /*9770*/  IMAD.MOV.U32 R5, RZ, RZ, 0x6100 ;  /* 0x00006100ff057424 */ /* 0x004fc800078e00ff */
[----:B------:R3:W-:Y:S08]  /*9780*/  SYNCS.ARRIVE.TRANS64 RZ, [R0+URZ+0x36410], R5 ;  /* 0x0364100500ff79a7 */ /* 0x0007f0000800003f */
[----:B------:R-:W-:Y:S05]  /*9790*/  @!P1 BRA `(.L_x_2468) ;  /* 0x0000000000049947 */ /* 0x000fea0003800000 */
[----:B------:R-:W-:Y:S01]  /*97a0*/  BPT.TRAP 0x1 ;  /* 0x000000040000795c */ /* 0x000fe20000300000 */
.L_x_2468:
        /* <DEDUP_REMOVED lines=44> */
.L_x_2460:
[----:B------:R-:W-:Y:S01]  /*9a70*/  ISETP.NE.AND P1, PT, R20, RZ, PT ;  /* 0x000000ff1400720c */ /* 0x000fe20003f25270 */
[----:B------:R-:W-:Y:S02]  /*9a80*/  IMAD.MOV.U32 R5, RZ, RZ, R14 ;  /* 0x000000ffff057224 */ /* 0x000fe400078e000e */
[----:B------:R-:W-:-:S10]  /*9a90*/  IMAD.MOV.U32 R16, RZ, RZ, 0x1 ;  /* 0x00000001ff107424 */ /* 0x000fd400078e00ff */
[----:B------:R-:W-:Y:S05]  /*9aa0*/  @!P1 BRA `(.L_x_2459) ;  /* 0x00000004008c9947 */ /* 0x000fea0003800000 */
[----:B------:R-:W2:Y:S02]  /*9ab0*/  SYNCS.PHASECHK.TRANS64.TRYWAIT P1, [R0+URZ+0x36438], R6 ;  /* 0x03643806000075a7 */ /* 0x000ea4000802017f */
[----:B--2---:R-:W-:Y:S05]  /*9ac0*/  @!P1 BRA `(.L_x_2470) ;  /* 0x00000010004c9947 */ /* 0x004fea0003800000 */
.L_x_2505:
[----:B------:R-:W-:Y:S05]  /*9ad0*/  @P0 BRA `(.L_x_2471) ;  /* 0x0000000000140947 */ /* 0x000fea0003800000 */
[----:B------:R-:W-:Y:S01]  /*9ae0*/  ISETP.NE.AND P1, PT, R18, RZ, PT ;  /* 0x000000ff1200720c */ /* 0x000fe20003f25270 */
[----:B------:R-:W-:-:S04]  /*9af0*/  IMAD.MOV.U32 R5, RZ, RZ, 0x6100 ;  /* 0x00006100ff057424 */ /* 0x000fc800078e00ff */
[----:B------:R3:W-:Y:S08]  /*9b00*/  SYNCS.ARRIVE.TRANS64 RZ, [R0+URZ+0x36430], R5 ;  /* 0x0364300500ff79a7 */ /* 0x0007f0000800003f */
[----:B------:R-:W-:Y:S05]  /*9b10*/  @!P1 BRA `(.L_x_2471) ;  /* 0x0000000000049947 */ /* 0x000fea0003800000 */
[----:B------:R-:W-:Y:S01]  /*9b20*/  BPT.TRAP 0x1 ;  /* 0x000000040000795c */ /* 0x000fe20000300000 */
.L_x_2471:
        /* <DEDUP_REMOVED lines=42> */
.L_x_2506:
[----:B------:R-:W-:Y:S01]  /*9dd0*/  IMAD.MOV.U32 R16, RZ, RZ, RZ ;  /* 0x000000ffff107224 */ /* 0x000fe200078e00ff */
[----:B------:R-:W-:Y:S06]  /*9de0*/  @P0 BRA `(.L_x_2473) ;  /* 0x0000000000140947 */ /* 0x000fec0003800000 */
[----:B------:R-:W-:Y:S01]  /*9df0*/  ISETP.NE.AND P1, PT, R18, RZ, PT ;  /* 0x000000ff1200720c */ /* 0x000fe20003f25270 */
[----:B-1----:R-:W-:-:S04]  /*9e00*/  IMAD.MOV.U32 R5, RZ, RZ, 0x6100 ;  /* 0x00006100ff057424 */ /* 0x002fc800078e00ff */
[----:B------:R2:W-:Y:S08]  /*9e10*/  SYNCS.ARRIVE.TRANS64 RZ, [R0+URZ+0x36418], R5 ;  /* 0x0364180500ff79a7 */ /* 0x0005f0000800003f */
[----:B------:R-:W-:Y:S05]  /*9e20*/  @!P1 BRA `(.L_x_2473) ;  /* 0x0000000000049947 */ /* 0x000fea0003800000 */
[----:B------:R-:W-:Y:S01]  /*9e30*/  BPT.TRAP 0x1 ;  /* 0x000000040000795c */ /* 0x000fe20000300000 */
.L_x_2473:
        /* <DEDUP_REMOVED lines=42> */
.L_x_2459:
[----:B------:R-:W-:-:S04]  /*a0e0*/  SHF.L.U32 R3, R16, 0x1f, RZ ;  /* 0x0000001f10037819 */ /* 0x000fc800000006ff */
[----:B------:R-:W2:Y:S02]  /*a0f0*/  SYNCS.PHASECHK.TRANS64.TRYWAIT P1, [R0+URZ+0x36438], R3 ;  /* 0x03643803000075a7 */ /* 0x000ea4000802017f */
[----:B--2---:R-:W-:Y:S05]  /*a100*/  @!P1 BRA `(.L_x_2474) ;  /* 0x0000000800e49947 */ /* 0x004fea0003800000 */
.L_x_2507:
[----:B------:R-:W-:Y:S05]  /*a110*/  @P0 BRA `(.L_x_2475) ;  /* 0x0000000000180947 */ /* 0x000fea0003800000 */
[----:B------:R-:W3:Y:S01]  /*a120*/  S2R R2, SR_TID.X ;  /* 0x0000000000027919 */ /* 0x000ee20000002100 */
[----:B--2---:R-:W-:-:S04]  /*a130*/  IMAD.MOV.U32 R3, RZ, RZ, 0x6100 ;  /* 0x00006100ff037424 */ /* 0x004fc800078e00ff */
[----:B------:R4:W-:Y:S01]  /*a140*/  SYNCS.ARRIVE.TRANS64 RZ, [R0+URZ+0x36430], R3 ;  /* 0x0364300300ff79a7 */ /* 0x0009e2000800003f */
[----:B---3--:R-:W-:-:S13]  /*a150*/  LOP3.LUT P0, RZ, R2, 0x1f, RZ, 0xc0, !PT ;  /* 0x0000001f02ff7812 */ /* 0x008fda000780c0ff */
[----:B----4-:R-:W-:Y:S05]  /*a160*/  @!P0 BRA `(.L_x_2475) ;  /* 0x0000000000048947 */ /* 0x010fea0003800000 */
[----:B------:R-:W-:Y:S01]  /*a170*/  BPT.TRAP 0x1 ;  /* 0x000000040000795c */ /* 0x000fe20000300000 */
.L_x_2475:
        /* <DEDUP_REMOVED lines=44> */
.L_x_2456:
[----:B------:R-:W-:Y:S05]  /*a440*/  BSYNC B0 ;  /* 0x0000000000007941 */ /* 0x000fea0003800000 */
.L_x_2451:
[----:B------:R-:W-:-:S03]  /*a450*/  UMOV UR7, 0xffffffff ;  /* 0xffffffff00077882 */ /* 0x000fc60000000000 */
[----:B------:R-:W-:Y:S05]  /*a460*/  BRA.DIV UR7, `(.L_x_2476) ;  /* 0x0000000a07207947 */ /* 0x000fea000b800000 */
[----:B------:R-:W-:-:S13]  /*a470*/  ELECT P6, URZ, PT ;  /* 0x00000000003f782f */ /* 0x000fda00038c0000 */
.L_x_2510:
[----:B------:R-:W-:Y:S05]  /*a480*/  @!P6 BRA `(.L_x_2330) ;  /* 0x000000000074e947 */ /* 0x000fea0003800000 */
[----:B------:R-:W3:Y:S02]  /*a490*/  LDL.LU R3, [R1] ;  /* 0x0000000001037983 */ /* 0x000ee40000300800 */
[----:B---3--:R-:W-:-:S04]  /*a4a0*/  LOP3.LUT R3, R3, 0x2, RZ, 0xfc, !PT ;  /* 0x0000000203037812 */ /* 0x008fc800078efcff */
[----:B------:R-:W-:-:S13]  /*a4b0*/  ISETP.NE.AND P2, PT, R3, 0x3, PT ;  /* 0x000000030300780c */ /* 0x000fda0003f45270 */
[----:B------:R-:W-:Y:S05]  /*a4c0*/  @!P2 BRA `(.L_x_2477) ;  /* 0x000000000004a947 */ /* 0x000fea0003800000 */
[----:B--2---:R-:W-:Y:S01]  /*a4d0*/  BPT.TRAP 0x1 ;  /* 0x000000040000795c */ /* 0x004fe20000300000 */
.L_x_2477:
        /* <DEDUP_REMOVED lines=15> */
.L_x_2511:
[----:B------:R-:W3:Y:S02]  /*a5d0*/  SYNCS.PHASECHK.TRANS64.TRYWAIT P0, [R3+URZ], R0 ;  /* 0x00000000030075a7 */ /* 0x000ee4000800017f */
[----:B---3--:R-:W-:Y:S05]  /*a5e0*/  @!P0 BRA `(.L_x_2479) ;  /* 0x0000000400f48947 */ /* 0x008fea0003800000 */
.L_x_2512:
[----:B------:R-:W-:Y:S05]  /*a5f0*/  @!P2 BRA `(.L_x_2480) ;  /* 0x000000000004a947 */ /* 0x000fea0003800000 */
[----:B--2---:R-:W-:Y:S01]  /*a600*/  BPT.TRAP 0x1 ;  /* 0x000000040000795c */ /* 0x004fe20000300000 */
.L_x_2480:
[----:B------:R-:W-:-:S07]  /*a610*/  SHF.L.U32 R16, R16, 0x1f, RZ ;  /* 0x0000001f10107819 */ /* 0x000fce00000006ff */
.L_x_2481:
[----:B----4-:R4:W1:Y:S02]  /*a620*/  SYNCS.PHASECHK.TRANS64.TRYWAIT P0, [R9+URZ+0x36438], R16 ;  /* 0x03643810090075a7 */ /* 0x010864000800017f */
[----:B-1----:R-:W-:Y:S05]  /*a630*/  @!P0 NANOSLEEP.SYNCS 0x989680 ;  /* 0x009896800000895d */ /* 0x002fea0003900000 */
[----:B------:R-:W1:Y:S02]  /*a640*/  @!P0 SYNCS.PHASECHK.TRANS64 P0, [R9+URZ+0x36438], R16 ;  /* 0x03643810090085a7 */ /* 0x000e64000800007f */
[----:B-1----:R-:W-:Y:S05]  /*a650*/  @!P0 BRA `(.L_x_2481) ;  /* 0xfffffffc00f08947 */ /* 0x002fea000383ffff */
.L_x_2330:
[----:B--2---:R-:W-:Y:S05]  /*a660*/  BSYNC B6 ;  /* 0x0000000000067941 */ /* 0x004fea0003800000 */
.L_x_2324:
[----:B------:R-:W-:Y:S05]  /*a670*/  EXIT ;  /* 0x000000000000794d */ /* 0x000fea0003800000 */
.L_x_2341:
[----:B------:R-:W-:Y:S02]  /*a680*/  IMAD.MOV.U32 R12, RZ, RZ, RZ ;  /* 0x000000ffff0c7224 */ /* 0x000fe400078e00ff */
[----:B------:R-:W-:Y:S02]  /*a690*/  IMAD.MOV.U32 R11, RZ, RZ, 0x1f ;  /* 0x0000001fff0b7424 */ /* 0x000fe400078e00ff */
[----:B------:R-:W-:-:S07]  /*a6a0*/  IMAD.MOV.U32 R15, RZ, RZ, -0x1 ;  /* 0xffffffffff0f7424 */ /* 0x000fce00078e00ff */
[----:B-1----:R-:W-:Y:S05]  /*a6b0*/  WARPSYNC.COLLECTIVE R15, `(.L_x_2482) ;  /* 0x000000000f087348 */ /* 0x002fea0003c00000 */
[----:B------:R2:W3:Y:S02]  /*a6c0*/  SHFL.IDX P6, R14, R13, R12, R11 ;  /* 0x0000000c0d0e7389 */ /* 0x0004e400000c000b */
[----:B-123--:R-:W-:Y:S01]  /*a6d0*/  ENDCOLLECTIVE ;  /* 0x000000000000791b */ /* 0x00efe20003800000 */
.L_x_2482:
[----:B------:R-:W-:Y:S05]  /*a6e0*/  BRA `(.L_x_2483) ;  /* 0xffffff6c00487947 */ /* 0x000fea000383ffff */
.L_x_2343:
[----:B-1----:R-:W-:-:S04]  /*a6f0*/  IMAD.U32 R3, RZ, RZ, UR36 ;  /* 0x00000024ff037e24 */ /* 0x002fc8000f8e00ff */
[----:B------:R1:W3:Y:S03]  /*a700*/  SYNCS.PHASECHK.TRANS64.TRYWAIT P0, [R3+URZ+0x36400], R10 ;  /* 0x0364000a030075a7 */ /* 0x0002e6000800017f */
[----:B---3--:R-:W-:Y:S05]  /*a710*/  @!P0 NANOSLEEP.SYNCS 0x989680 ;  /* 0x009896800000895d */ /* 0x008fea0003900000 */
[----:B------:R-:W3:Y:S02]  /*a720*/  @!P0 SYNCS.PHASECHK.TRANS64 P0, [R3+URZ+0x36400], R10 ;  /* 0x0364000a030085a7 */ /* 0x000ee4000800007f */
[----:B---3--:R-:W-:Y:S05]  /*a730*/  @!P0 BRA `(.L_x_2343) ;  /* 0xfffffffc00ec8947 */ /* 0x008fea000383ffff */
[----:B------:R-:W-:Y:S05]  /*a740*/  BRA `(.L_x_2342) ;  /* 0xffffff6c007c7947 */ /* 0x000fea000383ffff */
.L_x_2347:
[----:B--2---:R2:W3:Y:S02]  /*a750*/  SYNCS.PHASECHK.TRANS64.TRYWAIT P1, [R3+URZ+0x36410], R10 ;  /* 0x0364100a030075a7 */ /* 0x0044e4000802017f */
[----:B---3--:R-:W-:Y:S05]  /*a760*/  @!P1 NANOSLEEP.SYNCS 0x989680 ;  /* 0x009896800000995d */ /* 0x008fea0003900000 */
[----:B------:R-:W3:Y:S02]  /*a770*/  @!P1 SYNCS.PHASECHK.TRANS64 P1, [R3+URZ+0x36410], R10 ;  /* 0x0364100a030095a7 */ /* 0x000ee4000802007f */
[----:B---3--:R-:W-:Y:S05]  /*a780*/  @!P1 BRA `(.L_x_2347) ;  /* 0xfffffffc00f09947 */ /* 0x008fea000383ffff */
[----:B------:R-:W-:Y:S05]  /*a790*/  BRA `(.L_x_2346) ;  /* 0xffffff7400587947 */ /* 0x000fea000383ffff */
.L_x_2351:
[----:B----4-:R-:W-:-:S04]  /*a7a0*/  IMAD.U32 R12, RZ, RZ, UR36 ;  /* 0x00000024ff0c7e24 */ /* 0x010fc8000f8e00ff */
[----:B------:R4:W1:Y:S03]  /*a7b0*/  SYNCS.PHASECHK.TRANS64.TRYWAIT P1, [R12+URZ+0x36430], R11 ;  /* 0x0364300b0c0075a7 */ /* 0x000866000802017f */
[----:B-1----:R-:W-:Y:S05]  /*a7c0*/  @!P1 NANOSLEEP.SYNCS 0x989680 ;  /* 0x009896800000995d */ /* 0x002fea0003900000 */
[----:B------:R-:W1:Y:S02]  /*a7d0*/  @!P1 SYNCS.PHASECHK.TRANS64 P1, [R12+URZ+0x36430], R11 ;  /* 0x0364300b0c0095a7 */ /* 0x000e64000802007f */
[----:B-1----:R-:W-:Y:S05]  /*a7e0*/  @!P1 BRA `(.L_x_2351) ;  /* 0xfffffffc00ec9947 */ /* 0x002fea000383ffff */
[----:B------:R-:W-:Y:S05]  /*a7f0*/  BRA `(.L_x_2350) ;  /* 0xffffff7800f87947 */ /* 0x000fea000383ffff */
.L_x_2366:
[----:B------:R-:W-:Y:S01]  /*a800*/  BSSY B0, `(.L_x_2484) ;  /* 0x0000005000007945 */ /* 0x000fe20003800000 */
[----:B------:R-:W-:-:S07]  /*a810*/  IMAD.MOV.U32 R15, RZ, RZ, -0x1 ;  /* 0xffffffffff0f7424 */ /* 0x000fce00078e00ff */
[----:B------:R-:W-:Y:S05]  /*a820*/  WARPSYNC.COLLECTIVE R15, `(.L_x_2485) ;  /* 0x000000000f087348 */ /* 0x000fea0003c00000 */
[----:B------:R-:W-:Y:S01]  /*a830*/  NOP ;  /* 0x0000000000007918 */ /* 0x000fe20000000000 */
[----:B------:R-:W-:Y:S01]  /*a840*/  ENDCOLLECTIVE ;  /* 0x000000000000791b */ /* 0x000fe20003800000 */
.L_x_2485:
[----:B------:R-:W-:Y:S05]  /*a850*/  BSYNC B0 ;  /* 0x0000000000007941 */ /* 0x000fea0003800000 */
.L_x_2484:
[----:B------:R-:W-:Y:S05]  /*a860*/  BRA `(.L_x_2486) ;  /* 0xffffffa400cc7947 */ /* 0x000fea000383ffff */
.L_x_2375:
[----:B------:R-:W-:Y:S01]  /*a870*/  BSSY B0, `(.L_x_2487) ;  /* 0x0000005000007945 */ /* 0x000fe20003800000 */
[----:B------:R-:W-:-:S07]  /*a880*/  IMAD.MOV.U32 R15, RZ, RZ, -0x1 ;  /* 0xffffffffff0f7424 */ /* 0x000fce00078e00ff */
[----:B-1----:R-:W-:Y:S05]  /*a890*/  WARPSYNC.COLLECTIVE R15, `(.L_x_2488) ;  /* 0x000000000f087348 */ /* 0x002fea0003c00000 */
[----:B------:R-:W-:Y:S01]  /*a8a0*/  NOP ;  /* 0x0000000000007918 */ /* 0x000fe20000000000 */
[----:B-1----:R-:W-:Y:S01]  /*a8b0*/  ENDCOLLECTIVE ;  /* 0x000000000000791b */ /* 0x002fe20003800000 */
.L_x_2488:
[----:B------:R-:W-:Y:S05]  /*a8c0*/  BSYNC B0 ;  /* 0x0000000000007941 */ /* 0x000fea0003800000 */
.L_x_2487:
[----:B------:R-:W-:Y:S05]  /*a8d0*/  BRA `(.L_x_2489) ;  /* 0xffffffa800b87947 */ /* 0x000fea000383ffff */
.L_x_2392:
[----:B------:R-:W-:Y:S01]  /*a8e0*/  BSSY B0, `(.L_x_2490) ;  /* 0x0000005000007945 */ /* 0x000fe20003800000 */
[----:B------:R-:W-:-:S07]  /*a8f0*/  IMAD.MOV.U32 R15, RZ, RZ, -0x1 ;  /* 0xffffffffff0f7424 */ /* 0x000fce00078e00ff */
[----:B------:R-:W-:Y:S05]  /*a900*/  WARPSYNC.COLLECTIVE R15, `(.L_x_2491) ;  /* 0x000000000f087348 */ /* 0x000fea0003c00000 */
[----:B------:R-:W-:Y:S01]  /*a910*/  NOP ;  /* 0x0000000000007918 */ /* 0x000fe20000000000 */
[----:B------:R-:W-:Y:S01]  /*a920*/  ENDCOLLECTIVE ;  /* 0x000000000000791b */ /* 0x000fe20003800000 */
.L_x_2491:
[----:B------:R-:W-:Y:S05]  /*a930*/  BSYNC B0 ;  /* 0x0000000000007941 */ /* 0x000fea0003800000 */
.L_x_2490:
[----:B------:R-:W-:Y:S05]  /*a940*/  BRA `(.L_x_2492) ;  /* 0xffffffb400fc7947 */ /* 0x000fea000383ffff */
.L_x_2409:
[----:B------:R-:W-:Y:S01]  /*a950*/  BSSY B0, `(.L_x_2493) ;  /* 0x0000005000007945 */ /* 0x000fe20003800000 */
[----:B------:R-:W-:-:S07]  /*a960*/  IMAD.MOV.U32 R15, RZ, RZ, -0x1 ;  /* 0xffffffffff0f7424 */ /* 0x000fce00078e00ff */
[----:B------:R-:W-:Y:S05]  /*a970*/  WARPSYNC.COLLECTIVE R15, `(.L_x_2494) ;  /* 0x000000000f087348 */ /* 0x000fea0003c00000 */
[----:B------:R-:W-:Y:S01]  /*a980*/  NOP ;  /* 0x0000000000007918 */ /* 0x000fe20000000000 */
[----:B------:R-:W-:Y:S01]  /*a990*/  ENDCOLLECTIVE ;  /* 0x000000000000791b */ /* 0x000fe20003800000 */
.L_x_2494:
[----:B------:R-:W-:Y:S05]  /*a9a0*/  BSYNC B0 ;  /* 0x0000000000007941 */ /* 0x000fea0003800000 */
.L_x_2493:
[----:B------:R-:W-:Y:S05]  /*a9b0*/  BRA `(.L_x_2495) ;  /* 0xffffffbc00f07947 */ /* 0x000fea000383ffff */
.L_x_2425:
[----:B------:R-:W-:Y:S01]  /*a9c0*/  BSSY B0, `(.L_x_2496) ;  /* 0x0000005000007945 */ /* 0x000fe20003800000 */
[----:B------:R-:W-:-:S07]  /*a9d0*/  IMAD.MOV.U32 R15, RZ, RZ, -0x1 ;  /* 0xffffffffff0f7424 */ /* 0x000fce00078e00ff */
[----:B------:R-:W-:Y:S05]  /*a9e0*/  WARPSYNC.COLLECTIVE R15, `(.L_x_2497) ;  /* 0x000000000f087348 */ /* 0x000fea0003c00000 */
[----:B------:R-:W-:Y:S01]  /*a9f0*/  NOP ;  /* 0x0000000000007918 */ /* 0x000fe20000000000 */
[----:B------:R-:W-:Y:S01]  /*aa00*/  ENDCOLLECTIVE ;  /* 0x000000000000791b */ /* 0x000fe20003800000 */
.L_x_2497:
[----:B------:R-:W-:Y:S05]  /*aa10*/  BSYNC B0 ;  /* 0x0000000000007941 */ /* 0x000fea0003800000 */
.L_x_2496:
[----:B------:R-:W-:Y:S05]  /*aa20*/  BRA `(.L_x_2498) ;  /* 0xffffffc400607947 */ /* 0x000fea000383ffff */
.L_x_2457:
[----:B-1----:R1:W2:Y:S02]  /*aa30*/  SYNCS.PHASECHK.TRANS64.TRYWAIT P1, [R0+URZ+0x36420], R6 ;  /* 0x03642006000075a7 */ /* 0x0022a4000802017f */
[----:B--2---:R-:W-:Y:S05]  /*aa40*/  @!P1 NANOSLEEP.SYNCS 0x989680 ;  /* 0x009896800000995d */ /* 0x004fea0003900000 */
[----:B------:R-:W2:Y:S02]  /*aa50*/  @!P1 SYNCS.PHASECHK.TRANS64 P1, [R0+URZ+0x36420], R6 ;  /* 0x03642006000095a7 */ /* 0x000ea4000802007f */
[----:B--2---:R-:W-:Y:S05]  /*aa60*/  @!P1 BRA `(.L_x_2457) ;  /* 0xfffffffc00f09947 */ /* 0x004fea000383ffff */
[----:B------:R-:W-:Y:S05]  /*aa70*/  BRA `(.L_x_2499) ;  /* 0xffffffd800e07947 */ /* 0x000fea000383ffff */
.L_x_2461:
[----:B-1----:R1:W2:Y:S02]  /*aa80*/  SYNCS.PHASECHK.TRANS64.TRYWAIT P1, [R0+URZ+0x36438], R6 ;  /* 0x03643806000075a7 */ /* 0x0022a4000802017f */
[----:B--2---:R-:W-:Y:S05]  /*aa90*/  @!P1 NANOSLEEP.SYNCS 0x989680 ;  /* 0x009896800000995d */ /* 0x004fea0003900000 */
[----:B------:R-:W2:Y:S02]  /*aaa0*/  @!P1 SYNCS.PHASECHK.TRANS64 P1, [R0+URZ+0x36438], R6 ;  /* 0x03643806000095a7 */ /* 0x000ea4000802007f */
[----:B--2---:R-:W-:Y:S05]  /*aab0*/  @!P1 BRA `(.L_x_2461) ;  /* 0xfffffffc00f09947 */ /* 0x004fea000383ffff */
[----:B------:R-:W-:Y:S05]  /*aac0*/  BRA `(.L_x_2500) ;  /* 0xffffffe000c07947 */ /* 0x000fea000383ffff */
.L_x_2463:
[----:B--2---:R2:W3:Y:S02]  /*aad0*/  SYNCS.PHASECHK.TRANS64.TRYWAIT P1, [R0+URZ+0x36428], R3 ;  /* 0x03642803000075a7 */ /* 0x0044e4000802017f */
[----:B---3--:R-:W-:Y:S05]  /*aae0*/  @!P1 NANOSLEEP.SYNCS 0x989680 ;  /* 0x009896800000995d */ /* 0x008fea0003900000 */
[----:B------:R-:W3:Y:S02]  /*aaf0*/  @!P1 SYNCS.PHASECHK.TRANS64 P1, [R0+URZ+0x36428], R3 ;  /* 0x03642803000095a7 */ /* 0x000ee4000802007f */
[----:B---3--:R-:W-:Y:S05]  /*ab00*/  @!P1 BRA `(.L_x_2463) ;  /* 0xfffffffc00f09947 */ /* 0x008fea000383ffff */
[----:B------:R-:W-:Y:S05]  /*ab10*/  BRA `(.L_x_2501) ;  /* 0xffffffe400847947 */ /* 0x000fea000383ffff */
.L_x_2465:
        /* <DEDUP_REMOVED lines=8> */
.L_x_2467:
[----:B------:R-:W-:-:S07]  /*aba0*/  SHF.L.U32 R5, R7, 0x1f, RZ ;  /* 0x0000001f07057819 */ /* 0x000fce00000006ff */
.L_x_2503:
[----:B--2---:R2:W3:Y:S02]  /*abb0*/  SYNCS.PHASECHK.TRANS64.TRYWAIT P1, [R0+URZ+0x36420], R5 ;  /* 0x03642005000075a7 */ /* 0x0044e4000802017f */
[----:B---3--:R-:W-:Y:S05]  /*abc0*/  @!P1 NANOSLEEP.SYNCS 0x989680 ;  /* 0x009896800000995d */ /* 0x008fea0003900000 */
[----:B------:R-:W3:Y:S02]  /*abd0*/  @!P1 SYNCS.PHASECHK.TRANS64 P1, [R0+URZ+0x36420], R5 ;  /* 0x03642005000095a7 */ /* 0x000ee4000802007f */
[----:B---3--:R-:W-:Y:S05]  /*abe0*/  @!P1 BRA `(.L_x_2503) ;  /* 0xfffffffc00f09947 */ /* 0x008fea000383ffff */
[----:B------:R-:W-:Y:S05]  /*abf0*/  BRA `(.L_x_2504) ;  /* 0xffffffe800d47947 */ /* 0x000fea000383ffff */
.L_x_2470:
[----:B--2---:R2:W3:Y:S02]  /*ac00*/  SYNCS.PHASECHK.TRANS64.TRYWAIT P1, [R0+URZ+0x36438], R6 ;  /* 0x03643806000075a7 */ /* 0x0044e4000802017f */
[----:B---3--:R-:W-:Y:S05]  /*ac10*/  @!P1 NANOSLEEP.SYNCS 0x989680 ;  /* 0x009896800000995d */ /* 0x008fea0003900000 */
[----:B------:R-:W3:Y:S02]  /*ac20*/  @!P1 SYNCS.PHASECHK.TRANS64 P1, [R0+URZ+0x36438], R6 ;  /* 0x03643806000095a7 */ /* 0x000ee4000802007f */
[----:B---3--:R-:W-:Y:S05]  /*ac30*/  @!P1 BRA `(.L_x_2470) ;  /* 0xfffffffc00f09947 */ /* 0x008fea000383ffff */
[----:B------:R-:W-:Y:S05]  /*ac40*/  BRA `(.L_x_2505) ;  /* 0xffffffec00a07947 */ /* 0x000fea000383ffff */
.L_x_2472:
[----:B-1----:R1:W2:Y:S02]  /*ac50*/  SYNCS.PHASECHK.TRANS64.TRYWAIT P1, [R0+URZ+0x36428], R5 ;  /* 0x03642805000075a7 */ /* 0x0022a4000802017f */
[----:B--2---:R-:W-:Y:S05]  /*ac60*/  @!P1 NANOSLEEP.SYNCS 0x989680 ;  /* 0x009896800000995d */ /* 0x004fea0003900000 */
[----:B------:R-:W2:Y:S02]  /*ac70*/  @!P1 SYNCS.PHASECHK.TRANS64 P1, [R0+URZ+0x36428], R5 ;  /* 0x03642805000095a7 */ /* 0x000ea4000802007f */
[----:B--2---:R-:W-:Y:S05]  /*ac80*/  @!P1 BRA `(.L_x_2472) ;  /* 0xfffffffc00f09947 */ /* 0x004fea000383ffff */
[----:B------:R-:W-:Y:S05]  /*ac90*/  BRA `(.L_x_2506) ;  /* 0xfffffff0004c7947 */ /* 0x000fea000383ffff */
.L_x_2474:
[----:B--2---:R2:W3:Y:S02]  /*aca0*/  SYNCS.PHASECHK.TRANS64.TRYWAIT P1, [R0+URZ+0x36438], R3 ;  /* 0x03643803000075a7 */ /* 0x0044e4000802017f */
[----:B---3--:R-:W-:Y:S05]  /*acb0*/  @!P1 NANOSLEEP.SYNCS 0x989680 ;  /* 0x009896800000995d */ /* 0x008fea0003900000 */
[----:B------:R-:W3:Y:S02]  /*acc0*/  @!P1 SYNCS.PHASECHK.TRANS64 P1, [R0+URZ+0x36438], R3 ;  /* 0x03643803000095a7 */ /* 0x000ee4000802007f */
[----:B---3--:R-:W-:Y:S05]  /*acd0*/  @!P1 BRA `(.L_x_2474) ;  /* 0xfffffffc00f09947 */ /* 0x008fea000383ffff */
[----:B------:R-:W-:Y:S05]  /*ace0*/  BRA `(.L_x_2507) ;  /* 0xfffffff400087947 */ /* 0x000fea000383ffff */
.L_x_2476:
[----:B------:R-:W-:Y:S01]  /*acf0*/  BSSY B0, `(.L_x_2508) ;  /* 0x0000006000007945 */ /* 0x000fe20003800000 */
[----:B------:R-:W-:-:S07]  /*ad00*/  IMAD.MOV.U32 R15, RZ, RZ, -0x1 ;  /* 0xffffffffff0f7424 */ /* 0x000fce00078e00ff */
[----:B--2---:R-:W-:Y:S05]  /*ad10*/  WARPSYNC.COLLECTIVE R15, `(.L_x_2509) ;  /* 0x000000000f0c7348 */ /* 0x004fea0003c00000 */
[----:B------:R-:W-:Y:S02]  /*ad20*/  ELECT P6, UR62, PT ;  /* 0x00000000003e782f */ /* 0x000fe400038c0000 */
[----:B------:R-:W-:Y:S01]  /*ad30*/  MOV R14, UR62 ;  /* 0x0000003e000e7c02 */ /* 0x000fe20008000f00 */
[----:B--2---:R-:W-:Y:S10]  /*ad40*/  ENDCOLLECTIVE ;  /* 0x000000000000791b */ /* 0x004ff40003800000 */
.L_x_2509:
[----:B------:R-:W-:Y:S05]  /*ad50*/  BSYNC B0 ;  /* 0x0000000000007941 */ /* 0x000fea0003800000 */
.L_x_2508:
[----:B------:R-:W-:Y:S05]  /*ad60*/  BRA `(.L_x_2510) ;  /* 0xfffffff400c47947 */ /* 0x000fea000383ffff */
.L_x_2478:
[----:B-1----:R1:W3:Y:S02]  /*ad70*/  SYNCS.PHASECHK.TRANS64.TRYWAIT P0, [R7+URZ], R4 ;  /* 0x00000004070075a7 */ /* 0x0022e4000800017f */
[----:B---3--:R-:W-:Y:S05]  /*ad80*/  @!P0 NANOSLEEP.SYNCS 0x989680 ;  /* 0x009896800000895d */ /* 0x008fea0003900000 */
[----:B------:R-:W3:Y:S02]  /*ad90*/  @!P0 SYNCS.PHASECHK.TRANS64 P0, [R7+URZ], R4 ;  /* 0x00000004070085a7 */ /* 0x000ee4000800007f */
[----:B---3--:R-:W-:Y:S05]  /*ada0*/  @!P0 BRA `(.L_x_2478) ;  /* 0xfffffffc00f08947 */ /* 0x008fea000383ffff */
[----:B------:R-:W-:Y:S05]  /*adb0*/  BRA `(.L_x_2511) ;  /* 0xfffffff800047947 */ /* 0x000fea000383ffff */
.L_x_2479:
[----:B---3--:R3:W4:Y:S02]  /*adc0*/  SYNCS.PHASECHK.TRANS64.TRYWAIT P0, [R3+URZ], R0 ;  /* 0x00000000030075a7 */ /* 0x008724000800017f */
[----:B----4-:R-:W-:Y:S05]  /*add0*/  @!P0 NANOSLEEP.SYNCS 0x989680 ;  /* 0x009896800000895d */ /* 0x010fea0003900000 */
[----:B------:R-:W4:Y:S02]  /*ade0*/  @!P0 SYNCS.PHASECHK.TRANS64 P0, [R3+URZ], R0 ;  /* 0x00000000030085a7 */ /* 0x000f24000800007f */
[----:B----4-:R-:W-:Y:S05]  /*adf0*/  @!P0 BRA `(.L_x_2479) ;  /* 0xfffffffc00f08947 */ /* 0x010fea000383ffff */
[----:B------:R-:W-:Y:S05]  /*ae00*/  BRA `(.L_x_2512) ;  /* 0xfffffff400f87947 */ /* 0x000fea000383ffff */
.L_x_2513:
        /* <DEDUP_REMOVED lines=15> */
.L_x_3870:


//--------------------- .text._ZN7cutlass13device_kernelIN5flash11enable_sm90INS1_16FlashAttnBwdSm90INS1_25CollectiveMainloopBwdSm90ILi2ELi1ELi1EN4cute5tupleIJNS5_1CILi1EEES8_S8_EEENS6_IJNS7_ILi64EEENS7_ILi96EEENS7_ILi192EEEEEENS_6half_tEfNS_4arch4Sm90ELb1ELb0ELb1ELb0ELb0ELb0ELb1ELb0ELi3ELi1ELi1ELi1ELb0EEENS1_21CollectiveEpilogueBwdISD_SE_SG_Li384ELb0ELb1ELi3EEENS1_25SingleTileBwdLPTSchedulerILb0ELi96ELb0EEEEEEEEEvNT_6ParamsE --------------------------
	.section	.text._ZN7cutlass13device_kernelIN5flash11enable_sm90INS1_16FlashAttnBwdSm90INS1_25CollectiveMainloopBwdSm90ILi2ELi1ELi1EN4cute5tupleIJNS5_1CILi1EEES8_S8_EEENS6_IJNS7_ILi64EEENS7_ILi96EEENS7_ILi192EEEEEENS_6half_tEfNS_4arch4Sm90ELb1ELb0ELb1ELb0ELb0ELb0ELb1ELb0ELi3ELi1ELi1ELi1ELb0EEENS1_21CollectiveEpilogueBwdISD_SE_SG_Li384ELb0ELb1ELi3EEENS1_25SingleTileBwdLPTSchedulerILb0ELi96ELb0EEEEEEEEEvNT_6ParamsE,"ax",@progbits
	.align	128
.text._ZN7cutlass13device_kernelIN5flash11enable_sm90INS1_16FlashAttnBwdSm90INS1_25CollectiveMainloopBwdSm90ILi2ELi1ELi1EN4cute5tupleIJNS5_1CILi1EEES8_S8_EEENS6_IJNS7_ILi64EEENS7_ILi96EEENS7_ILi192EEEEEENS_6half_tEfNS_4arch4Sm90ELb1ELb0ELb1ELb0ELb0ELb0ELb1ELb0ELi3ELi1ELi1ELi1ELb0EEENS1_21CollectiveEpilogueBwdISD_SE_SG_Li384ELb0ELb1ELi3EEENS1_25SingleTileBwdLPTSchedulerILb0ELi96ELb0EEEEEEEEEvNT_6ParamsE:
        .type           _ZN7cutlass13device_kernelIN5flash11enable_sm90INS1_16FlashAttnBwdSm90INS1_25CollectiveMainloopBwdSm90ILi2ELi1ELi1EN4cute5tupleIJNS5_1CILi1EEES8_S8_EEENS6_IJNS7_ILi64EEENS7_ILi96EEENS7_ILi192EEEEEENS_6half_tEfNS_4arch4Sm90ELb1ELb0ELb1ELb0ELb0ELb0ELb1ELb0ELi3ELi1ELi1ELi1ELb0EEENS1_21CollectiveEpilogueBwdISD_SE_SG_Li384ELb0ELb1ELi3EEENS1_25SingleTileBwdLPTSchedulerILb0ELi96ELb0EEEEEEEEEvNT_6ParamsE,@function
        .size           _ZN7cutlass13device_kernelIN5flash11enable_sm90INS1_16FlashAttnBwdSm90INS1_25CollectiveMainloopBwdSm90ILi2ELi1ELi1EN4cute5tupleIJNS5_1CILi1EEES8_S8_EEENS6_IJNS7_ILi64EEENS7_ILi96EEENS7_ILi192EEEEEENS_6half_tEfNS_4arch4Sm90ELb1ELb0ELb1ELb0ELb0ELb0ELb1ELb0ELi3ELi1ELi1ELi1ELb0EEENS1_21CollectiveEpilogueBwdISD_SE_SG_Li384ELb0ELb1ELi3EEENS1_25SingleTileBwdLPTSchedulerILb0ELi96ELb0EEEEEEEEEvNT_6ParamsE,(.L_x_3871 - _ZN7cutlass13device_kernelIN5flash11enable_sm90INS1_16FlashAttnBwdSm90INS1_25CollectiveMainloopBwdSm90ILi2ELi1ELi1EN4cute5tupleIJNS5_1CILi1EEES8_S8_EEENS6_IJNS7_ILi64EEENS7_ILi96EEENS7_ILi192EEEEEENS_6half_tEfNS_4arch4Sm90ELb1ELb0ELb1ELb0ELb0ELb0ELb1ELb0ELi3ELi1ELi1ELi1ELb0EEENS1_21CollectiveEpilogueBwdISD_SE_SG_Li384ELb0ELb1ELi3EEENS1_25SingleTileBwdLPTSchedulerILb0ELi96ELb0EEEEEEEEEvNT_6ParamsE)
        .other          _ZN7cutlass13device_kernelIN5flash11enable_sm90INS1_16FlashAttnBwdSm90INS1_25CollectiveMainloopBwdSm90ILi2ELi1ELi1EN4cute5tupleIJNS5_1CILi1EEES8_S8_EEENS6_IJNS7_ILi64EEENS7_ILi96EEENS7_ILi192EEEEEENS_6half_tEfNS_4arch4Sm90ELb1ELb0ELb1ELb0ELb0ELb0ELb1ELb0ELi3ELi1ELi1ELi1ELb0EEENS1_21CollectiveEpilogueBwdISD_SE_SG_Li384ELb0ELb1ELi3EEENS1_25SingleTileBwdLPTSchedulerILb0ELi96ELb0EEEEEEEEEvNT_6ParamsE,@"STO_CUDA_ENTRY STV_DEFAULT"
_ZN7cutlass13device_kernelIN5flash11enable_sm90INS1_16FlashAttnBwdSm90INS1_25CollectiveMainloopBwdSm90ILi2ELi1ELi1EN4cute5tupleIJNS5_1CILi1EEES8_S8_EEENS6_IJNS7_ILi64EEENS7_ILi96EEENS7_ILi192EEEEEENS_6half_tEfNS_4arch4Sm90ELb1ELb0ELb1ELb0ELb0ELb0ELb1ELb0ELi3ELi1ELi1ELi1ELb0EEENS1_21CollectiveEpilogueBwdISD_SE_SG_Li384ELb0ELb1ELi3EEENS1_25SingleTileBwdLPTSchedulerILb0ELi96ELb0EEEEEEEEEvNT_6ParamsE:
        /* <DEDUP_REMOVED lines=29> */
.L_x_2515:
[----:B------:R-:W-:Y:S05]  /*01d0*/  BSYNC B0 ;  /* 0x0000000000007941 */ /* 0x000fea0003800000 */
.L_x_2514:
        /* <DEDUP_REMOVED lines=34> */
.L_x_2516:
        /* <DEDUP_REMOVED lines=20> */
.L_x_2517:
[----:B---3--:R-:W-:Y:S01]  /*0540*/  ISETP.NE.AND P0, PT, R2, RZ, PT ;  /* 0x000000ff0200720c */ /* 0x008fe20003f05270 */
[----:B------:R-:W-:Y:S01]  /*0550*/  IMAD.MOV.U32 R2, RZ, RZ, 0x1 ;  /* 0x00000001ff027424 */ /* 0x000fe200078e00ff */
[----:B------:R-:W-:-:S04]  /*0560*/  NOP ;  /* 0x0000000000007918 */ /* 0x000fc80000000000 */
[----:B------:R-:W-:-:S05]  /*0570*/  SEL R2, R2, 0x2, !P0 ;  /* 0x0000000202027807 */ /* 0x000fca0004000000 */
[----:B------:R3:W-:Y:S01]  /*0580*/  STL [R1+0xc], R2 ;  /* 0x00000c0201007387 */ /* 0x0007e20000100800 */
[----:B-12-4-:R-:W-:Y:S06]  /*0590*/  BAR.SYNC.DEFER_BLOCKING 0x0 ;  /* 0x0000000000007b1d */ /* 0x016fec0000010000 */
[----:B------:R-:W-:Y:S05]  /*05a0*/  @!P0 BRA `(.L_x_2518) ;  /* 0x00000058002c8947 */ /* 0x000fea0003800000 */
.L_x_2519:
[----:B------:R-:W-:-:S08]  /*05b0*/  NOP ;  /* 0x0000000000007918 */ /* 0x000fd00000000000 */
[----:B------:R-:W1:Y:S02]  /*05c0*/  USETMAXREG.TRY_ALLOC.CTAPOOL UP0, 0xa0 ;  /* 0x000000a0000079c8 */ /* 0x000e640008000600 */
[----:B-1----:R-:W-:-:S13]  /*05d0*/  PLOP3.LUT P0, PT, PT, PT, UP0, 0x80, 0x0 ;  /* 0x000000000000781c */ /* 0x002fda0003f0f008 */
[----:B------:R-:W-:Y:S05]  /*05e0*/  @!P0 BRA `(.L_x_2519) ;  /* 0xfffffffc00f08947 */ /* 0x000fea000383ffff */
[----:B------:R-:W-:Y:S01]  /*05f0*/  LOP3.LUT R0, R0, 0x3, RZ, 0xc0, !PT ;  /* 0x0000000300007812 */ /* 0x000fe200078ec0ff */
[----:B---3--:R-:W1:Y:S01]  /*0600*/  S2R R2, SR_TID.X ;  /* 0x0000000000027919 */ /* 0x008e620000002100 */
[----:B------:R-:W2:Y:S01]  /*0610*/  S2UR UR7, SR_CTAID.X ;  /* 0x00000000000779c3 */ /* 0x000ea20000002500 */
[----:B------:R-:W-:Y:S02]  /*0620*/  ULDC UR8, c[0x0][0xb50] ;  /* 0x0002d40000087ab9 */ /* 0x000fe40000000800 */
[----:B------:R-:W-:Y:S01]  /*0630*/  UISETP.NE.AND UP0, UPT, UR8, 0x1, UPT ;  /* 0x000000010800788c */ /* 0x000fe2000bf05270 */
[----:B------:R-:W3:Y:S04]  /*0640*/  SHFL.IDX PT, R0, R0, RZ, 0x1f ;  /* 0x00001fff00007589 */ /* 0x000ee800000e0000 */
[----:B------:R-:W4:Y:S06]  /*0650*/  LDC R3, c[0x0][0xb68] ;  /* 0x0002da00ff037b82 */ /* 0x000f2c0000000800 */
[----:B------:R-:W-:Y:S01]  /*0660*/  @UP0 ULDC UR4, c[0x0][0xb54] ;  /* 0x0002d50000040ab9 */ /* 0x000fe20000000800 */
[----:B------:R-:W-:Y:S01]  /*0670*/  @UP0 ULDC UR9, c[0x0][0xb58] ;  /* 0x0002d60000090ab9 */ /* 0x000fe20000000800 */
[----:B--2---:R-:W-:-:S02]  /*0680*/  UIMAD.WIDE.U32 UR4, UR7, UR4, URZ ;  /* 0x00000004070472a5 */ /* 0x004fc4000f8e003f */
[----:B------:R-:W-:Y:S01]  /*0690*/  UMOV UR6, UR7 ;  /* 0x0000000700067c82 */ /* 0x000fe20008000000 */
[----:B---3--:R-:W-:Y:S01]  /*06a0*/  ISETP.NE.AND P0, PT, R0, RZ, PT ;  /* 0x000000ff0000720c */ /* 0x008fe20003f05270 */
[----:B------:R-:W-:Y:S01]  /*06b0*/  @UP0 USHF.R.U32.HI UR6, URZ, UR9, UR5 ;  /* 0x000000093f060299 */ /* 0x000fe20008011605 */
[----:B-1----:R-:W-:-:S03]  /*06c0*/  SHF.R.U32.HI R2, RZ, 0x7, R2 ;  /* 0x00000007ff027819 */ /* 0x002fc60000011602 */
[----:B------:R-:W-:-:S04]  /*06d0*/  UIADD3 UR4, -UR6, URZ, URZ ;  /* 0x0000003f06047290 */ /* 0x000fc8000fffe13f */
[----:B------:R-:W-:-:S04]  /*06e0*/  UIMAD UR10, UR8, UR4, UR7 ;  /* 0x00000004080a72a4 */ /* 0x000fc8000f8e0207 */
[----:B------:R-:W-:-:S05]  /*06f0*/  @!P0 VIADD R2, R2, 0x9 ;  /* 0x0000000902028836 */ /* 0x000fca0000000000 */
[----:B------:R1:W-:Y:S06]  /*0700*/  @!P0 BAR.ARV R2, 0xa0 ;  /* 0x000280020000851d */ /* 0x0003ec0000002000 */
[----:B----4-:R-:W-:-:S13]  /*0710*/  ISETP.LE.AND P0, PT, R3, UR6, PT ;  /* 0x0000000603007c0c */ /* 0x010fda000bf03270 */
[----:B-1----:R-:W-:Y:S05]  /*0720*/  @!P0 BRA `(.L_x_2520) ;  /* 0x0000000000208947 */ /* 0x002fea0003800000 */
[----:B------:R-:W-:Y:S01]  /*0730*/  ULDC UR7, c[0x0][0xb5c] ;  /* 0x0002d70000077ab9 */ /* 0x000fe20000000800 */
[----:B------:R-:W-:Y:S01]  /*0740*/  UMOV UR38, UR10 ;  /* 0x0000000a00267c82 */ /* 0x000fe20008000000 */
[----:B------:R-:W-:-:S11]  /*0750*/  UISETP.NE.AND UP0, UPT, UR7, 0x1, UPT ;  /* 0x000000010700788c */ /* 0x000fd6000bf05270 */
[----:B------:R-:W-:Y:S02]  /*0760*/  @UP0 ULDC.64 UR8, c[0x0][0xb60] ;  /* 0x0002d80000080ab9 */ /* 0x000fe40000000a00 */
[----:B------:R-:W-:-:S04]  /*0770*/  UIMAD.WIDE.U32 UR4, UR10, UR8, URZ ;  /* 0x000000080a0472a5 */ /* 0x000fc8000f8e003f */
[----:B------:R-:W-:-:S04]  /*0780*/  @UP0 USHF.R.U32.HI UR38, URZ, UR9, UR5 ;  /* 0x000000093f260299 */ /* 0x000fc80008011605 */
[----:B------:R-:W-:Y:S01]  /*0790*/  UIMAD UR4, UR38, UR7, URZ ;  /* 0x00000007260472a4 */ /* 0x000fe2000f8e023f */
[----:B------:R-:W-:Y:S11]  /*07a0*/  BRA `(.L_x_2521) ;  /* 0x00000000001c7947 */ /* 0x000ff60003800000 */
.L_x_2520:
[----:B------:R-:W-:Y:S01]  /*07b0*/  ULDC UR7, c[0x0][0xb44] ;  /* 0x0002d10000077ab9 */ /* 0x000fe20000000800 */
[----:B------:R-:W-:Y:S01]  /*07c0*/  UMOV UR38, UR10 ;  /* 0x0000000a00267c82 */ /* 0x000fe20008000000 */
[----:B------:R-:W-:-:S11]  /*07d0*/  UISETP.NE.AND UP0, UPT, UR7, 0x1, UPT ;  /* 0x000000010700788c */ /* 0x000fd6000bf05270 */
[----:B------:R-:W-:Y:S02]  /*07e0*/  @UP0 ULDC.64 UR8, c[0x0][0xb48] ;  /* 0x0002d20000080ab9 */ /* 0x000fe40000000a00 */
[----:B------:R-:W-:-:S04]  /*07f0*/  UIMAD.WIDE.U32 UR4, UR10, UR8, URZ ;  /* 0x000000080a0472a5 */ /* 0x000fc8000f8e003f */
[----:B------:R-:W-:-:S04]  /*0800*/  @UP0 USHF.R.U32.HI UR38, URZ, UR9, UR5 ;  /* 0x000000093f260299 */ /* 0x000fc80008011605 */
[----:B------:R-:W-:-:S12]  /*0810*/  UIMAD UR4, UR38, UR7, URZ ;  /* 0x00000007260472a4 */ /* 0x000fd8000f8e023f */
.L_x_2521:
[----:B------:R-:W-:Y:S01]  /*0820*/  ULDC UR43, c[0x0][0xb38] ;  /* 0x0002ce00002b7ab9 */ /* 0x000fe20000000800 */
[----:B------:R-:W-:Y:S02]  /*0830*/  UIADD3 UR4, UR10, -UR4, URZ ;  /* 0x800000040a047290 */ /* 0x000fe4000fffe03f */
[----:B------:R-:W-:Y:S01]  /*0840*/  UISETP.NE.AND UP0, UPT, UR43, 0x1, UPT ;  /* 0x000000012b00788c */ /* 0x000fe2000bf05270 */
[----:B------:R-:W-:Y:S02]  /*0850*/  ULDC UR5, c[0x0][0xb44] ;  /* 0x0002d10000057ab9 */ /* 0x000fe40000000800 */
[----:B------:R-:W-:-:S08]  /*0860*/  UIMAD UR6, UR6, UR5, UR4 ;  /* 0x00000005060672a4 */ /* 0x000fd0000f8e0204 */
[----:B------:R-:W-:Y:S01]  /*0870*/  @UP0 ULDC UR4, c[0x0][0xb3c] ;  /* 0x0002cf0000040ab9 */ /* 0x000fe20000000800 */
[----:B------:R-:W-:Y:S01]  /*0880*/  @UP0 ULDC UR7, c[0x0][0xb40] ;  /* 0x0002d00000070ab9 */ /* 0x000fe20000000800 */
[----:B------:R-:W-:Y:S02]  /*0890*/  UIMAD.WIDE.U32 UR4, UR6, UR4, URZ ;  /* 0x00000004060472a5 */ /* 0x000fe4000f8e003f */
[----:B------:R-:W-:Y:S02]  /*08a0*/  UMOV UR44, UR6 ;  /* 0x00000006002c7c82 */ /* 0x000fe40008000000 */
[----:B------:R-:W-:-:S04]  /*08b0*/  @UP0 USHF.R.U32.HI UR44, URZ, UR7, UR5 ;  /* 0x000000073f2c0299 */ /* 0x000fc80008011605 */
[----:B------:R-:W-:Y:S02]  /*08c0*/  UIADD3 UR4, -UR44, URZ, URZ ;  /* 0x0000003f2c047290 */ /* 0x000fe4000fffe13f */
[----:B------:R-:W-:Y:S02]  /*08d0*/  ISETP.LE.AND P0, PT, RZ, UR44, PT ;  /* 0x0000002cff007c0c */ /* 0x000fe4000bf03270 */
[----:B------:R-:W-:-:S11]  /*08e0*/  UIMAD UR43, UR43, UR4, UR6 ;  /* 0x000000042b2b72a4 */ /* 0x000fd6000f8e0206 */
[----:B------:R-:W-:Y:S05]  /*08f0*/  @!P0 EXIT ;  /* 0x000000000000894d */ /* 0x000fea0003800000 */
[----:B------:R-:W-:Y:S01]  /*0900*/  ULDC UR5, c[0x0][0x280] ;  /* 0x0000a00000057ab9 */ /* 0x000fe20000000800 */
[----:B------:R-:W-:Y:S01]  /*0910*/  ULDC UR6, c[0x0][0x290] ;  /* 0x0000a40000067ab9 */ /* 0x000fe20000000800 */
[----:B------:R-:W-:Y:S01]  /*0920*/  UIMAD UR4, UR38, 0x60, UR5 ;  /* 0x00000060260478a4 */ /* 0x000fe2000f8e0205 */
[----:B------:R-:W-:Y:S01]  /*0930*/  PLOP3.LUT P0, PT, PT, PT, PT, 0x80, 0x0 ;  /* 0x000000000000781c */ /* 0x000fe20003f0f070 */
[----:B------:R-:W-:Y:S01]  /*0940*/  ULDC UR7, c[0x0][0x74c] ;  /* 0x0001d30000077ab9 */ /* 0x000fe20000000800 */
[----:B------:R-:W-:Y:S01]  /*0950*/  CS2R R70, SRZ ;  /* 0x0000000000467805 */ /* 0x000fe2000001ff00 */
[----:B------:R-:W-:Y:S01]  /*0960*/  UIADD3 UR6, -UR7, UR4, -UR6 ;  /* 0x0000000407067290 */ /* 0x000fe2000fffe906 */
[----:B------:R-:W-:Y:S01]  /*0970*/  CS2R R68, SRZ ;  /* 0x0000000000447805 */ /* 0x000fe2000001ff00 */
[----:B------:R-:W-:Y:S01]  /*0980*/  UIADD3 UR4, UR5, 0x3f, URZ ;  /* 0x0000003f05047890 */ /* 0x000fe2000fffe03f */
[----:B------:R-:W-:Y:S01]  /*0990*/  CS2R R66, SRZ ;  /* 0x0000000000427805 */ /* 0x000fe2000001ff00 */
[----:B------:R-:W-:Y:S01]  /*09a0*/  USHF.R.S32.HI UR7, URZ, 0x1f, UR6 ;  /* 0x0000001f3f077899 */ /* 0x000fe20008011406 */
[----:B------:R-:W-:Y:S01]  /*09b0*/  CS2R R64, SRZ ;  /* 0x0000000000407805 */ /* 0x000fe2000001ff00 */
[----:B------:R-:W-:Y:S01]  /*09c0*/  USHF.R.S32.HI UR5, URZ, 0x1f, UR4 ;  /* 0x0000001f3f057899 */ /* 0x000fe20008011404 */
[----:B------:R-:W-:Y:S01]  /*09d0*/  CS2R R62, SRZ ;  /* 0x00000000003e7805 */ /* 0x000fe2000001ff00 */
[----:B------:R-:W-:Y:S01]  /*09e0*/  ULEA.HI UR7, UR7, UR6, URZ, 0x6 ;  /* 0x0000000607077291 */ /* 0x000fe2000f8f303f */
[----:B------:R-:W-:Y:S01]  /*09f0*/  CS2R R60, SRZ ;  /* 0x00000000003c7805 */ /* 0x000fe2000001ff00 */
[----:B------:R-:W-:Y:S01]  /*0a00*/  ULEA.HI UR5, UR5, UR4, URZ, 0x6 ;  /* 0x0000000405057291 */ /* 0x000fe2000f8f303f */
[----:B------:R-:W-:Y:S01]  /*0a10*/  CS2R R58, SRZ ;  /* 0x00000000003a7805 */ /* 0x000fe2000001ff00 */
[----:B------:R-:W-:Y:S01]  /*0a20*/  USHF.R.S32.HI UR7, URZ, 0x6, UR7 ;  /* 0x000000063f077899 */ /* 0x000fe20008011407 */
[----:B------:R-:W-:Y:S01]  /*0a30*/  CS2R R56, SRZ ;  /* 0x0000000000387805 */ /* 0x000fe2000001ff00 */
[----:B------:R-:W-:Y:S01]  /*0a40*/  USHF.R.S32.HI UR36, URZ, 0x6, UR5 ;  /* 0x000000063f247899 */ /* 0x000fe20008011405 */
[----:B------:R-:W-:-:S02]  /*0a50*/  CS2R R54, SRZ ;  /* 0x0000000000367805 */ /* 0x000fc4000001ff00 */
[----:B------:R-:W-:Y:S02]  /*0a60*/  CS2R R52, SRZ ;  /* 0x0000000000347805 */ /* 0x000fe4000001ff00 */
[----:B------:R-:W-:Y:S02]  /*0a70*/  CS2R R50, SRZ ;  /* 0x0000000000327805 */ /* 0x000fe4000001ff00 */
[----:B------:R-:W-:Y:S02]  /*0a80*/  VIMNMX R16, RZ, UR7, !PT ;  /* 0x00000007ff107c48 */ /* 0x000fe4000ffe0100 */
[----:B------:R-:W-:Y:S02]  /*0a90*/  CS2R R48, SRZ ;  /* 0x0000000000307805 */ /* 0x000fe4000001ff00 */
[----:B------:R-:W-:Y:S02]  /*0aa0*/  CS2R R46, SRZ ;  /* 0x00000000002e7805 */ /* 0x000fe4000001ff00 */
[----:B------:R-:W-:-:S02]  /*0ab0*/  CS2R R44, SRZ ;  /* 0x00000000002c7805 */ /* 0x000fc4000001ff00 */
[----:B------:R-:W-:Y:S02]  /*0ac0*/  ISETP.LT.AND P1, PT, R16, UR36, PT ;  /* 0x0000002410007c0c */ /* 0x000fe4000bf21270 */
        /* <DEDUP_REMOVED lines=33> */
[----:B------:R-:W-:Y:S01]  /*0ce0*/  CS2R R72, SRZ ;  /* 0x0000000000487805 */ /* 0x000fe2000001ff00 */
[----:B------:R-:W-:Y:S06]  /*0cf0*/  @!P1 BRA `(.L_x_2522) ;  /* 0x00000034001c9947 */ /* 0x000fec0003800000 */
[----:B------:R-:W1:Y:S01]  /*0d00*/  S2UR UR4, SR_CgaCtaId ;  /* 0x00000000000479c3 */ /* 0x000e620000008800 */
[----:B------:R-:W-:Y:S01]  /*0d10*/  UMOV UR37, 0x400 ;  /* 0x0000040000257882 */ /* 0x000fe20000000000 */
[----:B------:R-:W-:Y:S01]  /*0d20*/  ULDC UR40, c[0x0][0x75c] ;  /* 0x0001d70000287ab9 */ /* 0x000fe20000000800 */
[----:B------:R-:W-:Y:S01]  /*0d30*/  ULDC UR41, c[0x0][0x744] ;  /* 0x0001d10000297ab9 */ /* 0x000fe20000000800 */
        /* <DEDUP_REMOVED lines=21> */
.L_x_2524:
        /* <DEDUP_REMOVED lines=15> */
.L_x_2523:
        /* <DEDUP_REMOVED lines=20> */
.L_x_2526:
        /* <DEDUP_REMOVED lines=15> */
.L_x_2525:
        /* <DEDUP_REMOVED lines=8> */
.L_x_2640:
        /* <DEDUP_REMOVED lines=19> */
.L_x_2528:
[----:B------:R-:W3:Y:S01]  /*1360*/  LDL.LU R15, [R1+0xc] ;  /* 0x00000c00010f7983 */ /* 0x000ee20000300800 */
[----:B------:R-:W-:Y:S01]  /*1370*/  IMAD.IADD R12, R8, 0x1, -R9 ;  /* 0x00000001080c7824 */ /* 0x000fe200078e0a09 */
[--C-:B------:R-:W-:Y:S01]  /*1380*/  SHF.R.S32.HI R5, RZ, 0x1, R2.reuse ;  /* 0x00000001ff057819 */ /* 0x100fe20000011402 */
[----:B------:R-:W-:Y:S01]  /*1390*/  IMAD.HI R11, R13, 0x55555556, RZ ;  /* 0x555555560d0b7827 */ /* 0x000fe200078e02ff */
[----:B------:R-:W-:Y:S01]  /*13a0*/  SHF.R.S32.HI R8, RZ, 0x1f, R2 ;  /* 0x0000001fff087819 */ /* 0x000fe20000011402 */
[----:B------:R-:W-:Y:S01]  /*13b0*/  ULDC UR4, c[0x0][0x290] ;  /* 0x0000a40000047ab9 */ /* 0x000fe20000000800 */
[----:B--2---:R-:W-:Y:S01]  /*13c0*/  SHF.R.S32.HI R10, RZ, 0x1f, R7 ;  /* 0x0000001fff0a7819 */ /* 0x004fe20000011407 */
[----:B------:R-:W-:Y:S01]  /*13d0*/  UIMAD UR4, UR38, -0x60, UR4 ;  /* 0xffffffa0260478a4 */ /* 0x000fe2000f8e0204 */
[----:B------:R-:W-:Y:S01]  /*13e0*/  LEA.HI R8, R8, R5, RZ, 0x2 ;  /* 0x0000000508087211 */ /* 0x000fe200078f10ff */
[----:B------:R-:W-:Y:S01]  /*13f0*/  ULDC UR5, c[0x0][0x280] ;  /* 0x0000a00000057ab9 */ /* 0x000fe20000000800 */
[----:B------:R-:W-:Y:S01]  /*1400*/  LEA.HI R10, R10, R7, RZ, 0x3 ;  /* 0x000000070a0a7211 */ /* 0x000fe200078f18ff */
[----:B------:R-:W-:Y:S01]  /*1410*/  UIADD3 UR5, UR4, 0x1, -UR5 ;  /* 0x0000000104057890 */ /* 0x000fe2000fffe805 */
[----:B------:R-:W-:-:S02]  /*1420*/  LOP3.LUT R8, R8, 0xfffffffc, RZ, 0xc0, !PT ;  /* 0xfffffffc08087812 */ /* 0x000fc400078ec0ff */
[----:B------:R-:W-:Y:S02]  /*1430*/  CS2R R70, SRZ ;  /* 0x0000000000467805 */ /* 0x000fe4000001ff00 */
[----:B------:R-:W-:Y:S01]  /*1440*/  LOP3.LUT R2, R2, 0x7fffffe, RZ, 0xc0, !PT ;  /* 0x07fffffe02027812 */ /* 0x000fe200078ec0ff */
[----:B------:R-:W-:Y:S01]  /*1450*/  IMAD.SHL.U32 R10, R10, 0x20, RZ ;  /* 0x000000200a0a7824 */ /* 0x000fe200078e00ff */
[----:B------:R-:W-:Y:S01]  /*1460*/  SHF.R.S32.HI R6, RZ, 0x4, R6 ;  /* 0x00000004ff067819 */ /* 0x000fe20000011406 */
[----:B------:R-:W-:Y:S01]  /*1470*/  IMAD.IADD R8, R5, 0x1, -R8 ;  /* 0x0000000105087824 */ /* 0x000fe200078e0a08 */
[----:B------:R-:W-:Y:S01]  /*1480*/  SHF.R.S32.HI R3, RZ, 0x1f, R0 ;  /* 0x0000001fff037819 */ /* 0x000fe20000011400 */
[----:B------:R-:W-:Y:S01]  /*1490*/  IMAD.IADD R9, R7, 0x1, -R2 ;  /* 0x0000000107097824 */ /* 0x000fe200078e0a02 */
[----:B------:R-:W-:Y:S01]  /*14a0*/  LOP3.LUT R10, R10, 0x7fffff00, RZ, 0xc0, !PT ;  /* 0x7fffff000a0a7812 */ /* 0x000fe200078ec0ff */
[----:B------:R-:W-:Y:S01]  /*14b0*/  IMAD.SHL.U32 R7, R8, 0x40, RZ ;  /* 0x0000004008077824 */ /* 0x000fe200078e00ff */
[----:B------:R-:W-:Y:S01]  /*14c0*/  LEA.HI R2, R3, R0, RZ, 0x2 ;  /* 0x0000000003027211 */ /* 0x000fe200078f10ff */
[----:B------:R-:W-:Y:S01]  /*14d0*/  IMAD.SHL.U32 R14, R6, 0x8, RZ ;  /* 0x00000008060e7824 */ /* 0x000fe200078e00ff */
[----:B------:R-:W-:Y:S01]  /*14e0*/  LEA.HI R18, R11, R11, RZ, 0x1 ;  /* 0x0000000b0b127211 */ /* 0x000fe200078f08ff */
[----:B------:R-:W-:Y:S01]  /*14f0*/  IMAD R10, R13, 0x800, R10 ;  /* 0x000008000d0a7824 */ /* 0x000fe200078e020a */
[----:B------:R-:W-:-:S02]  /*1500*/  LOP3.LUT R7, R7, 0xc0, RZ, 0xc0, !PT ;  /* 0x000000c007077812 */ /* 0x000fc400078ec0ff */
[----:B------:R-:W-:Y:S02]  /*1510*/  CS2R R68, SRZ ;  /* 0x0000000000447805 */ /* 0x000fe4000001ff00 */
[----:B------:R-:W-:Y:S01]  /*1520*/  LOP3.LUT R11, R2, 0x7ffffffc, RZ, 0xc0, !PT ;  /* 0x7ffffffc020b7812 */ /* 0x000fe200078ec0ff */
[----:B------:R-:W-:Y:S01]  /*1530*/  IMAD R9, R9, 0x20, R10 ;  /* 0x0000002009097824 */ /* 0x000fe200078e020a */
[----:B------:R-:W-:Y:S01]  /*1540*/  LOP3.LUT R14, R7, 0x8, R14, 0xf8, !PT ;  /* 0x00000008070e7812 */ /* 0x000fe200078ef80e */
[----:B------:R-:W-:Y:S01]  /*1550*/  IMAD R18, R18, -0x3, R13 ;  /* 0xfffffffd12127824 */ /* 0x000fe200078e020d */
[--C-:B------:R-:W-:Y:S01]  /*1560*/  SHF.R.S32.HI R5, RZ, 0x2, R2.reuse ;  /* 0x00000002ff057819 */ /* 0x100fe20000011402 */
[----:B------:R-:W-:Y:S01]  /*1570*/  IMAD.IADD R11, R0, 0x1, -R11 ;  /* 0x00000001000b7824 */ /* 0x000fe200078e0a0b */
[----:B------:R-:W-:Y:S01]  /*1580*/  SHF.R.S32.HI R6, RZ, 0x1f, R2 ;  /* 0x0000001fff067819 */ /* 0x000fe20000011402 */
[----:B------:R-:W-:Y:S01]  /*1590*/  IMAD R9, R12, 0x200, R9 ;  /* 0x000002000c097824 */ /* 0x000fe200078e0209 */
[----:B------:R-:W-:Y:S01]  /*15a0*/  SHF.R.U32.HI R7, RZ, 0x3, R7 ;  /* 0x00000003ff077819 */ /* 0x000fe20000011607 */
[----:B------:R-:W-:Y:S01]  /*15b0*/  IMAD R11, R18, 0x10, R11 ;  /* 0x00000010120b7824 */ /* 0x000fe200078e020b */
[----:B------:R-:W-:Y:S01]  /*15c0*/  LEA.HI R6, R6, R5, RZ, 0x3 ;  /* 0x0000000506067211 */ /* 0x000fe200078f18ff */
[----:B------:R-:W-:Y:S01]  /*15d0*/  IMAD.MOV.U32 R10, RZ, RZ, 0x20 ;  /* 0x00000020ff0a7424 */ /* 0x000fe200078e00ff */
[----:B------:R-:W-:Y:S01]  /*15e0*/  LOP3.LUT R14, R14, R7, RZ, 0x3c, !PT ;  /* 0x000000070e0e7212 */ /* 0x000fe200078e3cff */
[----:B------:R-:W-:Y:S01]  /*15f0*/  IMAD.SHL.U32 R157, R11, 0x2, RZ ;  /* 0x000000020b9d7824 */ /* 0x000fe200078e00ff */
[----:B------:R-:W-:Y:S01]  /*1600*/  LEA.HI R3, R3, R0, RZ, 0x5 ;  /* 0x0000000003037211 */ /* 0x000fe200078f28ff */
[----:B-1----:R-:W-:Y:S01]  /*1610*/  IMAD R13, R13, 0x400, R0 ;  /* 0x000004000d0d7824 */ /* 0x002fe200078e0200 */
[----:B------:R-:W-:Y:S01]  /*1620*/  LOP3.LUT R6, R6, 0xfffffff8, RZ, 0xc0, !PT ;  /* 0xfffffff806067812 */ /* 0x000fe200078ec0ff */
[----:B------:R-:W-:Y:S01]  /*1630*/  IMAD.IADD R9, R9, 0x1, R14 ;  /* 0x0000000109097824 */ /* 0x000fe200078e020e */
[----:B------:R-:W-:Y:S01]  /*1640*/  LOP3.LUT P0, RZ, R8, 0x2, RZ, 0xc0, !PT ;  /* 0x0000000208ff7812 */ /* 0x000fe2000780c0ff */
[----:B------:R-:W-:Y:S01]  /*1650*/  IMAD.SHL.U32 R0, R13, 0x4, RZ ;  /* 0x000000040d007824 */ /* 0x000fe200078e00ff */
[----:B------:R-:W-:Y:S01]  /*1660*/  SHF.R.S32.HI R3, RZ, 0x5, R3 ;  /* 0x00000005ff037819 */ /* 0x000fe20000011403 */
[----:B------:R-:W-:Y:S01]  /*1670*/  IMAD.IADD R6, R5, 0x1, -R6 ;  /* 0x0000000105067824 */ /* 0x000fe200078e0a06 */
[----:B------:R-:W-:Y:S01]  /*1680*/  SEL R10, R10, 0xffffffe0, !P0 ;  /* 0xffffffe00a0a7807 */ /* 0x000fe20004000000 */
[----:B------:R-:W-:Y:S01]  /*1690*/  IMAD.MOV.U32 R7, RZ, RZ, RZ ;  /* 0x000000ffff077224 */ /* 0x000fe200078e00ff */
[----:B------:R-:W-:Y:S01]  /*16a0*/  LEA R155, R9, UR37, 0x1 ;  /* 0x00000025099b7c11 */ /* 0x000fe2000f8e08ff */
[----:B------:R-:W-:Y:S01]  /*16b0*/  IMAD R6, R3, 0x10, R6 ;  /* 0x0000001003067824 */ /* 0x000fe200078e0206 */
[----:B------:R-:W-:Y:S01]  /*16c0*/  IADD3 R9, -R157, UR4, RZ ;  /* 0x000000049d097c10 */ /* 0x000fe2000fffe1ff */
[----:B------:R-:W-:Y:S01]  /*16d0*/  IMAD.MOV.U32 R2, RZ, RZ, RZ ;  /* 0x000000ffff027224 */ /* 0x000fe200078e00ff */
[----:B------:R-:W-:Y:S01]  /*16e0*/  IADD3 R3, R10, 0x30400, R155 ;  /* 0x000304000a037810 */ /* 0x000fe20007ffe09b */
[----:B------:R-:W-:Y:S01]  /*16f0*/  IMAD.MOV.U32 R5, RZ, RZ, RZ ;  /* 0x000000ffff057224 */ /* 0x000fe200078e00ff */
        /* <DEDUP_REMOVED lines=48> */
[----:B------:R-:W-:Y:S02]  /*1a00*/  LEA R0, R0, UR37, 0x2 ;  /* 0x0000002500007c11 */ /* 0x000fe4000f8e10ff */
[----:B------:R-:W-:Y:S02]  /*1a10*/  IADD3 R157, -R157, UR5, RZ ;  /* 0x000000059d9d7c10 */ /* 0x000fe4000fffe1ff */
[----:B-1-3--:R-:W-:-:S07]  /*1a20*/  LOP3.LUT R8, R15, 0x1, RZ, 0xfc, !PT ;  /* 0x000000010f087812 */ /* 0x00afce00078efcff */
.L_x_2540:
[----:B------:R-:W-:Y:S01]  /*1a30*/  ISETP.NE.AND P0, PT, R8, 0x3, PT ;  /* 0x000000030800780c */ /* 0x000fe20003f05270 */
[----:B------:R-:W-:-:S12]  /*1a40*/  YIELD ;  /* 0x0000000000007946 */ /* 0x000fd80003800000 */
[----:B-1----:R-:W-:Y:S05]  /*1a50*/  @!P0 BRA `(.L_x_2530) ;  /* 0x0000000000048947 */ /* 0x002fea0003800000 */
[----:B------:R-:W-:Y:S01]  /*1a60*/  BPT.TRAP 0x1 ;  /* 0x000000040000795c */ /* 0x000fe20000300000 */
.L_x_2530:
[----:B------:R-:W-:Y:S02]  /*1a70*/  LEA R3, R2, UR37, 0x3 ;  /* 0x0000002502037c11 */ /* 0x000fe4000f8e18ff */
[----:B------:R-:W-:-:S04]  /*1a80*/  SHF.L.U32 R10, R7, 0x1f, RZ ;  /* 0x0000001f070a7819 */ /* 0x000fc800000006ff */
[----:B------:R1:W2:Y:S01]  /*1a90*/  SYNCS.PHASECHK.TRANS64.TRYWAIT P1, [R3+URZ+0x36410], R10 ;  /* 0x0364100a030075a7 */ /* 0x0002a2000802017f */
[----:B------:R-:W-:Y:S05]  /*1aa0*/  @!P0 BRA `(.L_x_2531) ;  /* 0x0000000000048947 */ /* 0x000fea0003800000 */
[----:B------:R-:W-:Y:S01]  /*1ab0*/  BPT.TRAP 0x1 ;  /* 0x000000040000795c */ /* 0x000fe20000300000 */
.L_x_2531:
[----:B--2---:R-:W-:Y:S05]  /*1ac0*/  @P1 BRA `(.L_x_2532) ;  /* 0x0000000000081947 */ /* 0x004fea0003800000 */
[----:B------:R-:W2:Y:S02]  /*1ad0*/  SYNCS.PHASECHK.TRANS64.TRYWAIT P1, [R3+URZ+0x36410], R10 ;  /* 0x0364100a030075a7 */ /* 0x000ea4000802017f */
[----:B--2---:R-:W-:Y:S05]  /*1ae0*/  @!P1 BRA `(.L_x_2533) ;  /* 0x0000007c008c9947 */ /* 0x004fea0003800000 */
.L_x_2532:
        /* <DEDUP_REMOVED lines=103> */
.L_x_2534:
[----:B------:R-:W-:-:S04]  /*2160*/  SHF.L.U32 R14, R5, 0x1f, RZ ;  /* 0x0000001f050e7819 */ /* 0x000fc800000006ff */
[----:B------:R1:W1:Y:S01]  /*2170*/  SYNCS.PHASECHK.TRANS64.TRYWAIT P1, [UR37+0x36430], R14 ;  /* 0x0364300eff0075a7 */ /* 0x0002620008020165 */
[----:B------:R-:W-:Y:S05]  /*2180*/  @!P0 BRA `(.L_x_2535) ;  /* 0x0000000000048947 */ /* 0x000fea0003800000 */
[----:B------:R-:W-:Y:S01]  /*2190*/  BPT.TRAP 0x1 ;  /* 0x000000040000795c */ /* 0x000fe20000300000 */
.L_x_2535:
[----:B------:R-:W5:Y:S01]  /*21a0*/  LDL R15, [R1] ;  /* 0x00000000010f7983 */ /* 0x000f620000100800 */
        /* <DEDUP_REMOVED lines=14> */
[----:B------:R-:W-:-:S02]  /*2290*/  IMAD R120, R16, 0x40, R6 ;  /* 0x0000004010787824 */ /* 0x000fc400078e0206 */
[----:B------:R-:W-:Y:S01]  /*22a0*/  FMUL.FTZ R141, R133, UR40 ;  /* 0x00000028858d7c20 */ /* 0x000fe20008410000 */
[----:B------:R-:W-:Y:S01]  /*22b0*/  FMUL.FTZ R137, R134, UR40 ;  /* 0x0000002886897c20 */ /* 0x000fe20008410000 */
[----:B------:R-:W-:-:S03]  /*22c0*/  FMUL.FTZ R136, R135, UR40 ;  /* 0x0000002887887c20 */ /* 0x000fc60008410000 */
        /* <DEDUP_REMOVED lines=12> */
[----:B-----5:R-:W-:-:S02]  /*2390*/  VIADDMNMX R15, R120, R157, R15, PT ;  /* 0x0000009d780f7246 */ /* 0x020fc4000380010f */
[----:B------:R-:W-:Y:S01]  /*23a0*/  IADD3 R120, R157, 0x8, R120 ;  /* 0x000000089d787810 */ /* 0x000fe20007ffe078 */
[----:B-123--:R-:W-:Y:S06]  /*23b0*/  @P1 BRA `(.L_x_2536) ;  /* 0x0000000000081947 */ /* 0x00efec0003800000 */
[----:B------:R-:W1:Y:S02]  /*23c0*/  SYNCS.PHASECHK.TRANS64.TRYWAIT P1, [UR37+0x36430], R14 ;  /* 0x0364300eff0075a7 */ /* 0x000e640008020165 */
[----:B-1----:R-:W-:Y:S05]  /*23d0*/  @!P1 BRA `(.L_x_2537) ;  /* 0x0000007400649947 */ /* 0x002fea0003800000 */
.L_x_2536:
[----:B-1----:R-:W2:Y:S01]  /*23e0*/  LDL R121, [R1] ;  /* 0x0000000001797983 */ /* 0x002ea20000100800 */
[----:B------:R-:W1:Y:S01]  /*23f0*/  MUFU.TANH R141, R141 ;  /* 0x0000008d008d7308 */ /* 0x000e620000002400 */
[C---:B------:R-:W-:Y:S01]  /*2400*/  ISETP.GT.AND P2, PT, R15.reuse, RZ, PT ;  /* 0x000000ff0f00720c */ /* 0x040fe20003f44270 */
[----:B------:R-:W-:Y:S01]  /*2410*/  UIADD3 UR5, UR4, 0x9000, URZ ;  /* 0x0000900004057890 */ /* 0x000fe2000fffe03f */
[C---:B------:R-:W-:Y:S01]  /*2420*/  ISETP.GT.AND P3, PT, R15.reuse, 0x1, PT ;  /* 0x000000010f00780c */ /* 0x040fe20003f64270 */
[----:B------:R-:W-:Y:S01]  /*2430*/  UIADD3 UR4, UR37, 0x2a000, URZ ;  /* 0x0002a00025047890 */ /* 0x000fe2000fffe03f */
[C---:B------:R-:W-:Y:S01]  /*2440*/  ISETP.GT.AND P4, PT, R15.reuse, 0x8, PT ;  /* 0x000000080f00780c */ /* 0x040fe20003f84270 */
[----:B------:R-:W-:Y:S01]  /*2450*/  USHF.R.U32.HI UR5, URZ, 0x4, UR5 ;  /* 0x000000043f057899 */ /* 0x000fe20008011605 */
[C---:B------:R-:W-:Y:S01]  /*2460*/  ISETP.GT.AND P5, PT, R15.reuse, 0x9, PT ;  /* 0x000000090f00780c */ /* 0x040fe20003fa4270 */
[----:B------:R-:W3:Y:S01]  /*2470*/  MUFU.TANH R137, R137 ;  /* 0x0000008900897308 */ /* 0x000ee20000002400 */
[----:B------:R-:W-:Y:S01]  /*2480*/  FSEL R153, R12, -INF , P3 ;  /* 0xff8000000c997808 */ /* 0x000fe20001800000 */
[----:B------:R-:W-:Y:S01]  /*2490*/  USHF.R.U32.HI UR6, URZ, 0x4, UR4 ;  /* 0x000000043f067899 */ /* 0x000fe20008011604 */
[C---:B------:R-:W-:Y:S01]  /*24a0*/  ISETP.GT.AND P6, PT, R15.reuse, 0x10, PT ;  /* 0x000000100f00780c */ /* 0x040fe20003fc4270 */
[----:B------:R-:W-:Y:S01]  /*24b0*/  ULOP3.LUT UR5, UR5, 0x3fff, URZ, 0xc0, !UPT ;  /* 0x00003fff05057892 */ /* 0x000fe2000f8ec03f */
[C---:B------:R-:W-:Y:S01]  /*24c0*/  ISETP.GT.AND P1, PT, R15.reuse, 0x11, PT ;  /* 0x000000110f00780c */ /* 0x040fe20003f24270 */
[----:B------:R-:W-:Y:S01]  /*24d0*/  ULOP3.LUT UR6, UR6, 0x3fff, URZ, 0xc0, !UPT ;  /* 0x00003fff06067892 */ /* 0x000fe2000f8ec03f */
[----:B------:R-:W-:Y:S01]  /*24e0*/  ISETP.GT.AND P3, PT, R15, 0x19, PT ;  /* 0x000000190f00780c */ /* 0x000fe20003f64270 */
[----:B------:R-:W5:Y:S01]  /*24f0*/  MUFU.TANH R136, R136 ;  /* 0x0000008800887308 */ /* 0x000f620000002400 */
[----:B------:R-:W-:Y:S01]  /*2500*/  FSEL R151, R17, -INF , P5 ;  /* 0xff80000011977808 */ /* 0x000fe20002800000 */
[----:B------:R-:W-:Y:S01]  /*2510*/  ULOP3.LUT UR6, UR6, 0x10000, URZ, 0xfc, !UPT ;  /* 0x0001000006067892 */ /* 0x000fe2000f8efc3f */
[----:B------:R-:W-:Y:S01]  /*2520*/  FSEL R149, R22, -INF , P6 ;  /* 0xff80000016957808 */ /* 0x000fe20003000000 */
[----:B------:R-:W-:Y:S01]  /*2530*/  ULOP3.LUT UR8, UR5, 0x10000, URZ, 0xfc, !UPT ;  /* 0x0001000005087892 */ /* 0x000fe2000f8efc3f */
[----:B------:R-:W-:Y:S01]  /*2540*/  FSEL R143, R23, -INF , P1 ;  /* 0xff800000178f7808 */ /* 0x000fe20000800000 */
[--C-:B----4-:R-:W-:Y:S01]  /*2550*/  FFMA.FTZ R153, R153, UR41, -R142.reuse ;  /* 0x0000002999997c23 */ /* 0x110fe2000801088e */
[----:B-1----:R-:W-:Y:S01]  /*2560*/  FSEL R125, R141, -INF , P3 ;  /* 0xff8000008d7d7808 */ /* 0x002fe20001800000 */
[--C-:B------:R-:W-:Y:S01]  /*2570*/  FFMA.FTZ R151, R151, UR41, -R142.reuse ;  /* 0x0000002997977c23 */ /* 0x100fe2000801088e */
[--C-:B------:R-:W-:Y:S01]  /*2580*/  FFMA.FTZ R149, R149, UR41, -R142.reuse ;  /* 0x0000002995957c23 */ /* 0x100fe2000801088e */
[----:B------:R-:W-:Y:S01]  /*2590*/  FFMA.FTZ R143, R143, UR41, -R142 ;  /* 0x000000298f8f7c23 */ /* 0x000fe2000801088e */
[----:B------:R-:W-:Y:S01]  /*25a0*/  UMOV UR12, UR6 ;  /* 0x00000006000c7c82 */ /* 0x000fe20008000000 */
[----:B------:R-:W-:Y:S01]  /*25b0*/  UMOV UR13, 0x40000040 ;  /* 0x40000040000d7882 */ /* 0x000fe20000000000 */
[----:B------:R-:W-:Y:S01]  /*25c0*/  UMOV UR14, UR8 ;  /* 0x00000008000e7c82 */ /* 0x000fe20008000000 */
[----:B------:R-:W-:Y:S01]  /*25d0*/  UMOV UR15, 0x40000040 ;  /* 0x40000040000f7882 */ /* 0x000fe20000000000 */
[----:B------:R-:W-:Y:S01]  /*25e0*/  UIADD3 UR10, UR8, 0x606, URZ ;  /* 0x00000606080a7890 */ /* 0x000fe2000fffe03f */
[----:B------:R-:W-:Y:S01]  /*25f0*/  MUFU.EX2 R153, R153 ;  /* 0x0000009900997308 */ /* 0x000fe20000000800 */
[----:B------:R-:W-:Y:S01]  /*2600*/  UMOV UR11, 0x40000040 ;  /* 0x40000040000b7882 */ /* 0x000fe20000000000 */
[----:B------:R-:W-:Y:S01]  /*2610*/  UMOV UR9, 0x40000040 ;  /* 0x4000004000097882 */ /* 0x000fe20000000000 */
[----:B------:R-:W-:-:S05]  /*2620*/  FFMA.FTZ R12, -R12, R12, 1 ;  /* 0x3f8000000c0c7423 */ /* 0x000fca000001010c */
[----:B------:R-:W-:Y:S08]  /*2630*/  MUFU.EX2 R151, R151 ;  /* 0x0000009700977308 */ /* 0x000ff00000000800 */
[----:B------:R-:W-:Y:S01]  /*2640*/  MUFU.EX2 R149, R149 ;  /* 0x0000009500957308 */ /* 0x000fe20000000800 */
[----:B--2---:R-:W-:Y:S02]  /*2650*/  VIMNMX R120, R121, R120, PT ;  /* 0x0000007879787248 */ /* 0x004fe40003fe0100 */
[C---:B------:R-:W-:Y:S01]  /*2660*/  FSEL R121, R11.reuse, -INF , P2 ;  /* 0xff8000000b797808 */ /* 0x040fe20001000000 */
[----:B------:R-:W-:Y:S01]  /*2670*/  FFMA.FTZ R11, -R11, R11, 1 ;  /* 0x3f8000000b0b7423 */ /* 0x000fe2000001010b */
[----:B------:R-:W-:-:S02]  /*2680*/  ISETP.GT.AND P2, PT, R15, 0x18, PT ;  /* 0x000000180f00780c */ /* 0x000fc40003f44270 */
[----:B------:R-:W-:Y:S01]  /*2690*/  FSEL R15, R13, -INF , P4 ;  /* 0xff8000000d0f7808 */ /* 0x000fe20002000000 */
[--C-:B------:R-:W-:Y:S01]  /*26a0*/  FFMA.FTZ R154, R121, UR41, -R142.reuse ;  /* 0x00000029799a7c23 */ /* 0x100fe2000801088e */
[C---:B------:R-:W-:Y:S01]  /*26b0*/  ISETP.GT.AND P4, PT, R120.reuse, RZ, PT ;  /* 0x000000ff7800720c */ /* 0x040fe20003f84270 */
[----:B------:R-:W-:Y:S01]  /*26c0*/  FFMA.FTZ R13, -R13, R13, 1 ;  /* 0x3f8000000d0d7423 */ /* 0x000fe2000001010d */
[----:B------:R-:W-:Y:S01]  /*26d0*/  ISETP.GT.AND P5, PT, R120, 0x1, PT ;  /* 0x000000017800780c */ /* 0x000fe20003fa4270 */
[--C-:B------:R-:W-:Y:S01]  /*26e0*/  FFMA.FTZ R14, R15, UR41, -R142.reuse ;  /* 0x000000290f0e7c23 */ /* 0x100fe2000801088e */
[----:B------:R-:W-:Y:S01]  /*26f0*/  FSEL R123, R138, -INF , P2 ;  /* 0xff8000008a7b7808 */ /* 0x000fe20001000000 */
[----:B------:R-:W1:Y:S01]  /*2700*/  MUFU.EX2 R154, R154 ;  /* 0x0000009a009a7308 */ /* 0x000e620000000800 */
[----:B------:R-:W-:Y:S02]  /*2710*/  FSEL R144, R9, -INF , P4 ;  /* 0xff80000009907808 */ /* 0x000fe40002000000 */
[C---:B------:R-:W-:Y:S01]  /*2720*/  ISETP.GT.AND P6, PT, R120.reuse, 0x8, PT ;  /* 0x000000087800780c */ /* 0x040fe20003fc4270 */
[--C-:B------:R-:W-:Y:S01]  /*2730*/  FFMA.FTZ R140, R123, UR41, -R142.reuse ;  /* 0x000000297b8c7c23 */ /* 0x100fe2000801088e */
[----:B------:R-:W-:Y:S01]  /*2740*/  ISETP.GT.AND P1, PT, R120, 0x9, PT ;  /* 0x000000097800780c */ /* 0x000fe20003f24270 */
[----:B------:R-:W-:Y:S01]  /*2750*/  FFMA.FTZ R144, R144, UR41, -R139 ;  /* 0x0000002990907c23 */ /* 0x000fe2000801088b */
[C---:B------:R-:W-:Y:S01]  /*2760*/  ISETP.GT.AND P2, PT, R120.reuse, 0x10, PT ;  /* 0x000000107800780c */ /* 0x040fe20003f44270 */
[----:B------:R-:W-:Y:S01]  /*2770*/  FFMA.FTZ R142, R125, UR41, -R142 ;  /* 0x000000297d8e7c23 */ /* 0x000fe2000801088e */
[C---:B------:R-:W-:Y:S01]  /*2780*/  ISETP.GT.AND P3, PT, R120.reuse, 0x11, PT ;  /* 0x000000117800780c */ /* 0x040fe20003f64270 */
[----:B------:R-:W2:Y:S01]  /*2790*/  MUFU.EX2 R14, R14 ;  /* 0x0000000e000e7308 */ /* 0x000ea20000000800 */
[----:B------:R-:W-:-:S02]  /*27a0*/  ISETP.GT.AND P4, PT, R120, 0x18, PT ;  /* 0x000000187800780c */ /* 0x000fc40003f84270 */
[----:B------:R-:W-:Y:S02]  /*27b0*/  FSEL R150, R10, -INF , P5 ;  /* 0xff8000000a967808 */ /* 0x000fe40002800000 */
[----:B------:R-:W-:Y:S02]  /*27c0*/  ISETP.GT.AND P5, PT, R120, 0x19, PT ;  /* 0x000000197800780c */ /* 0x000fe40003fa4270 */
[----:B------:R-:W-:Y:S01]  /*27d0*/  FSEL R156, R18, -INF , P6 ;  /* 0xff800000129c7808 */ /* 0x000fe20003000000 */
[--C-:B------:R-:W-:Y:S01]  /*27e0*/  FFMA.FTZ R150, R150, UR41, -R139.reuse ;  /* 0x0000002996967c23 */ /* 0x100fe2000801088b */
[----:B------:R-:W-:Y:S01]  /*27f0*/  FSEL R152, R19, -INF , P1 ;  /* 0xff80000013987808 */ /* 0x000fe20000800000 */
[----:B------:R-:W-:Y:S01]  /*2800*/  MUFU.EX2 R144, R144 ;  /* 0x0000009000907308 */ /* 0x000fe20000000800 */
[----:B------:R-:W-:Y:S01]  /*2810*/  FSEL R148, R20, -INF , P2 ;  /* 0xff80000014947808 */ /* 0x000fe20001000000 */
[--C-:B------:R-:W-:Y:S01]  /*2820*/  FFMA.FTZ R156, R156, UR41, -R139.reuse ;  /* 0x000000299c9c7c23 */ /* 0x100fe2000801088b */
[----:B------:R-:W-:Y:S01]  /*2830*/  FSEL R120, R21, -INF , P3 ;  /* 0xff80000015787808 */ /* 0x000fe20001800000 */
[--C-:B------:R-:W-:Y:S01]  /*2840*/  FFMA.FTZ R152, R152, UR41, -R139.reuse ;  /* 0x0000002998987c23 */ /* 0x100fe2000801088b */
[----:B---3--:R-:W-:Y:S01]  /*2850*/  FSEL R146, R137, -INF , P4 ;  /* 0xff80000089927808 */ /* 0x008fe20002000000 */
[--C-:B------:R-:W-:Y:S01]  /*2860*/  FFMA.FTZ R148, R148, UR41, -R139.reuse ;  /* 0x0000002994947c23 */ /* 0x100fe2000801088b */
[----:B-----5:R-:W-:Y:S01]  /*2870*/  FSEL R122, R136, -INF , P5 ;  /* 0xff800000887a7808 */ /* 0x020fe20002800000 */
[--C-:B------:R-:W-:Y:S01]  /*2880*/  FFMA.FTZ R147, R120, UR41, -R139.reuse ;  /* 0x0000002978937c23 */ /* 0x100fe2000801088b */
[----:B------:R-:W-:Y:S01]  /*2890*/  LEA R15, R6, UR37, 0x2 ;  /* 0x00000025060f7c11 */ /* 0x000fe2000f8e10ff */
[--C-:B------:R-:W-:Y:S01]  /*28a0*/  FFMA.FTZ R146, R146, UR41, -R139.reuse ;  /* 0x0000002992927c23 */ /* 0x100fe2000801088b */
[----:B------:R-:W3:Y:S01]  /*28b0*/  MUFU.EX2 R150, R150 ;  /* 0x0000009600967308 */ /* 0x000ee20000000800 */
[----:B------:R-:W-:-:S02]  /*28c0*/  FFMA.FTZ R139, R122, UR41, -R139 ;  /* 0x000000297a8b7c23 */ /* 0x000fc4000801088b */
[----:B------:R-:W-:-:S05]  /*28d0*/  WARPGROUP.ARRIVE ;  /* 0x00000000000079c5 */ /* 0x000fca0000000000 */
[----:B------:R-:W-:Y:S01]  /*28e0*/  MUFU.EX2 R152, R152 ;  /* 0x0000009800987308 */ /* 0x000fe20000000800 */
        /* <DEDUP_REMOVED lines=68> */
[----:B------:R-:W-:Y:S01]  /*2d30*/  UIADD3 UR8, UR6, 0x406, URZ ;  /* 0x0000040606087890 */ /* 0x000fe2000fffe03f */
[----:B------:R-:W-:Y:S02]  /*2d40*/  WARPGROUP.DEPBAR.LE gsb0, 0x0 ;  /* 0x00008000000079c5 */ /* 0x000fe40000010000 */
[----:B------:R-:W-:-:S06]  /*2d50*/  WARPGROUP.ARRIVE ;  /* 0x00000000000079c5 */ /* 0x000fcc0000000000 */
[----:B------:R-:W-:Y:S03]  /*2d60*/  HGMMA.64x32x16.F32 R120, gdesc[UR12], R120, gsb0 ;  /* 0x006000000c7879f0 */ /* 0x000fe60008000878 */
[----:B------:R-:W-:Y:S02]  /*2d70*/  WARPGROUP.DEPBAR.LE gsb0, 0x0 ;  /* 0x00008000000079c5 */ /* 0x000fe40000010000 */
[----:B------:R-:W-:-:S06]  /*2d80*/  WARPGROUP.ARRIVE ;  /* 0x00000000000079c5 */ /* 0x000fcc0000000000 */
[----:B------:R-:W-:Y:S03]  /*2d90*/  HGMMA.64x32x16.F32 R120, gdesc[UR8], R120, gsb0 ;  /* 0x00600000087879f0 */ /* 0x000fe60008000878 */
[----:B------:R-:W-:Y:S02]  /*2da0*/  WARPGROUP.DEPBAR.LE gsb0, 0x0 ;  /* 0x00008000000079c5 */ /* 0x000fe40000010000 */
[----:B------:R-:W4:Y:S02]  /*2db0*/  LDS R145, [R15+0x30200] ;  /* 0x030200000f917984 */ /* 0x000f240000000800 */
[--C-:B----4-:R-:W-:Y:S01]  /*2dc0*/  FADD.FTZ R120, R120, -R145.reuse ;  /* 0x8000009178787221 */ /* 0x110fe20000010000 */
[--C-:B------:R-:W-:Y:S01]  /*2dd0*/  FADD.FTZ R124, R124, -R145.reuse ;  /* 0x800000917c7c7221 */ /* 0x100fe20000010000 */
[--C-:B------:R-:W-:Y:S02]  /*2de0*/  FADD.FTZ R125, R125, -R145.reuse ;  /* 0x800000917d7d7221 */ /* 0x100fe40000010000 */
[----:B-1----:R-:W-:Y:S01]  /*2df0*/  FMUL.FTZ R120, R154, R120 ;  /* 0x000000789a787220 */ /* 0x002fe20000410000 */
[----:B--2---:R-:W-:Y:S01]  /*2e00*/  FMUL.FTZ R124, R14, R124 ;  /* 0x0000007c0e7c7220 */ /* 0x004fe20000410000 */
[C---:B------:R-:W-:Y:S01]  /*2e10*/  FMUL.FTZ R125, R151.reuse, R125 ;  /* 0x0000007d977d7220 */ /* 0x040fe20000410000 */
[----:B------:R-:W-:Y:S01]  /*2e20*/  F2FP.F16.F32.PACK_AB R14, R151, R14 ;  /* 0x0000000e970e723e */ /* 0x000fe200000000ff */
[----:B------:R-:W-:Y:S01]  /*2e30*/  FMUL.FTZ R11, R11, R120 ;  /* 0x000000780b0b7220 */ /* 0x000fe20000410000 */
[----:B------:R-:W-:Y:S01]  /*2e40*/  FADD.FTZ R120, R121, -R145 ;  /* 0x8000009179787221 */ /* 0x000fe20000010000 */
[----:B------:R1:W2:Y:S01]  /*2e50*/  LDS R151, [R15+0x30220] ;  /* 0x030220000f977984 */ /* 0x0002a20000000800 */
[----:B------:R-:W1:Y:S01]  /*2e60*/  MUFU.EX2 R121, R156 ;  /* 0x0000009c00797308 */ /* 0x000e620000000800 */
[----:B------:R-:W-:Y:S01]  /*2e70*/  FMUL.FTZ R124, R13, R124 ;  /* 0x0000007c0d7c7220 */ /* 0x000fe20000410000 */
[----:B------:R-:W-:Y:S01]  /*2e80*/  FMUL.FTZ R120, R153, R120 ;  /* 0x0000007899787220 */ /* 0x000fe20000410000 */
[----:B---3--:R-:W-:-:S03]  /*2e90*/  F2FP.F16.F32.PACK_AB R13, R150, R144 ;  /* 0x00000090960d723e */ /* 0x008fc600000000ff */
[----:B------:R-:W-:Y:S01]  /*2ea0*/  FMUL.FTZ R120, R12, R120 ;  /* 0x000000780c787220 */ /* 0x000fe20000410000 */
[----:B------:R-:W-:Y:S02]  /*2eb0*/  F2FP.F16.F32.PACK_AB R12, R153, R154 ;  /* 0x0000009a990c723e */ /* 0x000fe400000000ff */
[----:B------:R3:W4:Y:S01]  /*2ec0*/  MUFU.EX2 R154, R143 ;  /* 0x0000008f009a7308 */ /* 0x0007220000000800 */
[--C-:B------:R-:W-:Y:S01]  /*2ed0*/  FADD.FTZ R128, R128, -R145.reuse ;  /* 0x8000009180807221 */ /* 0x100fe20000010000 */
[----:B------:R-:W-:Y:S01]  /*2ee0*/  FADD.FTZ R129, R129, -R145 ;  /* 0x8000009181817221 */ /* 0x000fe20000010000 */
[----:B-1----:R-:W-:Y:S01]  /*2ef0*/  F2FP.F16.F32.PACK_AB R15, R152, R121 ;  /* 0x00000079980f723e */ /* 0x002fe200000000ff */
[----:B---3--:R-:W3:Y:S01]  /*2f00*/  LDL R143, [R1+0x4] ;  /* 0x00000400018f7983 */ /* 0x008ee20000100800 */
[----:B------:R-:W-:Y:S06]  /*2f10*/  BAR.SYNC.DEFER_BLOCKING 0x9, 0x180 ;  /* 0x0246000000007b1d */ /* 0x000fec0000010000 */
[----:B------:R-:W-:Y:S01]  /*2f20*/  MUFU.EX2 R140, R140 ;  /* 0x0000008c008c7308 */ /* 0x000fe20000000800 */
[----:B------:R-:W-:-:S07]  /*2f30*/  FFMA.FTZ R22, -R22, R22, 1 ;  /* 0x3f80000016167423 */ /* 0x000fce0000010116 */
[----:B------:R-:W1:Y:S01]  /*2f40*/  MUFU.EX2 R153, R142 ;  /* 0x0000008e00997308 */ /* 0x000e620000000800 */
[----:B----4-:R-:W-:-:S07]  /*2f50*/  FMUL.FTZ R129, R154, R129 ;  /* 0x000000819a817220 */ /* 0x010fce0000410000 */
[----:B------:R-:W-:Y:S01]  /*2f60*/  MUFU.EX2 R148, R148 ;  /* 0x0000009400947308 */ /* 0x000fe20000000800 */
[----:B------:R4:W-:Y:S07]  /*2f70*/  STSM.16.M88.4 [R155+0x30400], R12 ;  /* 0x0304000c9b007844 */ /* 0x0009ee0000000200 */
[----:B------:R-:W5:Y:S08]  /*2f80*/  MUFU.EX2 R147, R147 ;  /* 0x0000009300937308 */ /* 0x000f700000000800 */
[----:B------:R-:W-:Y:S01]  /*2f90*/  MUFU.EX2 R146, R146 ;  /* 0x0000009200927308 */ /* 0x000fe20000000800 */
[----:B----4-:R-:W-:-:S07]  /*2fa0*/  FFMA.FTZ R12, -R23, R23, 1 ;  /* 0x3f800000170c7423 */ /* 0x010fce0000010117 */
[----:B------:R-:W4:Y:S01]  /*2fb0*/  MUFU.EX2 R139, R139 ;  /* 0x0000008b008b7308 */ /* 0x000f220000000800 */
[----:B------:R-:W-:Y:S01]  /*2fc0*/  FMUL.FTZ R23, R149, R128 ;  /* 0x0000008095177220 */ /* 0x000fe20000410000 */
[--C-:B--2---:R-:W-:Y:S01]  /*2fd0*/  FADD.FTZ R13, R122, -R151.reuse ;  /* 0x800000977a0d7221 */ /* 0x104fe20000010000 */
[--C-:B------:R-:W-:Y:S02]  /*2fe0*/  FADD.FTZ R15, R123, -R151.reuse ;  /* 0x800000977b0f7221 */ /* 0x100fe40000010000 */
[----:B------:R-:W-:Y:S01]  /*2ff0*/  FMUL.FTZ R23, R22, R23 ;  /* 0x0000001716177220 */ /* 0x000fe20000410000 */
[----:B------:R-:W-:Y:S01]  /*3000*/  FMUL.FTZ R22, R12, R129 ;  /* 0x000000810c167220 */ /* 0x000fe20000410000 */
[----:B------:R-:W-:Y:S01]  /*3010*/  FADD.FTZ R12, R126, -R151 ;  /* 0x800000977e0c7221 */ /* 0x000fe20000010000 */
[----:B------:R-:W-:Y:S01]  /*3020*/  FMUL.FTZ R144, R144, R13 ;  /* 0x0000000d90907220 */ /* 0x000fe20000410000 */
[----:B------:R-:W-:Y:S01]  /*3030*/  FMUL.FTZ R150, R150, R15 ;  /* 0x0000000f96967220 */ /* 0x000fe20000410000 */
[----:B-1----:R-:W-:Y:S01]  /*3040*/  F2FP.F16.F32.PACK_AB R14, R153, R140 ;  /* 0x0000008c990e723e */ /* 0x002fe200000000ff */
[----:B------:R-:W-:Y:S01]  /*3050*/  FMUL.FTZ R121, R121, R12 ;  /* 0x0000000c79797220 */ /* 0x000fe20000410000 */
[----:B------:R-:W-:-:S02]  /*3060*/  F2FP.F16.F32.PACK_AB R12, R154, R149 ;  /* 0x000000959a0c723e */ /* 0x000fc400000000ff */
[----:B-----5:R-:W-:Y:S02]  /*3070*/  F2FP.F16.F32.PACK_AB R13, R147, R148 ;  /* 0x00000094930d723e */ /* 0x020fe400000000ff */
[----:B----4-:R-:W-:Y:S02]  /*3080*/  F2FP.F16.F32.PACK_AB R15, R139, R146 ;  /* 0x000000928b0f723e */ /* 0x010fe400000000ff */
[----:B------:R-:W-:Y:S01]  /*3090*/  R2UR UR10, R4 ;  /* 0x00000000040a72ca */ /* 0x000fe200000e0000 */
[--C-:B------:R-:W-:Y:S01]  /*30a0*/  FADD.FTZ R129, R127, -R151.reuse ;  /* 0x800000977f817221 */ /* 0x100fe20000010000 */
[----:B------:R-:W-:Y:S01]  /*30b0*/  FFMA.FTZ R156, -R17, R17, 1 ;  /* 0x3f800000119c7423 */ /* 0x000fe20000010111 */
[----:B------:R-:W-:Y:S01]  /*30c0*/  FADD.FTZ R127, R134, -R151 ;  /* 0x80000097867f7221 */ /* 0x000fe20000010000 */
[--C-:B------:R-:W-:Y:S01]  /*30d0*/  FADD.FTZ R17, R132, -R145.reuse ;  /* 0x8000009184117221 */ /* 0x100fe20000010000 */
[----:B------:R-:W-:Y:S01]  /*30e0*/  FADD.FTZ R132, R133, -R145 ;  /* 0x8000009185847221 */ /* 0x000fe20000010000 */
[--C-:B------:R-:W-:Y:S01]  /*30f0*/  FADD.FTZ R123, R130, -R151.reuse ;  /* 0x80000097827b7221 */ /* 0x100fe20000010000 */
[--C-:B------:R-:W-:Y:S01]  /*3100*/  FADD.FTZ R122, R131, -R151.reuse ;  /* 0x80000097837a7221 */ /* 0x100fe20000010000 */
[----:B------:R-:W-:Y:S01]  /*3110*/  FADD.FTZ R126, R135, -R151 ;  /* 0x80000097877e7221 */ /* 0x000fe20000010000 */
[----:B------:R-:W-:Y:S01]  /*3120*/  FMUL.FTZ R146, R146, R127 ;  /* 0x0000007f92927220 */ /* 0x000fe20000410000 */
[----:B------:R-:W-:Y:S01]  /*3130*/  FFMA.FTZ R128, -R138, R138, 1 ;  /* 0x3f8000008a807423 */ /* 0x000fe2000001018a */
[----:B------:R-:W-:Y:S01]  /*3140*/  FMUL.FTZ R17, R140, R17 ;  /* 0x000000118c117220 */ /* 0x000fe20000410000 */
[----:B------:R-:W-:Y:S01]  /*3150*/  FMUL.FTZ R152, R152, R129 ;  /* 0x0000008198987220 */ /* 0x000fe20000410000 */
[----:B------:R-:W-:Y:S01]  /*3160*/  FFMA.FTZ R9, -R9, R9, 1 ;  /* 0x3f80000009097423 */ /* 0x000fe20000010109 */
[----:B------:R-:W-:Y:S01]  /*3170*/  FFMA.FTZ R127, -R10, R10, 1 ;  /* 0x3f8000000a7f7423 */ /* 0x000fe2000001010a */
[----:B------:R-:W-:Y:S01]  /*3180*/  FFMA.FTZ R18, -R18, R18, 1 ;  /* 0x3f80000012127423 */ /* 0x000fe20000010112 */
[----:B------:R-:W-:Y:S01]  /*3190*/  FFMA.FTZ R19, -R19, R19, 1 ;  /* 0x3f80000013137423 */ /* 0x000fe20000010113 */
        /* <DEDUP_REMOVED lines=18> */
[----:B------:R-:W-:-:S02]  /*32c0*/  USHF.R.U32.HI UR5, URZ, 0x4, UR39 ;  /* 0x000000043f057899 */ /* 0x000fc40008011627 */
[----:B------:R-:W-:Y:S01]  /*32d0*/  ULEA UR4, UR10, UR4, 0xd ;  /* 0x000000040a047291 */ /* 0x000fe2000f8e683f */
[----:B------:R-:W-:Y:S01]  /*32e0*/  F2FP.F16.F32.PACK_AB R120, R120, R11 ;  /* 0x0000000b7878723e */ /* 0x000fe200000000ff */
[----:B------:R-:W-:Y:S01]  /*32f0*/  ULOP3.LUT UR5, UR5, 0x3fff, URZ, 0xc0, !UPT ;  /* 0x00003fff05057892 */ /* 0x000fe2000f8ec03f */
[----:B------:R-:W-:Y:S01]  /*3300*/  F2FP.F16.F32.PACK_AB R122, R125, R124 ;  /* 0x0000007c7d7a723e */ /* 0x000fe200000000ff */
[----:B------:R-:W-:Y:S01]  /*3310*/  USHF.R.U32.HI UR4, URZ, 0x4, UR4 ;  /* 0x000000043f047899 */ /* 0x000fe20008011604 */
[----:B------:R-:W-:Y:S01]  /*3320*/  F2FP.F16.F32.PACK_AB R121, R150, R9 ;  /* 0x000000099679723e */ /* 0x000fe200000000ff */
[----:B------:R-:W-:Y:S02]  /*3330*/  ULOP3.LUT UR9, UR5, 0x1000000, URZ, 0xfc, !UPT ;  /* 0x0100000005097892 */ /* 0x000fe4000f8efc3f */
[----:B------:R-:W-:Y:S01]  /*3340*/  ULOP3.LUT UR8, UR4, 0x3fff, URZ, 0xc0, !UPT ;  /* 0x00003fff04087892 */ /* 0x000fe2000f8ec03f */
[----:B------:R-:W-:Y:S01]  /*3350*/  UMOV UR7, 0x80000020 ;  /* 0x8000002000077882 */ /* 0x000fe20000000000 */
[----:B------:R-:W-:-:S03]  /*3360*/  UMOV UR5, 0x40000040 ;  /* 0x4000004000057882 */ /* 0x000fc60000000000 */
[----:B------:R-:W-:Y:S02]  /*3370*/  UMOV UR6, UR9 ;  /* 0x0000000900067c82 */ /* 0x000fe40008000000 */
[----:B------:R-:W-:Y:S01]  /*3380*/  UMOV UR4, UR8 ;  /* 0x0000000800047c82 */ /* 0x000fe20008000000 */
[----:B---3--:R1:W-:Y:S01]  /*3390*/  STSM.16.M88.4 [R143], R12 ;  /* 0x0000000c8f007844 */ /* 0x0083e20000000200 */
[----:B------:R-:W-:Y:S01]  /*33a0*/  @!PT LDS RZ, [RZ] ;  /* 0x00000000fffff984 */ /* 0x000fe20000000800 */
[----:B------:R-:W-:Y:S01]  /*33b0*/  @!PT LDS RZ, [RZ] ;  /* 0x00000000fffff984 */ /* 0x000fe20000000800 */
[----:B------:R-:W-:Y:S01]  /*33c0*/  @!PT LDS RZ, [RZ] ;  /* 0x00000000fffff984 */ /* 0x000fe20000000800 */
[----:B------:R-:W-:Y:S01]  /*33d0*/  @!PT LDS RZ, [RZ] ;  /* 0x00000000fffff984 */ /* 0x000fe20000000800 */
[----:B------:R2:W-:Y:S06]  /*33e0*/  MEMBAR.ALL.CTA ;  /* 0x0000000000007992 */ /* 0x0005ec0000008000 */
[----:B--2---:R-:W2:Y:S01]  /*33f0*/  FENCE.VIEW.ASYNC.S ;  /* 0x00000000000073c6 */ /* 0x004ea20000000000 */
[----:B-1----:R-:W-:Y:S01]  /*3400*/  FMUL.FTZ R13, R20, R123 ;  /* 0x0000007b140d7220 */ /* 0x002fe20000410000 */
[----:B------:R-:W-:Y:S01]  /*3410*/  FMUL.FTZ R15, R137, R146 ;  /* 0x00000092890f7220 */ /* 0x000fe20000410000 */
[----:B------:R-:W-:Y:S01]  /*3420*/  F2FP.F16.F32.PACK_AB R123, R19, R18 ;  /* 0x00000012137b723e */ /* 0x000fe200000000ff */
[----:B--2---:R-:W-:Y:S01]  /*3430*/  BAR.SYNC.DEFER_BLOCKING 0x9, 0x180 ;  /* 0x0246000000007b1d */ /* 0x004fe20000010000 */
[----:B------:R-:W-:-:S02]  /*3440*/  F2FP.F16.F32.PACK_AB R12, R22, R23 ;  /* 0x00000017160c723e */ /* 0x000fc400000000ff */
[----:B------:R-:W-:Y:S02]  /*3450*/  F2FP.F16.F32.PACK_AB R14, R17, R128 ;  /* 0x00000080110e723e */ /* 0x000fe400000000ff */
[----:B------:R-:W-:Y:S02]  /*3460*/  F2FP.F16.F32.PACK_AB R13, R10, R13 ;  /* 0x0000000d0a0d723e */ /* 0x000fe400000000ff */
[----:B------:R-:W-:Y:S01]  /*3470*/  F2FP.F16.F32.PACK_AB R15, R136, R15 ;  /* 0x0000000f880f723e */ /* 0x000fe200000000ff */
        /* <DEDUP_REMOVED lines=15> */
[----:B-1----:R-:W-:-:S04]  /*3570*/  IMAD.U32 R143, RZ, RZ, UR37 ;  /* 0x00000025ff8f7e24 */ /* 0x002fc8000f8e00ff */
[----:B------:R-:W-:Y:S01]  /*3580*/  VIADD R143, R143, 0x33400 ;  /* 0x000334008f8f7836 */ /* 0x000fe20000000000 */
[----:B------:R-:W-:Y:S02]  /*3590*/  WARPGROUP.DEPBAR.LE gsb0, 0x0 ;  /* 0x00008000000079c5 */ /* 0x000fe40000010000 */
[----:B------:R-:W-:-:S06]  /*35a0*/  WARPGROUP.ARRIVE ;  /* 0x00000000000079c5 */ /* 0x000fcc0000000000 */
[----:B------:R-:W-:Y:S01]  /*35b0*/  HGMMA.64x96x16.F32 R72, gdesc[UR4].tnspA.tnspB, R72, gsb0 ;  /* 0x61600000044879f0 */ /* 0x000fe20008000848 */
[----:B------:R-:W-:Y:S01]  /*35c0*/  R2UR UR5, R143 ;  /* 0x000000008f0572ca */ /* 0x000fe200000e0000 */
[----:B------:R-:W-:Y:S02]  /*35d0*/  UIMAD UR4, UR10, 0x3000, UR37 ;  /* 0x000030000a0478a4 */ /* 0x000fe4000f8e0225 */
[----:B------:R-:W-:-:S10]  /*35e0*/  UIADD3 UR6, UR9, 0xc0, URZ ;  /* 0x000000c009067890 */ /* 0x000fd4000fffe03f */
[----:B------:R-:W-:-:S04]  /*35f0*/  USHF.R.U32.HI UR5, URZ, 0x4, UR5 ;  /* 0x000000043f057899 */ /* 0x000fc80008011605 */
[----:B------:R-:W-:Y:S02]  /*3600*/  ULOP3.LUT UR12, UR5, 0x3fff, URZ, 0xc0, !UPT ;  /* 0x00003fff050c7892 */ /* 0x000fe4000f8ec03f */
[----:B------:R-:W-:Y:S02]  /*3610*/  USHF.R.U32.HI UR5, URZ, 0x4, UR4 ;  /* 0x000000043f057899 */ /* 0x000fe40008011604 */
[----:B------:R-:W-:Y:S02]  /*3620*/  UIADD3 UR4, UR8, 0x180, URZ ;  /* 0x0000018008047890 */ /* 0x000fe4000fffe03f */
[----:B------:R-:W-:Y:S01]  /*3630*/  ULOP3.LUT UR10, UR5, 0x3fff, URZ, 0xc0, !UPT ;  /* 0x00003fff050a7892 */ /* 0x000fe2000f8ec03f */
[----:B------:R-:W-:Y:S02]  /*3640*/  UMOV UR7, 0x80000020 ;  /* 0x8000002000077882 */ /* 0x000fe40000000000 */
[----:B------:R-:W-:Y:S01]  /*3650*/  UMOV UR5, 0x40000040 ;  /* 0x4000004000057882 */ /* 0x000fe20000000000 */
[----:B------:R-:W-:-:S02]  /*3660*/  WARPGROUP.DEPBAR.LE gsb0, 0x0 ;  /* 0x00008000000079c5 */ /* 0x000fc40000010000 */
[----:B------:R-:W-:-:S06]  /*3670*/  WARPGROUP.ARRIVE ;  /* 0x00000000000079c5 */ /* 0x000fcc0000000000 */
[----:B------:R-:W-:Y:S01]  /*3680*/  HGMMA.64x96x16.F32 R72, gdesc[UR4].tnspA.tnspB, R72, gsb0 ;  /* 0x61600000044879f0 */ /* 0x000fe20008000848 */
        /* <DEDUP_REMOVED lines=52> */
.L_x_2538:
        /* <DEDUP_REMOVED lines=60> */
.L_x_2539:
[----:B------:R-:W-:Y:S01]  /*3d90*/  VIADD R16, R16, 0x1 ;  /* 0x0000000110107836 */ /* 0x000fe20000000000 */
[----:B------:R-:W-:Y:S01]  /*3da0*/  LOP3.LUT R5, R5, 0x1, RZ, 0x3c, !PT ;  /* 0x0000000105057812 */ /* 0x000fe200078e3cff */
[----:B------:R-:W-:Y:S02]  /*3db0*/  VIADD R2, R2, 0x1 ;  /* 0x0000000102027836 */ /* 0x000fe40000000000 */
[----:B------:R-:W-:Y:S01]  /*3dc0*/  VIADD R3, R3, 0x36420 ;  /* 0x0003642003037836 */ /* 0x000fe20000000000 */
[----:B------:R-:W-:Y:S02]  /*3dd0*/  ISETP.GE.AND P1, PT, R16, UR36, PT ;  /* 0x0000002410007c0c */ /* 0x000fe4000bf26270 */
[----:B------:R-:W-:Y:S02]  /*3de0*/  ISETP.NE.AND P0, PT, R2, 0x2, PT ;  /* 0x000000020200780c */ /* 0x000fe40003f05270 */
[----:B------:R-:W-:Y:S02]  /*3df0*/  PRMT R3, RZ, 0x654, R3 ;  /* 0x00000654ff037816 */ /* 0x000fe40000000003 */
[----:B-1----:R-:W-:-:S02]  /*3e00*/  SEL R10, RZ, 0x1, P0 ;  /* 0x00000001ff0a7807 */ /* 0x002fc40000000000 */
[----:B------:R1:W-:Y:S01]  /*3e10*/  SYNCS.ARRIVE.TRANS64.RED.A1T0 RZ, [R3+URZ], RZ ;  /* 0x000000ff03ff79a7 */ /* 0x0003e2000810043f */
[----:B------:R-:W-:Y:S02]  /*3e20*/  SEL R2, R2, RZ, P0 ;  /* 0x000000ff02027207 */ /* 0x000fe40000000000 */
[----:B------:R-:W-:Y:S02]  /*3e30*/  LOP3.LUT R7, R7, R10, RZ, 0x3c, !PT ;  /* 0x0000000a07077212 */ /* 0x000fe400078e3cff */
        /* <DEDUP_REMOVED lines=51> */
.L_x_2522:
[----:B------:R-:W-:Y:S05]  /*4170*/  @P0 BRA `(.L_x_2541) ;  /* 0x0000000c005c0947 */ /* 0x000fea0003800000 */
[----:B------:R-:W2:Y:S01]  /*4180*/  S2UR UR4, SR_CgaCtaId ;  /* 0x00000000000479c3 */ /* 0x000ea20000008800 */
[----:B------:R-:W-:Y:S02]  /*4190*/  UMOV UR37, 0x400 ;  /* 0x0000040000257882 */ /* 0x000fe40000000000 */
[----:B--2---:R-:W-:-:S06]  /*41a0*/  ULEA UR37, UR4, UR37, 0x18 ;  /* 0x0000002504257291 */ /* 0x004fcc000f8ec03f */
        /* <DEDUP_REMOVED lines=8> */
[----:B-1----:R-:W1:Y:S01]  /*4230*/  LDC.64 R2, c[0x4][R2] ;  /* 0x0100000002027b82 */ /* 0x002e620000000a00 */
        /* <DEDUP_REMOVED lines=10> */
.L_x_2542:
        /* <DEDUP_REMOVED lines=20> */
.L_x_2543:
        /* <DEDUP_REMOVED lines=18> */
.L_x_2544:
        /* <DEDUP_REMOVED lines=18> */
.L_x_2545:
[----:B------:R-:W2:Y:S01]  /*4660*/  S2R R0, SR_TID.X ;  /* 0x0000000000007919 */ /* 0x000ea20000002100 */
        /* <DEDUP_REMOVED lines=15> */
[----:B--2---:R-:W-:Y:S01]  /*4760*/  VIADD R5, R0, 0xffffff80 ;  /* 0xffffff8000057836 */ /* 0x004fe20000000000 */
        /* <DEDUP_REMOVED lines=10> */
[----:B-1----:R-:W-:Y:S01]  /*4810*/  IMAD.SHL.U32 R3, R7, 0x10, RZ ;  /* 0x0000001007037824 */ /* 0x002fe200078e00ff */
        /* <DEDUP_REMOVED lines=70> */
[----:B------:R-:W-:Y:S01]  /*4c80*/  ULDC.64 UR6, c[0x0][0x198] ;  /* 0x0000660000067ab9 */ /* 0x000fe20000000a00 */
[----:B------:R-:W-:Y:S02]  /*4c90*/  UIADD3 UR40, UR37, 0x9000, URZ ;  /* 0x0000900025287890 */ /* 0x000fe4000fffe03f */
[----:B------:R-:W-:Y:S02]  /*4ca0*/  UIADD3 UR4, UP0, UR6, 0x770, URZ ;  /* 0x0000077006047890 */ /* 0x000fe4000ff1e03f */
[----:B------:R-:W-:Y:S02]  /*4cb0*/  UIMAD UR42, UR38, 0x60, URZ ;  /* 0x00000060262a78a4 */ /* 0x000fe4000f8e023f */
[----:B------:R-:W-:Y:S02]  /*4cc0*/  UIADD3.X UR5, URZ, UR7, URZ, UP0, !UPT ;  /* 0x000000073f057290 */ /* 0x000fe400087fe43f */
[----:B------:R-:W-:Y:S02]  /*4cd0*/  UIADD3 UR6, UP0, UR6, 0x670, URZ ;  /* 0x0000067006067890 */ /* 0x000fe4000ff1e03f */
[----:B------:R-:W-:-:S02]  /*4ce0*/  UIADD3 UR32, UR37, 0xc000, URZ ;  /* 0x0000c00025207890 */ /* 0x000fc4000fffe03f */
[----:B------:R-:W-:Y:S02]  /*4cf0*/  UIADD3 UR24, UR37, 0xf000, URZ ;  /* 0x0000f00025187890 */ /* 0x000fe4000fffe03f */
[----:B------:R-:W-:Y:S02]  /*4d00*/  UIADD3.X UR7, URZ, UR7, URZ, UP0, !UPT ;  /* 0x000000073f077290 */ /* 0x000fe400087fe43f */
[----:B------:R-:W-:Y:S02]  /*4d10*/  UIADD3 UR16, UR37, 0x3000, URZ ;  /* 0x0000300025107890 */ /* 0x000fe4000fffe03f */
[----:B------:R-:W-:Y:S01]  /*4d20*/  UIADD3 UR8, UR37, 0x6000, URZ ;  /* 0x0000600025087890 */ /* 0x000fe2000fffe03f */
[----:B------:R-:W-:Y:S01]  /*4d30*/  UMOV UR41, URZ ;  /* 0x0000003f00297c82 */ /* 0x000fe20008000000 */
[----:B------:R-:W-:Y:S01]  /*4d40*/  UMOV UR33, 0x40 ;  /* 0x0000004000217882 */ /* 0x000fe20000000000 */
[----:B------:R-:W-:Y:S01]  /*4d50*/  UMOV UR35, UR43 ;  /* 0x0000002b00237c82 */ /* 0x000fe20008000000 */
[----:B------:R-:W-:Y:S01]  /*4d60*/  UMOV UR36, UR44 ;  /* 0x0000002c00247c82 */ /* 0x000fe20008000000 */
[----:B------:R-:W-:Y:S01]  /*4d70*/  UMOV UR34, UR42 ;  /* 0x0000002a00227c82 */ /* 0x000fe20008000000 */
[----:B------:R-:W-:Y:S01]  /*4d80*/  UMOV UR25, 0x80 ;  /* 0x0000008000197882 */ /* 0x000fe20000000000 */
[----:B------:R-:W-:Y:S01]  /*4d90*/  UMOV UR27, UR43 ;  /* 0x0000002b001b7c82 */ /* 0x000fe20008000000 */
[----:B------:R-:W-:Y:S01]  /*4da0*/  UMOV UR28, UR44 ;  /* 0x0000002c001c7c82 */ /* 0x000fe20008000000 */
[----:B------:R1:W-:Y:S01]  /*4db0*/  UTMASTG.4D [UR40], [UR4] ;  /* 0x00000028040073b5 */ /* 0x0003e20008018000 */
[----:B------:R-:W-:Y:S01]  /*4dc0*/  UMOV UR26, UR42 ;  /* 0x0000002a001a7c82 */ /* 0x000fe20008000000 */
[----:B------:R-:W-:Y:S01]  /*4dd0*/  UMOV UR17, 0x40 ;  /* 0x0000004000117882 */ /* 0x000fe20000000000 */
[----:B------:R-:W-:Y:S01]  /*4de0*/  UMOV UR19, UR43 ;  /* 0x0000002b00137c82 */ /* 0x000fe20008000000 */
[----:B------:R-:W-:Y:S01]  /*4df0*/  UMOV UR20, UR44 ;  /* 0x0000002c00147c82 */ /* 0x000fe20008000000 */
[----:B------:R-:W-:Y:S01]  /*4e00*/  UMOV UR18, UR42 ;  /* 0x0000002a00127c82 */ /* 0x000fe20008000000 */
[----:B------:R-:W-:Y:S01]  /*4e10*/  UMOV UR9, 0x80 ;  /* 0x0000008000097882 */ /* 0x000fe20000000000 */
[----:B------:R-:W-:Y:S01]  /*4e20*/  UMOV UR11, UR43 ;  /* 0x0000002b000b7c82 */ /* 0x000fe20008000000 */
[----:B------:R3:W-:Y:S01]  /*4e30*/  UTMASTG.4D [UR32], [UR4] ;  /* 0x00000020040073b5 */ /* 0x0007e20008018000 */
[----:B------:R-:W-:Y:S01]  /*4e40*/  UMOV UR12, UR44 ;  /* 0x0000002c000c7c82 */ /* 0x000fe20008000000 */
[----:B------:R-:W-:Y:S01]  /*4e50*/  UMOV UR10, UR42 ;  /* 0x0000002a000a7c82 */ /* 0x000fe20008000000 */
[----:B------:R3:W-:Y:S01]  /*4e60*/  UTMASTG.4D [UR24], [UR4] ;  /* 0x00000018040073b5 */ /* 0x0007e20008018000 */
[----:B-1----:R-:W-:-:S02]  /*4e70*/  UMOV UR40, UR37 ;  /* 0x0000002500287c82 */ /* 0x002fc40008000000 */
[----:B------:R3:W-:Y:S01]  /*4e80*/  UTMASTG.4D [UR40], [UR6] ;  /* 0x00000028060073b5 */ /* 0x0007e20008018000 */
[----:B------:R3:W-:Y:S01]  /*4e90*/  UTMASTG.4D [UR16], [UR6] ;  /* 0x00000010060073b5 */ /* 0x0007e20008018000 */
[----:B------:R3:W-:Y:S02]  /*4ea0*/  UTMASTG.4D [UR8], [UR6] ;  /* 0x00000008060073b5 */ /* 0x0007e40008018000 */
[----:B---3--:R0:W-:Y:S02]  /*4eb0*/  UTMACMDFLUSH ;  /* 0x00000000000079b7 */ /* 0x0081e40000000000 */
.L_x_2547:
[----:B------:R-:W-:Y:S05]  /*4ec0*/  BSYNC B0 ;  /* 0x0000000000007941 */ /* 0x000fea0003800000 */
.L_x_2546:
[----:B------:R-:W-:-:S04]  /*4ed0*/  DEPBAR.LE SB0, 0x0 ;  /* 0x000080000000791a */ /* 0x000fc80000000000 */
[----:B------:R-:W-:Y:S05]  /*4ee0*/  EXIT ;  /* 0x000000000000794d */ /* 0x000fea0003800000 */
.L_x_2541:
[----:B------:R-:W2:Y:S01]  /*4ef0*/  S2R R0, SR_TID.X ;  /* 0x0000000000007919 */ /* 0x000ea20000002100 */
[----:B-1----:R-:W1:Y:S01]  /*4f00*/  LDC.64 R2, c[0x0][0x820] ;  /* 0x00020800ff027b82 */ /* 0x002e620000000a00 */
[----:B------:R-:W-:Y:S01]  /*4f10*/  ULDC.64 UR4, c[0x0][0x808] ;  /* 0x0002020000047ab9 */ /* 0x000fe20000000a00 */
[----:B------:R-:W-:Y:S01]  /*4f20*/  USHF.R.S32.HI UR10, URZ, 0x1f, UR43 ;  /* 0x0000001f3f0a7899 */ /* 0x000fe2000801142b */
[----:B------:R-:W-:Y:S01]  /*4f30*/  BSSY B0, `(.L_x_2548) ;  /* 0x000002f000007945 */ /* 0x000fe20003800000 */
[----:B------:R-:W-:Y:S02]  /*4f40*/  UIMAD UR4, UR38, -0x60, UR4 ;  /* 0xffffffa0260478a4 */ /* 0x000fe4000f8e0204 */
[----:B------:R-:W-:Y:S02]  /*4f50*/  USHF.R.S32.HI UR11, URZ, 0x1f, UR44 ;  /* 0x0000001f3f0b7899 */ /* 0x000fe4000801142c */
[----:B------:R-:W3:Y:S01]  /*4f60*/  LDC.64 R10, c[0x0][0x828] ;  /* 0x00020a00ff0a7b82 */ /* 0x000ee20000000a00 */
[----:B------:R-:W-:-:S07]  /*4f70*/  ULDC.64 UR6, c[0x0][0x208] ;  /* 0x0000820000067ab9 */ /* 0x000fce0000000a00 */
[----:B------:R-:W4:Y:S08]  /*4f80*/  LDC.64 R16, c[0x0][0x850] ;  /* 0x00021400ff107b82 */ /* 0x000f300000000a00 */
[----:B------:R-:W3:Y:S01]  /*4f90*/  LDC.64 R18, c[0x0][0x858] ;  /* 0x00021600ff127b82 */ /* 0x000ee20000000a00 */
[----:B--2---:R-:W-:Y:S02]  /*4fa0*/  VIADD R7, R0, 0xffffff80 ;  /* 0xffffff8000077836 */ /* 0x004fe40000000000 */
[----:B-1----:R-:W-:-:S02]  /*4fb0*/  IMAD R0, R2, UR10, RZ ;  /* 0x0000000a02007c24 */ /* 0x002fc4000f8e02ff */
[----:B------:R-:W-:-:S05]  /*4fc0*/  IMAD.HI R4, R7, 0x2aaaaaab, RZ ;  /* 0x2aaaaaab07047827 */ /* 0x000fca00078e02ff */
[----:B------:R-:W-:-:S04]  /*4fd0*/  SHF.R.U32.HI R5, RZ, 0x1f, R4 ;  /* 0x0000001fff057819 */ /* 0x000fc80000011604 */
[----:B------:R-:W-:-:S04]  /*4fe0*/  LEA.HI.SX32 R4, R4, R5, 0x1e ;  /* 0x0000000504047211 */ /* 0x000fc800078ff2ff */
[C---:B------:R-:W-:Y:S01]  /*4ff0*/  ISETP.GE.AND P3, PT, R4.reuse, UR4, PT ;  /* 0x0000000404007c0c */ /* 0x040fe2000bf66270 */
[C---:B------:R-:W-:Y:S02]  /*5000*/  IMAD R6, R4.reuse, -0x18, R7 ;  /* 0xffffffe804067824 */ /* 0x040fe400078e0207 */
[----:B------:R-:W-:Y:S02]  /*5010*/  VIADD R5, R4, 0x10 ;  /* 0x0000001004057836 */ /* 0x000fe40000000000 */
[----:B------:R-:W-:Y:S02]  /*5020*/  IMAD.SHL.U32 R6, R6, 0x8, RZ ;  /* 0x0000000806067824 */ /* 0x000fe400078e00ff */
[C---:B------:R-:W-:Y:S01]  /*5030*/  VIADD R9, R4.reuse, 0x40 ;  /* 0x0000004004097836 */ /* 0x040fe20000000000 */
[----:B------:R-:W-:Y:S01]  /*5040*/  ISETP.GE.AND P4, PT, R5, UR4, PT ;  /* 0x0000000405007c0c */ /* 0x000fe2000bf86270 */
[----:B------:R-:W-:Y:S01]  /*5050*/  IMAD R5, R3, UR43, R0 ;  /* 0x0000002b03057c24 */ /* 0x000fe2000f8e0200 */
[--C-:B------:R-:W-:Y:S01]  /*5060*/  SHF.R.S32.HI R7, RZ, 0x1f, R6.reuse ;  /* 0x0000001fff077819 */ /* 0x100fe20000011406 */
[----:B------:R-:W-:Y:S01]  /*5070*/  VIADD R0, R4, 0x20 ;  /* 0x0000002004007836 */ /* 0x000fe20000000000 */
[----:B------:R-:W-:Y:S01]  /*5080*/  ISETP.GE.OR P6, PT, R6, UR5, P3 ;  /* 0x0000000506007c0c */ /* 0x000fe20009fc6670 */
[----:B------:R-:W-:Y:S01]  /*5090*/  VIADD R8, R4, 0x30 ;  /* 0x0000003004087836 */ /* 0x000fe20000000000 */
[----:B------:R-:W-:Y:S01]  /*50a0*/  ISETP.GE.AND P1, PT, R9, UR4, PT ;  /* 0x0000000409007c0c */ /* 0x000fe2000bf26270 */
[----:B------:R-:W-:Y:S01]  /*50b0*/  IMAD.WIDE.U32 R2, R2, UR43, R6 ;  /* 0x0000002b02027c25 */ /* 0x000fe2000f8e0006 */
[----:B------:R-:W-:-:S02]  /*50c0*/  ISETP.GE.AND P5, PT, R0, UR4, PT ;  /* 0x0000000400007c0c */ /* 0x000fc4000bfa6270 */
[----:B------:R-:W-:Y:S01]  /*50d0*/  ISETP.GE.AND P0, PT, R8, UR4, PT ;  /* 0x0000000408007c0c */ /* 0x000fe2000bf06270 */
[----:B------:R-:W-:Y:S01]  /*50e0*/  IMAD.IADD R3, R3, 0x1, R5 ;  /* 0x0000000103037824 */ /* 0x000fe200078e0205 */
[----:B------:R-:W-:Y:S01]  /*50f0*/  SHF.R.S32.HI R5, RZ, 0x1f, R4 ;  /* 0x0000001fff057819 */ /* 0x000fe20000011404 */
[----:B---3--:R-:W-:Y:S01]  /*5100*/  IMAD R0, R10, UR11, RZ ;  /* 0x0000000b0a007c24 */ /* 0x008fe2000f8e02ff */
[----:B------:R-:W-:Y:S01]  /*5110*/  ISETP.GE.OR P2, PT, R6, UR5, P4 ;  /* 0x0000000506007c0c */ /* 0x000fe2000a746670 */
[----:B------:R-:W-:Y:S02]  /*5120*/  IMAD.U32 R9, RZ, RZ, UR38 ;  /* 0x00000026ff097e24 */ /* 0x000fe4000f8e00ff */
[----:B------:R-:W-:Y:S02]  /*5130*/  IMAD R11, R11, UR44, R0 ;  /* 0x0000002c0b0b7c24 */ /* 0x000fe4000f8e0200 */
[----:B------:R-:W-:-:S04]  /*5140*/  IMAD.WIDE.U32 R12, R10, UR44, R2 ;  /* 0x0000002c0a0c7c25 */ /* 0x000fc8000f8e0002 */
[----:B------:R-:W-:-:S04]  /*5150*/  IMAD.WIDE R2, R9, 0x60, R4 ;  /* 0x0000006009027825 */ /* 0x000fc800078e0204 */
[----:B------:R-:W-:Y:S01]  /*5160*/  IMAD.IADD R11, R13, 0x1, R11 ;  /* 0x000000010d0b7824 */ /* 0x000fe200078e020b */
[----:B----4-:R-:W-:Y:S06]  /*5170*/  @P6 BRA `(.L_x_2549) ;  /* 0x0000000000286947 */ /* 0x010fec0003800000 */
        /* <DEDUP_REMOVED lines=10> */
.L_x_2549:
[----:B------:R-:W-:Y:S05]  /*5220*/  BSYNC B0 ;  /* 0x0000000000007941 */ /* 0x000fea0003800000 */
.L_x_2548:
[----:B------:R-:W-:Y:S01]  /*5230*/  BSSY B0, `(.L_x_2550) ;  /* 0x0000010000007945 */ /* 0x000fe20003800000 */
[----:B------:R-:W-:-:S03]  /*5240*/  ISETP.GE.OR P6, PT, R6, UR5, P5 ;  /* 0x0000000506007c0c */ /* 0x000fc6000afc6670 */
        /* <DEDUP_REMOVED lines=14> */
.L_x_2551:
[----:B------:R-:W-:Y:S05]  /*5330*/  BSYNC B0 ;  /* 0x0000000000007941 */ /* 0x000fea0003800000 */
.L_x_2550:
[----:B------:R-:W-:Y:S01]  /*5340*/  BSSY B0, `(.L_x_2552) ;  /* 0x0000010000007945 */ /* 0x000fe20003800000 */
[----:B------:R-:W-:-:S03]  /*5350*/  ISETP.GE.OR P2, PT, R6, UR5, P0 ;  /* 0x0000000506007c0c */ /* 0x000fc60008746670 */
[----:B------:R-:W-:Y:S10]  /*5360*/  @P6 BRA `(.L_x_2553) ;  /* 0x0000000000346947 */ /* 0x000ff40003800000 */
[----:B-12---:R-:W-:Y:S01]  /*5370*/  IADD3 R15, P6, R2, 0x20, RZ ;  /* 0x00000020020f7810 */ /* 0x006fe20007fde0ff */
        /* <DEDUP_REMOVED lines=12> */
.L_x_2553:
[----:B------:R-:W-:Y:S05]  /*5440*/  BSYNC B0 ;  /* 0x0000000000007941 */ /* 0x000fea0003800000 */
.L_x_2552:
[----:B------:R-:W-:Y:S01]  /*5450*/  BSSY B0, `(.L_x_2554) ;  /* 0x0000011000007945 */ /* 0x000fe20003800000 */
[----:B------:R-:W-:Y:S01]  /*5460*/  ISETP.GE.OR P6, PT, R6, UR5, P1 ;  /* 0x0000000506007c0c */ /* 0x000fe20008fc6670 */
        /* <DEDUP_REMOVED lines=15> */
.L_x_2555:
[----:B------:R-:W-:Y:S05]  /*5560*/  BSYNC B0 ;  /* 0x0000000000007941 */ /* 0x000fea0003800000 */
.L_x_2554:
[----:B------:R-:W-:Y:S01]  /*5570*/  ISETP.GE.AND P2, PT, R0, UR4, PT ;  /* 0x0000000400007c0c */ /* 0x000fe2000bf46270 */
[C---:B------:R-:W-:Y:S01]  /*5580*/  IMAD R0, R16.reuse, UR10, RZ ;  /* 0x0000000a10007c24 */ /* 0x040fe2000f8e02ff */
[----:B------:R-:W-:Y:S01]  /*5590*/  ULDC UR8, c[0x0][0x83c] ;  /* 0x00020f0000087ab9 */ /* 0x000fe20000000800 */
[----:B------:R-:W-:Y:S01]  /*55a0*/  BSSY B0, `(.L_x_2556) ;  /* 0x0000011000007945 */ /* 0x000fe20003800000 */
[----:B----4-:R-:W-:-:S04]  /*55b0*/  IMAD.WIDE.U32 R8, R16, UR43, R6 ;  /* 0x0000002b10087c25 */ /* 0x010fc8000f8e0006 */
[----:B------:R-:W-:Y:S01]  /*55c0*/  IMAD R17, R17, UR43, R0 ;  /* 0x0000002b11117c24 */ /* 0x000fe2000f8e0200 */
[----:B------:R-:W-:Y:S06]  /*55d0*/  @P6 BRA `(.L_x_2557) ;  /* 0x0000000000346947 */ /* 0x000fec0003800000 */
[----:B-123--:R-:W-:Y:S01]  /*55e0*/  IADD3 R15, P6, R2, 0x40, RZ ;  /* 0x00000040020f7810 */ /* 0x00efe20007fde0ff */
        /* <DEDUP_REMOVED lines=12> */
.L_x_2557:
[----:B------:R-:W-:Y:S05]  /*56b0*/  BSYNC B0 ;  /* 0x0000000000007941 */ /* 0x000fea0003800000 */
.L_x_2556:
[----:B------:R-:W-:Y:S01]  /*56c0*/  ISETP.GE.OR P6, PT, R6, UR5, P2 ;  /* 0x0000000506007c0c */ /* 0x000fe200097c6670 */
[----:B------:R-:W-:Y:S01]  /*56d0*/  IMAD.IADD R9, R9, 0x1, R17 ;  /* 0x0000000109097824 */ /* 0x000fe200078e0211 */
[----:B------:R-:W-:Y:S01]  /*56e0*/  BSSY B0, `(.L_x_2558) ;  /* 0x0000018000007945 */ /* 0x000fe20003800000 */
[----:B------:R-:W-:Y:S01]  /*56f0*/  IMAD R0, R18, UR11, RZ ;  /* 0x0000000b12007c24 */ /* 0x000fe2000f8e02ff */
[----:B------:R-:W-:Y:S01]  /*5700*/  ISETP.GE.OR P3, PT, R6, UR8, P3 ;  /* 0x0000000806007c0c */ /* 0x000fe20009f66670 */
[----:B------:R-:W-:Y:S01]  /*5710*/  IMAD.WIDE.U32 R8, R18, UR44, R8 ;  /* 0x0000002c12087c25 */ /* 0x000fe2000f8e0008 */
[C---:B------:R-:W-:Y:S02]  /*5720*/  ISETP.GE.OR P4, PT, R6.reuse, UR8, P4 ;  /* 0x0000000806007c0c */ /* 0x040fe4000a786670 */
[C---:B------:R-:W-:Y:S01]  /*5730*/  ISETP.GE.OR P5, PT, R6.reuse, UR8, P5 ;  /* 0x0000000806007c0c */ /* 0x040fe2000afa6670 */
[----:B-1234-:R-:W-:Y:S01]  /*5740*/  IMAD R15, R19, UR44, R0 ;  /* 0x0000002c130f7c24 */ /* 0x01efe2000f8e0200 */
[----:B------:R-:W-:-:S02]  /*5750*/  ISETP.GE.OR P0, PT, R6, UR8, P0 ;  /* 0x0000000806007c0c */ /* 0x000fc40008706670 */
[C---:B------:R-:W-:Y:S02]  /*5760*/  ISETP.GE.OR P1, PT, R6.reuse, UR8, P1 ;  /* 0x0000000806007c0c */ /* 0x040fe40008f26670 */
[----:B------:R-:W-:Y:S01]  /*5770*/  ISETP.GE.OR P2, PT, R6, UR8, P2 ;  /* 0x0000000806007c0c */ /* 0x000fe20009746670 */
[----:B------:R-:W-:-:S12]  /*5780*/  @P6 BRA `(.L_x_2559) ;  /* 0x0000000000346947 */ /* 0x000fd80003800000 */
        /* <DEDUP_REMOVED lines=13> */
.L_x_2559:
[----:B------:R-:W-:Y:S05]  /*5860*/  BSYNC B0 ;  /* 0x0000000000007941 */ /* 0x000fea0003800000 */
.L_x_2558:
[----:B------:R-:W-:Y:S01]  /*5870*/  BSSY B0, `(.L_x_2560) ;  /* 0x000000d000007945 */ /* 0x000fe20003800000 */
[----:B-1----:R-:W-:-:S03]  /*5880*/  IMAD.IADD R7, R9, 0x1, R15 ;  /* 0x0000000109077824 */ /* 0x002fc600078e020f */
        /* <DEDUP_REMOVED lines=11> */
.L_x_2561:
[----:B------:R-:W-:Y:S05]  /*5940*/  BSYNC B0 ;  /* 0x0000000000007941 */ /* 0x000fea0003800000 */
.L_x_2560:
        /* <DEDUP_REMOVED lines=15> */
.L_x_2563:
[----:B------:R-:W-:Y:S05]  /*5a40*/  BSYNC B0 ;  /* 0x0000000000007941 */ /* 0x000fea0003800000 */
.L_x_2562:
[----:B------:R-:W-:Y:S04]  /*5a50*/  BSSY B0, `(.L_x_2564) ;  /* 0x000000f000007945 */ /* 0x000fe80003800000 */
[----:B------:R-:W-:Y:S05]  /*5a60*/  @P5 BRA `(.L_x_2565) ;  /* 0x0000000000345947 */ /* 0x000fea0003800000 */
        /* <DEDUP_REMOVED lines=13> */
.L_x_2565:
[----:B------:R-:W-:Y:S05]  /*5b40*/  BSYNC B0 ;  /* 0x0000000000007941 */ /* 0x000fea0003800000 */
.L_x_2564:
[----:B------:R-:W-:Y:S04]  /*5b50*/  BSSY B0, `(.L_x_2566) ;  /* 0x000000f000007945 */ /* 0x000fe80003800000 */
[----:B------:R-:W-:Y:S05]  /*5b60*/  @P0 BRA `(.L_x_2567) ;  /* 0x0000000000340947 */ /* 0x000fea0003800000 */
        /* <DEDUP_REMOVED lines=13> */
.L_x_2567:
[----:B------:R-:W-:Y:S05]  /*5c40*/  BSYNC B0 ;  /* 0x0000000000007941 */ /* 0x000fea0003800000 */
.L_x_2566:
[----:B------:R-:W-:Y:S04]  /*5c50*/  BSSY B0, `(.L_x_2568) ;  /* 0x000000f000007945 */ /* 0x000fe80003800000 */
[----:B------:R-:W-:Y:S05]  /*5c60*/  @P1 BRA `(.L_x_2569) ;  /* 0x0000000000341947 */ /* 0x000fea0003800000 */
[----:B-1234-:R-:W-:Y:S01]  /*5c70*/  IADD3 R11, P0, R2, 0x40, RZ ;  /* 0x00000040020b7810 */ /* 0x01efe20007f1e0ff */
        /* <DEDUP_REMOVED lines=12> */
.L_x_2569:
[----:B------:R-:W-:Y:S05]  /*5d40*/  BSYNC B0 ;  /* 0x0000000000007941 */ /* 0x000fea0003800000 */
.L_x_2568:
        /* <DEDUP_REMOVED lines=15> */
.L_x_2571:
[----:B------:R-:W-:Y:S05]  /*5e40*/  BSYNC B0 ;  /* 0x0000000000007941 */ /* 0x000fea0003800000 */
.L_x_2570:
[----:B------:R-:W-:Y:S05]  /*5e50*/  EXIT ;  /* 0x000000000000794d */ /* 0x000fea0003800000 */
.L_x_2518:
[----:B------:R-:W-:-:S08]  /*5e60*/  NOP ;  /* 0x0000000000007918 */ /* 0x000fd00000000000 */
[----:B---3--:R-:W1:-:S00]  /*5e70*/  USETMAXREG.DEALLOC.CTAPOOL 0x20 ;  /* 0x00000020000079c8 */ /* 0x008e4000080e0500 */
[----:B-1----:R-:W-:Y:S01]  /*5e80*/  LOP3.LUT R0, R0, 0x3, RZ, 0xc0, !PT ;  /* 0x0000000300007812 */ /* 0x002fe200078ec0ff */
[----:B------:R-:W-:Y:S05]  /*5e90*/  BSSY B0, `(.L_x_2572) ;  /* 0x000039a000007945 */ /* 0x000fea0003800000 */
[----:B------:R-:W1:Y:S02]  /*5ea0*/  SHFL.IDX PT, R0, R0, RZ, 0x1f ;  /* 0x00001fff00007589 */ /* 0x000e6400000e0000 */
[----:B-1----:R-:W-:-:S13]  /*5eb0*/  ISETP.NE.AND P0, PT, R0, RZ, PT ;  /* 0x000000ff0000720c */ /* 0x002fda0003f05270 */
[----:B------:R-:W-:Y:S05]  /*5ec0*/  @!P0 BRA `(.L_x_2573) ;  /* 0x0000001000908947 */ /* 0x000fea0003800000 */
[----:B------:R-:W-:-:S13]  /*5ed0*/  ISETP.NE.AND P0, PT, R0, 0x1, PT ;  /* 0x000000010000780c */ /* 0x000fda0003f05270 */
[----:B------:R-:W-:Y:S05]  /*5ee0*/  @P0 BRA `(.L_x_2574) ;  /* 0x0000003800500947 */ /* 0x000fea0003800000 */
[----:B------:R-:W1:Y:S01]  /*5ef0*/  S2UR UR7, SR_CTAID.X ;  /* 0x00000000000779c3 */ /* 0x000e620000002500 */
[----:B------:R-:W-:Y:S02]  /*5f00*/  ULDC UR8, c[0x0][0xb50] ;  /* 0x0002d40000087ab9 */ /* 0x000fe40000000800 */
[----:B------:R-:W-:-:S05]  /*5f10*/  UISETP.NE.AND UP0, UPT, UR8, 0x1, UPT ;  /* 0x000000010800788c */ /* 0x000fca000bf05270 */
[----:B------:R-:W2:Y:S06]  /*5f20*/  LDC R0, c[0x0][0xb68] ;  /* 0x0002da00ff007b82 */ /* 0x000eac0000000800 */
[----:B------:R-:W-:Y:S01]  /*5f30*/  @UP0 ULDC UR4, c[0x0][0xb54] ;  /* 0x0002d50000040ab9 */ /* 0x000fe20000000800 */
[----:B------:R-:W-:Y:S01]  /*5f40*/  @UP0 ULDC UR9, c[0x0][0xb58] ;  /* 0x0002d60000090ab9 */ /* 0x000fe20000000800 */
[----:B-1----:R-:W-:Y:S02]  /*5f50*/  UIMAD.WIDE.U32 UR4, UR7, UR4, URZ ;  /* 0x00000004070472a5 */ /* 0x002fe4000f8e003f */
[----:B------:R-:W-:-:S02]  /*5f60*/  UMOV UR6, UR7 ;  /* 0x0000000700067c82 */ /* 0x000fc40008000000 */
[----:B------:R-:W-:-:S04]  /*5f70*/  @UP0 USHF.R.U32.HI UR6, URZ, UR9, UR5 ;  /* 0x000000093f060299 */ /* 0x000fc80008011605 */
[----:B------:R-:W-:Y:S02]  /*5f80*/  UIADD3 UR4, -UR6, URZ, URZ ;  /* 0x0000003f06047290 */ /* 0x000fe4000fffe13f */
[----:B--2---:R-:W-:Y:S02]  /*5f90*/  ISETP.LE.AND P0, PT, R0, UR6, PT ;  /* 0x0000000600007c0c */ /* 0x004fe4000bf03270 */
[----:B------:R-:W-:-:S11]  /*5fa0*/  UIMAD UR8, UR8, UR4, UR7 ;  /* 0x00000004080872a4 */ /* 0x000fd6000f8e0207 */
[----:B------:R-:W-:Y:S05]  /*5fb0*/  @!P0 BRA `(.L_x_2575) ;  /* 0x0000000000208947 */ /* 0x000fea0003800000 */
        /* <DEDUP_REMOVED lines=8> */
.L_x_2575:
[----:B------:R-:W-:Y:S01]  /*6040*/  ULDC UR9, c[0x0][0xb44] ;  /* 0x0002d10000097ab9 */ /* 0x000fe20000000800 */
[----:B------:R-:W-:Y:S01]  /*6050*/  UMOV UR7, UR8 ;  /* 0x0000000800077c82 */ /* 0x000fe20008000000 */
[----:B------:R-:W-:-:S11]  /*6060*/  UISETP.NE.AND UP0, UPT, UR9, 0x1, UPT ;  /* 0x000000010900788c */ /* 0x000fd6000bf05270 */
[----:B------:R-:W-:Y:S02]  /*6070*/  @UP0 ULDC.64 UR10, c[0x0][0xb48] ;  /* 0x0002d200000a0ab9 */ /* 0x000fe40000000a00 */
[----:B------:R-:W-:-:S04]  /*6080*/  UIMAD.WIDE.U32 UR4, UR8, UR10, URZ ;  /* 0x0000000a080472a5 */ /* 0x000fc8000f8e003f */
[----:B------:R-:W-:-:S04]  /*6090*/  @UP0 USHF.R.U32.HI UR7, URZ, UR11, UR5 ;  /* 0x0000000b3f070299 */ /* 0x000fc80008011605 */
[----:B------:R-:W-:-:S12]  /*60a0*/  UIMAD UR4, UR7, UR9, URZ ;  /* 0x00000009070472a4 */ /* 0x000fd8000f8e023f */
.L_x_2576:
        /* <DEDUP_REMOVED lines=13> */
[----:B------:R-:W-:Y:S05]  /*6180*/  @!P0 BRA `(.L_x_2574) ;  /* 0x0000003400a88947 */ /* 0x000fea0003800000 */
[----:B------:R-:W-:Y:S01]  /*6190*/  ULDC UR5, c[0x0][0x280] ;  /* 0x0000a00000057ab9 */ /* 0x000fe20000000800 */
[----:B------:R-:W-:Y:S01]  /*61a0*/  ULDC UR4, c[0x0][0x290] ;  /* 0x0000a40000047ab9 */ /* 0x000fe20000000800 */
[----:B------:R-:W-:Y:S01]  /*61b0*/  UIMAD UR7, UR7, 0x60, UR5 ;  /* 0x00000060070778a4 */ /* 0x000fe2000f8e0205 */
[----:B------:R-:W-:Y:S01]  /*61c0*/  ULDC UR6, c[0x0][0x74c] ;  /* 0x0001d30000067ab9 */ /* 0x000fe20000000800 */
[----:B------:R-:W-:Y:S02]  /*61d0*/  UIADD3 UR5, UR5, 0x3f, URZ ;  /* 0x0000003f05057890 */ /* 0x000fe4000fffe03f */
[----:B------:R-:W-:Y:S02]  /*61e0*/  UIADD3 UR7, -UR6, UR7, -UR4 ;  /* 0x0000000706077290 */ /* 0x000fe4000fffe904 */
[----:B------:R-:W-:Y:S02]  /*61f0*/  USHF.R.S32.HI UR6, URZ, 0x1f, UR5 ;  /* 0x0000001f3f067899 */ /* 0x000fe40008011405 */
[----:B------:R-:W-:-:S02]  /*6200*/  USHF.R.S32.HI UR4, URZ, 0x1f, UR7 ;  /* 0x0000001f3f047899 */ /* 0x000fc40008011407 */
[----:B------:R-:W-:Y:S02]  /*6210*/  ULEA.HI UR5, UR6, UR5, URZ, 0x6 ;  /* 0x0000000506057291 */ /* 0x000fe4000f8f303f */
[----:B------:R-:W-:Y:S02]  /*6220*/  ULEA.HI UR4, UR4, UR7, URZ, 0x6 ;  /* 0x0000000704047291 */ /* 0x000fe4000f8f303f */
[----:B------:R-:W-:Y:S02]  /*6230*/  USHF.R.S32.HI UR5, URZ, 0x6, UR5 ;  /* 0x000000063f057899 */ /* 0x000fe40008011405 */
[----:B------:R-:W-:-:S04]  /*6240*/  USHF.R.S32.HI UR4, URZ, 0x6, UR4 ;  /* 0x000000063f047899 */ /* 0x000fc80008011404 */
[----:B------:R-:W-:-:S04]  /*6250*/  UISETP.LT.AND UP0, UPT, URZ, UR4, UPT ;  /* 0x000000043f00728c */ /* 0x000fc8000bf01270 */
[----:B------:R-:W-:-:S04]  /*6260*/  USEL UR8, URZ, UR4, !UP0 ;  /* 0x000000043f087287 */ /* 0x000fc8000c000000 */
[----:B------:R-:W-:-:S06]  /*6270*/  UISETP.GT.AND UP0, UPT, UR5, UR8, UPT ;  /* 0x000000080500728c */ /* 0x000fcc000bf04270 */
[----:B------:R-:W-:-:S13]  /*6280*/  PLOP3.LUT P0, PT, PT, PT, UP0, 0x80, 0x0 ;  /* 0x000000000000781c */ /* 0x000fda0003f0f008 */
[----:B------:R-:W-:Y:S05]  /*6290*/  @!P0 BRA `(.L_x_2574) ;  /* 0x0000003400648947 */ /* 0x000fea0003800000 */
[----:B------:R-:W-:Y:S01]  /*62a0*/  USHF.R.S32.HI UR4, URZ, 0x1f, UR11 ;  /* 0x0000001f3f047899 */ /* 0x000fe2000801140b */
[----:B------:R-:W-:Y:S01]  /*62b0*/  ULDC.64 UR12, c[0x0][0x2d8] ;  /* 0x0000b600000c7ab9 */ /* 0x000fe20000000a00 */
[----:B------:R-:W-:Y:S02]  /*62c0*/  ELECT P0, URZ, PT ;  /* 0x00000000003f782f */ /* 0x000fe40003800000 */
[----:B------:R-:W-:Y:S02]  /*62d0*/  UIMAD UR9, UR4, UR12, URZ ;  /* 0x0000000c040972a4 */ /* 0x000fe4000f8e023f */
[----:B------:R-:W-:Y:S02]  /*62e0*/  UIADD3 UR4, UR5, -UR8, URZ ;  /* 0x8000000805047290 */ /* 0x000fe4000fffe03f */
[----:B------:R-:W-:Y:S02]  /*62f0*/  UIMAD.WIDE.U32 UR6, UR11, UR12, URZ ;  /* 0x0000000c0b0672a5 */ /* 0x000fe4000f8e003f */
[----:B------:R-:W-:-:S02]  /*6300*/  ULOP3.LUT UR4, UR4, 0x1, URZ, 0xc0, !UPT ;  /* 0x0000000104047892 */ /* 0x000fc4000f8ec03f */
[----:B------:R-:W-:Y:S02]  /*6310*/  UIMAD UR9, UR11, UR13, UR9 ;  /* 0x0000000d0b0972a4 */ /* 0x000fe4000f8e0209 */
[----:B------:R-:W-:Y:S02]  /*6320*/  UISETP.NE.U32.AND UP0, UPT, UR4, 0x1, UPT ;  /* 0x000000010400788c */ /* 0x000fe4000bf05070 */
[----:B------:R-:W-:Y:S01]  /*6330*/  USHF.R.S32.HI UR11, URZ, 0x1f, UR10 ;  /* 0x0000001f3f0b7899 */ /* 0x000fe2000801140a */
[----:B------:R-:W-:Y:S01]  /*6340*/  ULDC.64 UR12, c[0x0][0x2e0] ;  /* 0x0000b800000c7ab9 */ /* 0x000fe20000000a00 */
[----:B------:R-:W-:Y:S02]  /*6350*/  UIADD3 UR7, UR7, UR9, URZ ;  /* 0x0000000907077290 */ /* 0x000fe4000fffe03f */
[----:B------:R-:W-:Y:S01]  /*6360*/  PLOP3.LUT P1, PT, PT, PT, UP0, 0x80, 0x0 ;  /* 0x000000000000781c */ /* 0x000fe20003f2f008 */
[----:B------:R-:W-:Y:S02]  /*6370*/  UIMAD UR9, UR11, UR12, URZ ;  /* 0x0000000c0b0972a4 */ /* 0x000fe4000f8e023f */
[----:B------:R-:W-:-:S02]  /*6380*/  UIMAD.WIDE.U32 UR6, UR10, UR12, UR6 ;  /* 0x0000000c0a0672a5 */ /* 0x000fc4000f8e0006 */
[----:B------:R-:W-:-:S04]  /*6390*/  UIMAD UR9, UR10, UR13, UR9 ;  /* 0x0000000d0a0972a4 */ /* 0x000fc8000f8e0209 */
[----:B------:R-:W-:-:S04]  /*63a0*/  UIADD3 UR25, UR7, UR9, URZ ;  /* 0x0000000907197290 */ /* 0x000fc8000fffe03f */
[----:B------:R-:W-:Y:S08]  /*63b0*/  @P1 BRA `(.L_x_2577) ;  /* 0x00000004001c1947 */ /* 0x000ff00003800000 */
        /* <DEDUP_REMOVED lines=18> */
.L_x_2579:
[----:B------:R-:W-:Y:S05]  /*64e0*/  BSYNC B1 ;  /* 0x0000000000017941 */ /* 0x000fea0003800000 */
.L_x_2578:
        /* <DEDUP_REMOVED lines=18> */
.L_x_2581:
[----:B------:R-:W-:Y:S05]  /*6610*/  BSYNC B1 ;  /* 0x0000000000017941 */ /* 0x000fea0003800000 */
.L_x_2580:
        /* <DEDUP_REMOVED lines=19> */
.L_x_2583:
[----:B------:R-:W-:Y:S05]  /*6750*/  BSYNC B1 ;  /* 0x0000000000017941 */ /* 0x000fea0003800000 */
.L_x_2582:
[----:B------:R-:W-:Y:S06]  /*6760*/  BAR.ARV 0xa, 0xa0 ;  /* 0x0282800000007b1d */ /* 0x000fec0000002000 */
[----:B------:R-:W-:Y:S04]  /*6770*/  BSSY B1, `(.L_x_2584) ;  /* 0x0000003000017945 */ /* 0x000fe80003800000 */
[----:B------:R-:W-:Y:S05]  /*6780*/  @!P0 BRA `(.L_x_2585) ;  /* 0x0000000000048947 */ /* 0x000fea0003800000 */
[----:B------:R-:W-:-:S04]  /*6790*/  DEPBAR.LE SB0, 0x1 ;  /* 0x000080400000791a */ /* 0x000fc80000000000 */
.L_x_2585:
[----:B------:R-:W-:Y:S05]  /*67a0*/  BSYNC B1 ;  /* 0x0000000000017941 */ /* 0x000fea0003800000 */
.L_x_2584:
[----:B------:R-:W-:Y:S06]  /*67b0*/  BAR.ARV 0xb, 0xa0 ;  /* 0x02c2800000007b1d */ /* 0x000fec0000002000 */
[----:B------:R-:W-:Y:S04]  /*67c0*/  BSSY B1, `(.L_x_2586) ;  /* 0x0000003000017945 */ /* 0x000fe80003800000 */
[----:B------:R-:W-:Y:S05]  /*67d0*/  @!P0 BRA `(.L_x_2587) ;  /* 0x0000000000048947 */ /* 0x000fea0003800000 */
[----:B------:R-:W-:-:S04]  /*67e0*/  DEPBAR.LE SB0, 0x0 ;  /* 0x000080000000791a */ /* 0x000fc80000000000 */
.L_x_2587:
[----:B------:R-:W-:Y:S05]  /*67f0*/  BSYNC B1 ;  /* 0x0000000000017941 */ /* 0x000fea0003800000 */
.L_x_2586:
[----:B------:R-:W-:Y:S06]  /*6800*/  BAR.ARV 0xc, 0xa0 ;  /* 0x0302800000007b1d */ /* 0x000fec0000002000 */
[----:B------:R-:W-:Y:S01]  /*6810*/  UIADD3 UR12, UR8, 0x1, URZ ;  /* 0x00000001080c7890 */ /* 0x000fe2000fffe03f */
[----:B------:R-:W-:Y:S11]  /*6820*/  BRA `(.L_x_2588) ;  /* 0x0000000000047947 */ /* 0x000ff60003800000 */
.L_x_2577:
[----:B------:R-:W-:-:S05]  /*6830*/  UMOV UR12, UR8 ;  /* 0x00000008000c7c82 */ /* 0x000fca0008000000 */
.L_x_2588:
[----:B------:R-:W-:-:S04]  /*6840*/  UIADD3 UR4, UR8, 0x1, URZ ;  /* 0x0000000108047890 */ /* 0x000fc8000fffe03f */
[----:B------:R-:W-:-:S06]  /*6850*/  UISETP.NE.AND UP0, UPT, UR5, UR4, UPT ;  /* 0x000000040500728c */ /* 0x000fcc000bf05270 */
[----:B------:R-:W-:-:S13]  /*6860*/  PLOP3.LUT P1, PT, PT, PT, UP0, 0x80, 0x0 ;  /* 0x000000000000781c */ /* 0x000fda0003f2f008 */
[----:B------:R-:W-:Y:S05]  /*6870*/  @!P1 BRA `(.L_x_2574) ;  /* 0x0000002c00ec9947 */ /* 0x000fea0003800000 */
[----:B------:R-:W-:Y:S01]  /*6880*/  ULDC.64 UR10, c[0x0][0x2c0] ;  /* 0x0000b000000a7ab9 */ /* 0x000fe20000000a00 */
[----:B------:R-:W-:Y:S02]  /*6890*/  UIADD3 UR23, UR9, UR7, URZ ;  /* 0x0000000709177290 */ /* 0x000fe4000fffe03f */
[----:B------:R-:W-:Y:S02]  /*68a0*/  ULEA UR22, UP0, UR6, UR10, 0x2 ;  /* 0x0000000a06167291 */ /* 0x000fe4000f80103f */
[----:B------:R-:W-:Y:S02]  /*68b0*/  UIMAD UR13, UR12, 0x3000, URZ ;  /* 0x000030000c0d78a4 */ /* 0x000fe4000f8e023f */
        /* <DEDUP_REMOVED lines=11> */
[----:B------:R-:W-:Y:S01]  /*6970*/  UMOV UR4, URZ ;  /* 0x0000003f00047c82 */ /* 0x000fe20008000000 */
[----:B------:R-:W-:Y:S01]  /*6980*/  ULDC.64 UR28, c[0x0][0x2c0] ;  /* 0x0000b000001c7ab9 */ /* 0x000fe20000000a00 */
[----:B------:R-:W-:-:S09]  /*6990*/  UMOV UR24, UR13 ;  /* 0x0000000d00187c82 */ /* 0x000fd20008000000 */
.L_x_2609:
        /* <DEDUP_REMOVED lines=13> */
[----:B------:R-:W-:Y:S02]  /*6a70*/  ULEA.HI.X.SX32 UR40, UR24, UR25, 0x1, UP0 ;  /* 0x0000001918287291 */ /* 0x000fe400080f0e3f */
[----:B------:R-:W-:-:S04]  /*6a80*/  ULEA UR38, UP0, UR39, UR28, 0x2 ;  /* 0x0000001c27267291 */ /* 0x000fc8000f80103f */
[----:B------:R-:W-:-:S03]  /*6a90*/  ULEA.HI.X UR39, UR39, UR29, UR40, 0x2, UP0 ;  /* 0x0000001d27277291 */ /* 0x000fc600080f1428 */
[----:B------:R-:W-:Y:S01]  /*6aa0*/  UMOV UR40, 0x0 ;  /* 0x0000000000287882 */ /* 0x000fe20000000000 */
[----:B-1----:R-:W-:-:S03]  /*6ab0*/  ULEA UR26, UR27, UR26, 0x18 ;  /* 0x0000001a1b1a7291 */ /* 0x002fc6000f8ec03f */
[----:B------:R-:W-:Y:S01]  /*6ac0*/  UMOV UR27, 0x400 ;  /* 0x00000400001b7882 */ /* 0x000fe20000000000 */
[----:B------:R-:W-:-:S09]  /*6ad0*/  UIADD3 UR26, UR26, 0x12000, URZ ;  /* 0x000120001a1a7890 */ /* 0x000fd2000fffe03f */
[----:B------:R1:W-:Y:S02]  /*6ae0*/  UBLKRED.G.S.ADD.F32.RN [UR38], [UR26], UR27, desc[UR40] ;  /* 0x000028261a0073bb */ /* 0x0003e400080a141b */
[----:B-1----:R0:W-:Y:S02]  /*6af0*/  UTMACMDFLUSH ;  /* 0x00000000000079b7 */ /* 0x0021e40000000000 */
.L_x_2590:
[----:B------:R-:W-:Y:S05]  /*6b00*/  BSYNC B1 ;  /* 0x0000000000017941 */ /* 0x000fea0003800000 */
.L_x_2589:
        /* <DEDUP_REMOVED lines=12> */
.L_x_2592:
[----:B------:R-:W-:Y:S05]  /*6bd0*/  BSYNC B1 ;  /* 0x0000000000017941 */ /* 0x000fea0003800000 */
.L_x_2591:
        /* <DEDUP_REMOVED lines=13> */
.L_x_2594:
[----:B------:R-:W-:Y:S05]  /*6cb0*/  BSYNC B1 ;  /* 0x0000000000017941 */ /* 0x000fea0003800000 */
.L_x_2593:
[----:B------:R-:W-:Y:S06]  /*6cc0*/  BAR.ARV 0xa, 0xa0 ;  /* 0x0282800000007b1d */ /* 0x000fec0000002000 */
[----:B------:R-:W-:Y:S04]  /*6cd0*/  BSSY B1, `(.L_x_2595) ;  /* 0x0000003000017945 */ /* 0x000fe80003800000 */
[----:B------:R-:W-:Y:S05]  /*6ce0*/  @!P0 BRA `(.L_x_2596) ;  /* 0x0000000000048947 */ /* 0x000fea0003800000 */
[----:B------:R-:W-:-:S04]  /*6cf0*/  DEPBAR.LE SB0, 0x1 ;  /* 0x000080400000791a */ /* 0x000fc80000000000 */
.L_x_2596:
[----:B------:R-:W-:Y:S05]  /*6d00*/  BSYNC B1 ;  /* 0x0000000000017941 */ /* 0x000fea0003800000 */
.L_x_2595:
[----:B------:R-:W-:Y:S06]  /*6d10*/  BAR.ARV 0xb, 0xa0 ;  /* 0x02c2800000007b1d */ /* 0x000fec0000002000 */
[----:B------:R-:W-:Y:S04]  /*6d20*/  BSSY B1, `(.L_x_2597) ;  /* 0x0000003000017945 */ /* 0x000fe80003800000 */
[----:B------:R-:W-:Y:S05]  /*6d30*/  @!P0 BRA `(.L_x_2598) ;  /* 0x0000000000048947 */ /* 0x000fea0003800000 */
[----:B------:R-:W-:-:S04]  /*6d40*/  DEPBAR.LE SB0, 0x0 ;  /* 0x000080000000791a */ /* 0x000fc80000000000 */
.L_x_2598:
[----:B------:R-:W-:Y:S05]  /*6d50*/  BSYNC B1 ;  /* 0x0000000000017941 */ /* 0x000fea0003800000 */
.L_x_2597:
        /* <DEDUP_REMOVED lines=13> */
.L_x_2600:
[----:B------:R-:W-:Y:S05]  /*6e30*/  BSYNC B1 ;  /* 0x0000000000017941 */ /* 0x000fea0003800000 */
.L_x_2599:
        /* <DEDUP_REMOVED lines=12> */
.L_x_2602:
[----:B------:R-:W-:Y:S05]  /*6f00*/  BSYNC B1 ;  /* 0x0000000000017941 */ /* 0x000fea0003800000 */
.L_x_2601:
        /* <DEDUP_REMOVED lines=13> */
.L_x_2604:
[----:B------:R-:W-:Y:S05]  /*6fe0*/  BSYNC B1 ;  /* 0x0000000000017941 */ /* 0x000fea0003800000 */
.L_x_2603:
[----:B------:R-:W-:Y:S06]  /*6ff0*/  BAR.ARV 0xa, 0xa0 ;  /* 0x0282800000007b1d */ /* 0x000fec0000002000 */
[----:B------:R-:W-:Y:S04]  /*7000*/  BSSY B1, `(.L_x_2605) ;  /* 0x0000003000017945 */ /* 0x000fe80003800000 */
[----:B------:R-:W-:Y:S05]  /*7010*/  @!P0 BRA `(.L_x_2606) ;  /* 0x0000000000048947 */ /* 0x000fea0003800000 */
[----:B------:R-:W-:-:S04]  /*7020*/  DEPBAR.LE SB0, 0x1 ;  /* 0x000080400000791a */ /* 0x000fc80000000000 */
.L_x_2606:
[----:B------:R-:W-:Y:S05]  /*7030*/  BSYNC B1 ;  /* 0x0000000000017941 */ /* 0x000fea0003800000 */
.L_x_2605:
[----:B------:R-:W-:Y:S01]  /*7040*/  UIADD3 UR12, UR12, 0x2, URZ ;  /* 0x000000020c0c7890 */ /* 0x000fe2000fffe03f */
[----:B------:R-:W-:Y:S06]  /*7050*/  BAR.ARV 0xb, 0xa0 ;  /* 0x02c2800000007b1d */ /* 0x000fec0000002000 */
[----:B------:R-:W-:Y:S01]  /*7060*/  UISETP.GE.AND UP0, UPT, UR12, UR5, UPT ;  /* 0x000000050c00728c */ /* 0x000fe2000bf06270 */
[----:B------:R-:W-:Y:S04]  /*7070*/  BSSY B1, `(.L_x_2607) ;  /* 0x0000003000017945 */ /* 0x000fe80003800000 */
[----:B------:R-:W-:Y:S06]  /*7080*/  @!P0 BRA `(.L_x_2608) ;  /* 0x0000000000048947 */ /* 0x000fec0003800000 */
[----:B------:R-:W-:-:S04]  /*7090*/  DEPBAR.LE SB0, 0x0 ;  /* 0x000080000000791a */ /* 0x000fc80000000000 */
.L_x_2608:
[----:B------:R-:W-:Y:S05]  /*70a0*/  BSYNC B1 ;  /* 0x0000000000017941 */ /* 0x000fea0003800000 */
.L_x_2607:
[----:B------:R-:W-:Y:S06]  /*70b0*/  BAR.ARV 0xc, 0xa0 ;  /* 0x0302800000007b1d */ /* 0x000fec0000002000 */
[----:B------:R-:W-:Y:S01]  /*70c0*/  PLOP3.LUT P1, PT, PT, PT, UP0, 0x80, 0x0 ;  /* 0x000000000000781c */ /* 0x000fe20003f2f008 */
[----:B------:R-:W-:Y:S02]  /*70d0*/  UIADD3 UR24, UR24, 0x6000, URZ ;  /* 0x0000600018187890 */ /* 0x000fe4000fffe03f */
[----:B------:R-:W-:-:S10]  /*70e0*/  UIADD3 UR4, UR4, 0x6000, URZ ;  /* 0x0000600004047890 */ /* 0x000fd4000fffe03f */
[----:B------:R-:W-:Y:S05]  /*70f0*/  @!P1 BRA `(.L_x_2609) ;  /* 0xfffffff800289947 */ /* 0x000fea000383ffff */
[----:B------:R-:W-:Y:S05]  /*7100*/  BRA `(.L_x_2574) ;  /* 0x0000002400c87947 */ /* 0x000fea0003800000 */
.L_x_2573:
        /* <DEDUP_REMOVED lines=21> */
.L_x_2610:
[----:B------:R-:W-:Y:S01]  /*7260*/  ULDC UR8, c[0x0][0xb44] ;  /* 0x0002d10000087ab9 */ /* 0x000fe20000000800 */
[----:B------:R-:W-:Y:S01]  /*7270*/  UMOV UR35, UR7 ;  /* 0x0000000700237c82 */ /* 0x000fe20008000000 */
[----:B------:R-:W-:-:S11]  /*7280*/  UISETP.NE.AND UP0, UPT, UR8, 0x1, UPT ;  /* 0x000000010800788c */ /* 0x000fd6000bf05270 */
[----:B------:R-:W-:Y:S02]  /*7290*/  @UP0 ULDC.64 UR10, c[0x0][0xb48] ;  /* 0x0002d200000a0ab9 */ /* 0x000fe40000000a00 */
[----:B------:R-:W-:-:S04]  /*72a0*/  UIMAD.WIDE.U32 UR4, UR7, UR10, URZ ;  /* 0x0000000a070472a5 */ /* 0x000fc8000f8e003f */
[----:B------:R-:W-:-:S04]  /*72b0*/  @UP0 USHF.R.U32.HI UR35, URZ, UR11, UR5 ;  /* 0x0000000b3f230299 */ /* 0x000fc80008011605 */
[----:B------:R-:W-:-:S12]  /*72c0*/  UIMAD UR4, UR35, UR8, URZ ;  /* 0x00000008230472a4 */ /* 0x000fd8000f8e023f */
.L_x_2611:
[----:B------:R-:W-:Y:S01]  /*72d0*/  ULDC UR8, c[0x0][0xb38] ;  /* 0x0002ce0000087ab9 */ /* 0x000fe20000000800 */
[----:B------:R-:W-:Y:S01]  /*72e0*/  UIADD3 UR4, UR7, -UR4, URZ ;  /* 0x8000000407047290 */ /* 0x000fe2000fffe03f */
[----:B------:R-:W-:Y:S01]  /*72f0*/  IMAD.MOV.U32 R16, RZ, RZ, 0x1 ;  /* 0x00000001ff107424 */ /* 0x000fe200078e00ff */
[----:B------:R-:W-:Y:S01]  /*7300*/  UISETP.NE.AND UP0, UPT, UR8, 0x1, UPT ;  /* 0x000000010800788c */ /* 0x000fe2000bf05270 */
[----:B------:R-:W-:Y:S01]  /*7310*/  IMAD.MOV.U32 R23, RZ, RZ, RZ ;  /* 0x000000ffff177224 */ /* 0x000fe200078e00ff */
[----:B------:R-:W-:Y:S01]  /*7320*/  ULDC UR5, c[0x0][0xb44] ;  /* 0x0002d10000057ab9 */ /* 0x000fe20000000800 */
[----:B------:R-:W-:Y:S01]  /*7330*/  IMAD.MOV.U32 R10, RZ, RZ, 0x1 ;  /* 0x00000001ff0a7424 */ /* 0x000fe200078e00ff */
[----:B------:R-:W-:-:S07]  /*7340*/  UIMAD UR6, UR6, UR5, UR4 ;  /* 0x00000005060672a4 */ /* 0x000fce000f8e0204 */
        /* <DEDUP_REMOVED lines=9> */
[----:B------:R-:W1:Y:S01]  /*73e0*/  LDC R2, c[0x0][0x280] ;  /* 0x0000a000ff027b82 */ /* 0x000e620000000800 */
[----:B------:R-:W-:Y:S01]  /*73f0*/  UIMAD UR35, UR35, 0x60, URZ ;  /* 0x00000060232378a4 */ /* 0x000fe2000f8e023f */
[----:B------:R-:W-:-:S06]  /*7400*/  ULDC UR4, c[0x0][0x74c] ;  /* 0x0001d30000047ab9 */ /* 0x000fcc0000000800 */
[----:B------:R-:W1:Y:S02]  /*7410*/  LDC R3, c[0x0][0x290] ;  /* 0x0000a400ff037b82 */ /* 0x000e640000000800 */
[----:B-1----:R-:W-:Y:S01]  /*7420*/  IADD3 R0, -R3, UR35, R2 ;  /* 0x0000002303007c10 */ /* 0x002fe2000fffe102 */
[----:B------:R-:W-:-:S04]  /*7430*/  VIADD R2, R2, 0x3f ;  /* 0x0000003f02027836 */ /* 0x000fc80000000000 */
[----:B------:R-:W-:Y:S01]  /*7440*/  VIADD R0, R0, -UR4 ;  /* 0x8000000400007c36 */ /* 0x000fe20008000000 */
[----:B------:R-:W-:-:S04]  /*7450*/  SHF.R.S32.HI R5, RZ, 0x1f, R2 ;  /* 0x0000001fff057819 */ /* 0x000fc80000011402 */
[----:B------:R-:W-:Y:S02]  /*7460*/  SHF.R.S32.HI R3, RZ, 0x1f, R0 ;  /* 0x0000001fff037819 */ /* 0x000fe40000011400 */
[----:B------:R-:W-:Y:S02]  /*7470*/  LEA.HI R4, R5, R2, RZ, 0x6 ;  /* 0x0000000205047211 */ /* 0x000fe400078f30ff */
[----:B------:R-:W-:Y:S02]  /*7480*/  LEA.HI R3, R3, R0, RZ, 0x6 ;  /* 0x0000000003037211 */ /* 0x000fe400078f30ff */
[----:B------:R-:W-:Y:S02]  /*7490*/  SHF.R.S32.HI R4, RZ, 0x6, R4 ;  /* 0x00000006ff047819 */ /* 0x000fe40000011404 */
[----:B------:R-:W-:-:S04]  /*74a0*/  SHF.R.S32.HI R3, RZ, 0x6, R3 ;  /* 0x00000006ff037819 */ /* 0x000fc80000011403 */
[----:B------:R-:W-:-:S04]  /*74b0*/  VIMNMX R5, RZ, R3, !PT ;  /* 0x00000003ff057248 */ /* 0x000fc80007fe0100 */
[----:B------:R-:W-:-:S13]  /*74c0*/  ISETP.GT.AND P0, PT, R4, R5, PT ;  /* 0x000000050400720c */ /* 0x000fda0003f04270 */
[----:B------:R-:W-:Y:S05]  /*74d0*/  @!P0 BRA `(.L_x_2612) ;  /* 0x0000002000508947 */ /* 0x000fea0003800000 */
[----:B------:R-:W1:Y:S01]  /*74e0*/  LDC.64 R8, c[0x0][0x718] ;  /* 0x0001c600ff087b82 */ /* 0x000e620000000a00 */
[----:B------:R-:W-:Y:S01]  /*74f0*/  IMAD.U32 R3, RZ, RZ, UR28 ;  /* 0x0000001cff037e24 */ /* 0x000fe2000f8e00ff */
[----:B------:R-:W-:Y:S01]  /*7500*/  ULDC UR4, c[0x0][0x2e8] ;  /* 0x0000ba0000047ab9 */ /* 0x000fe20000000800 */
[----:B------:R-:W-:Y:S01]  /*7510*/  ELECT P0, URZ, PT ;  /* 0x00000000003f782f */ /* 0x000fe20003800000 */
[----:B------:R-:W-:Y:S01]  /*7520*/  BSSY B1, `(.L_x_2612) ;  /* 0x000020f000017945 */ /* 0x000fe20003800000 */
[----:B------:R-:W-:Y:S01]  /*7530*/  UISETP.NE.AND UP0, UPT, UR4, 0x1, UPT ;  /* 0x000000010400788c */ /* 0x000fe2000bf05270 */
[----:B------:R-:W-:Y:S01]  /*7540*/  SHF.R.S32.HI R3, RZ, 0x1f, R3 ;  /* 0x0000001fff037819 */ /* 0x000fe20000011403 */
[----:B------:R-:W-:Y:S01]  /*7550*/  UMOV UR36, UR28 ;  /* 0x0000001c00247c82 */ /* 0x000fe20008000000 */
[----:B------:R-:W2:Y:S01]  /*7560*/  LDC.64 R6, c[0x0][0x730] ;  /* 0x0001cc00ff067b82 */ /* 0x000ea20000000a00 */
[----:B------:R-:W-:-:S07]  /*7570*/  IMAD.MOV.U32 R23, RZ, RZ, RZ ;  /* 0x000000ffff177224 */ /* 0x000fce00078e00ff */
[----:B------:R-:W3:Y:S01]  /*7580*/  LDC.64 R10, c[0x0][0x720] ;  /* 0x0001c800ff0a7b82 */ /* 0x000ee20000000a00 */
[----:B------:R-:W-:Y:S01]  /*7590*/  @UP0 ULDC UR4, c[0x0][0x2ec] ;  /* 0x0000bb0000040ab9 */ /* 0x000fe20000000800 */
[----:B------:R-:W-:Y:S01]  /*75a0*/  @UP0 ULDC UR6, c[0x0][0x2f0] ;  /* 0x0000bc0000060ab9 */ /* 0x000fe20000000800 */
[----:B------:R-:W-:-:S04]  /*75b0*/  UIMAD.WIDE.U32 UR4, UR28, UR4, URZ ;  /* 0x000000041c0472a5 */ /* 0x000fc8000f8e003f */
[----:B------:R-:W-:Y:S01]  /*75c0*/  @UP0 USHF.R.U32.HI UR36, URZ, UR6, UR5 ;  /* 0x000000063f240299 */ /* 0x000fe20008011605 */
[----:B-1----:R-:W-:-:S04]  /*75d0*/  IMAD R0, R3, R8, RZ ;  /* 0x0000000803007224 */ /* 0x002fc800078e02ff */
[----:B------:R-:W-:Y:S02]  /*75e0*/  IMAD R13, R9, UR28, R0 ;  /* 0x0000001c090d7c24 */ /* 0x000fe4000f8e0200 */
[----:B------:R-:W-:-:S04]  /*75f0*/  IMAD.WIDE.U32 R8, R8, UR28, RZ ;  /* 0x0000001c08087c25 */ /* 0x000fc8000f8e00ff */
[----:B--2---:R-:W-:Y:S02]  /*7600*/  IMAD R12, R3, R6, RZ ;  /* 0x00000006030c7224 */ /* 0x004fe400078e02ff */
[----:B------:R-:W1:Y:S01]  /*7610*/  LDC.64 R2, c[0x0][0x738] ;  /* 0x0001ce00ff027b82 */ /* 0x000e620000000a00 */
[----:B------:R-:W-:Y:S02]  /*7620*/  IMAD.U32 R0, RZ, RZ, UR29 ;  /* 0x0000001dff007e24 */ /* 0x000fe4000f8e00ff */
[----:B------:R-:W-:Y:S02]  /*7630*/  IMAD.IADD R9, R9, 0x1, R13 ;  /* 0x0000000109097824 */ /* 0x000fe400078e020d */
[----:B------:R-:W-:Y:S01]  /*7640*/  IMAD R15, R7, UR28, R12 ;  /* 0x0000001c070f7c24 */ /* 0x000fe2000f8e020c */
[----:B------:R-:W-:Y:S01]  /*7650*/  SHF.R.S32.HI R13, RZ, 0x1f, R0 ;  /* 0x0000001fff0d7819 */ /* 0x000fe20000011400 */
[----:B------:R-:W-:-:S04]  /*7660*/  IMAD.WIDE.U32 R6, R6, UR28, RZ ;  /* 0x0000001c06067c25 */ /* 0x000fc8000f8e00ff */
[----:B---3--:R-:W-:Y:S02]  /*7670*/  IMAD R0, R13, R10, RZ ;  /* 0x0000000a0d007224 */ /* 0x008fe400078e02ff */
[----:B------:R-:W-:Y:S02]  /*7680*/  IMAD.IADD R7, R7, 0x1, R15 ;  /* 0x0000000107077824 */ /* 0x000fe400078e020f */
[----:B------:R-:W-:Y:S02]  /*7690*/  IMAD R11, R11, UR29, R0 ;  /* 0x0000001d0b0b7c24 */ /* 0x000fe4000f8e0200 */
[----:B------:R-:W-:-:S04]  /*76a0*/  IMAD.WIDE.U32 R8, R10, UR29, R8 ;  /* 0x0000001d0a087c25 */ /* 0x000fc8000f8e0008 */
[----:B------:R-:W-:Y:S02]  /*76b0*/  IMAD.MOV.U32 R10, RZ, RZ, 0x1 ;  /* 0x00000001ff0a7424 */ /* 0x000fe400078e00ff */
[----:B-1----:R-:W-:Y:S02]  /*76c0*/  IMAD R0, R13, R2, RZ ;  /* 0x000000020d007224 */ /* 0x002fe400078e02ff */
[----:B------:R-:W-:-:S04]  /*76d0*/  IMAD.WIDE.U32 R6, R2, UR29, R6 ;  /* 0x0000001d02067c25 */ /* 0x000fc8000f8e0006 */
[----:B------:R-:W-:Y:S01]  /*76e0*/  IMAD R3, R3, UR29, R0 ;  /* 0x0000001d03037c24 */ /* 0x000fe2000f8e0200 */
[----:B------:R-:W-:Y:S06]  /*76f0*/  @!P0 BRA `(.L_x_2613) ;  /* 0x0000001c00c48947 */ /* 0x000fec0003800000 */
[----:B------:R-:W1:Y:S01]  /*7700*/  S2R R13, SR_CgaCtaId ;  /* 0x00000000000d7919 */ /* 0x000e620000008800 */
[----:B------:R-:W-:Y:S01]  /*7710*/  MOV R12, 0x400 ;  /* 0x00000400000c7802 */ /* 0x000fe20000000f00 */
[----:B------:R-:W-:Y:S01]  /*7720*/  IMAD.MOV.U32 R0, RZ, RZ, 0x1 ;  /* 0x00000001ff007424 */ /* 0x000fe200078e00ff */
[----:B------:R-:W2:Y:S02]  /*7730*/  S2R R14, SR_TID.X ;  /* 0x00000000000e7919 */ /* 0x000ea40000002100 */
[----:B-1----:R-:W-:Y:S02]  /*7740*/  LEA R12, R13, R12, 0x18 ;  /* 0x0000000c0d0c7211 */ /* 0x002fe400078ec0ff */
[----:B------:R-:W-:Y:S02]  /*7750*/  SHF.L.U32 R13, R0, 0x1f, RZ ;  /* 0x0000001f000d7819 */ /* 0x000fe400000006ff */
[----:B--2---:R-:W-:Y:S01]  /*7760*/  LOP3.LUT P0, RZ, R14, 0x7f, RZ, 0xc0, !PT ;  /* 0x0000007f0eff7812 */ /* 0x004fe2000780c0ff */
[----:B------:R-:W-:Y:S01]  /*7770*/  IMAD.IADD R14, R9, 0x1, R11 ;  /* 0x00000001090e7824 */ /* 0x000fe200078e020b */
[----:B------:R-:W1:Y:S02]  /*7780*/  SYNCS.PHASECHK.TRANS64.TRYWAIT P1, [R12+URZ+0x36420], R13 ;  /* 0x0364200d0c0075a7 */ /* 0x000e64000802017f */
[----:B-1----:R-:W-:Y:S09]  /*7790*/  @!P1 BRA `(.L_x_2614) ;  /* 0x00000020008c9947 */ /* 0x002ff20003800000 */
.L_x_2641:
        /* <DEDUP_REMOVED lines=9> */
.L_x_2615:
[----:B------:R-:W-:Y:S01]  /*7830*/  R2UR UR27, R5 ;  /* 0x00000000051b72ca */ /* 0x000fe200000e0000 */
[----:B------:R-:W2:Y:S01]  /*7840*/  LDC.64 R18, c[0x0][0x198] ;  /* 0x00006600ff127b82 */ /* 0x000ea20000000a00 */
[----:B------:R-:W-:Y:S01]  /*7850*/  ULDC.64 UR4, c[0x0][0x700] ;  /* 0x0001c00000047ab9 */ /* 0x000fe20000000a00 */
[----:B------:R-:W-:Y:S01]  /*7860*/  R2UR UR32, R12 ;  /* 0x000000000c2072ca */ /* 0x000fe200000e0000 */
[----:B------:R-:W-:Y:S01]  /*7870*/  IMAD.U32 R11, RZ, RZ, UR4 ;  /* 0x00000004ff0b7e24 */ /* 0x000fe2000f8e00ff */
[----:B------:R-:W-:Y:S01]  /*7880*/  UMOV UR30, 0x0 ;  /* 0x00000000001e7882 */ /* 0x000fe20000000000 */
[----:B------:R-:W-:Y:S01]  /*7890*/  IMAD.U32 R0, RZ, RZ, UR5 ;  /* 0x00000005ff007e24 */ /* 0x000fe2000f8e00ff */
[----:B------:R-:W-:Y:S01]  /*78a0*/  UMOV UR31, 0x14f00000 ;  /* 0x14f00000001f7882 */ /* 0x000fe20000000000 */
[----:B------:R-:W-:Y:S01]  /*78b0*/  UMOV UR26, URZ ;  /* 0x0000003f001a7c82 */ /* 0x000fe20008000000 */
[----:B------:R-:W-:Y:S01]  /*78c0*/  UMOV UR18, 0x40 ;  /* 0x0000004000127882 */ /* 0x000fe20000000000 */
[----:B------:R-:W-:Y:S01]  /*78d0*/  UMOV UR20, UR28 ;  /* 0x0000001c00147c82 */ /* 0x000fe20008000000 */
[----:B------:R-:W-:Y:S01]  /*78e0*/  UMOV UR21, UR29 ;  /* 0x0000001d00157c82 */ /* 0x000fe20008000000 */
[----:B------:R-:W-:Y:S01]  /*78f0*/  UMOV UR10, 0x80 ;  /* 0x00000080000a7882 */ /* 0x000fe20000000000 */
[----:B------:R-:W-:Y:S01]  /*7900*/  USHF.L.U32 UR27, UR27, 0x6, URZ ;  /* 0x000000061b1b7899 */ /* 0x000fe2000800063f */
[----:B------:R-:W-:Y:S01]  /*7910*/  IMAD.MOV.U32 R17, RZ, RZ, 0x12000 ;  /* 0x00012000ff117424 */ /* 0x000fe200078e00ff */
[----:B------:R-:W-:Y:S01]  /*7920*/  UMOV UR12, UR28 ;  /* 0x0000001c000c7c82 */ /* 0x000fe20008000000 */
[----:B------:R-:W-:Y:S01]  /*7930*/  UIADD3 UR25, UR32, 0x36410, URZ ;  /* 0x0003641020197890 */ /* 0x000fe2000fffe03f */
[----:B------:R-:W-:Y:S01]  /*7940*/  IMAD.MOV.U32 R23, RZ, RZ, 0x1 ;  /* 0x00000001ff177424 */ /* 0x000fe200078e00ff */
[----:B------:R-:W-:Y:S01]  /*7950*/  UIADD3 UR24, UR32, 0x1e000, URZ ;  /* 0x0001e00020187890 */ /* 0x000fe2000fffe03f */
[----:B------:R-:W-:Y:S01]  /*7960*/  IMAD.U32 R3, RZ, RZ, UR27 ;  /* 0x0000001bff037e24 */ /* 0x000fe2000f8e00ff */
[----:B------:R-:W-:Y:S01]  /*7970*/  IADD3 R2, P1, R8, UR27, RZ ;  /* 0x0000001b08027c10 */ /* 0x000fe2000ff3e0ff */
[----:B------:R-:W-:-:S02]  /*7980*/  UIADD3 UR16, UR32, 0x20000, URZ ;  /* 0x0002000020107890 */ /* 0x000fc4000fffe03f */
[----:B------:R-:W-:Y:S01]  /*7990*/  UIADD3 UR8, UR32, 0x22000, URZ ;  /* 0x0002200020087890 */ /* 0x000fe2000fffe03f */
[----:B------:R-:W-:Y:S01]  /*79a0*/  LEA.HI.X.SX32 R3, R3, R14, 0x1, P1 ;  /* 0x0000000e03037211 */ /* 0x000fe200008f0eff */
[----:B--2---:R-:W-:Y:S01]  /*79b0*/  IMAD.MOV.U32 R20, RZ, RZ, R18 ;  /* 0x000000ffff147224 */ /* 0x004fe200078e0012 */
[C---:B------:R-:W-:Y:S01]  /*79c0*/  LEA R10, P1, R2.reuse, R11, 0x2 ;  /* 0x0000000b020a7211 */ /* 0x040fe200078210ff */
[----:B------:R-:W-:Y:S01]  /*79d0*/  IMAD.MOV.U32 R21, RZ, RZ, R19 ;  /* 0x000000ffff157224 */ /* 0x000fe200078e0013 */
[----:B------:R-:W-:Y:S02]  /*79e0*/  UIADD3 UR40, UR32, 0x30000, URZ ;  /* 0x0003000020287890 */ /* 0x000fe4000fffe03f */
[----:B------:R-:W-:Y:S01]  /*79f0*/  LEA.HI.X R2, R2, R0, R3, 0x2, P1 ;  /* 0x0000000002027211 */ /* 0x000fe200008f1403 */
[----:B------:R-:W-:Y:S01]  /*7a00*/  UMOV UR17, UR25 ;  /* 0x0000001900117c82 */ /* 0x000fe20008000000 */
[----:B------:R-:W-:Y:S01]  /*7a10*/  R2UR UR14, R10 ;  /* 0x000000000a0e72ca */ /* 0x000fe200000e0000 */
[----:B------:R-:W-:Y:S01]  /*7a20*/  UMOV UR19, UR27 ;  /* 0x0000001b00137c82 */ /* 0x000fe20008000000 */
[----:B------:R-:W-:Y:S01]  /*7a30*/  R2UR UR15, R2 ;  /* 0x00000000020f72ca */ /* 0x000fe200000e0000 */
[----:B------:R-:W-:Y:S01]  /*7a40*/  UMOV UR13, UR29 ;  /* 0x0000001d000d7c82 */ /* 0x000fe20008000000 */
[----:B------:R-:W-:Y:S01]  /*7a50*/  IADD3 R2, P1, R20, 0x2f0, RZ ;  /* 0x000002f014027810 */ /* 0x000fe20007f3e0ff */
[----:B------:R-:W-:Y:S01]  /*7a60*/  UMOV UR9, UR25 ;  /* 0x0000001900097c82 */ /* 0x000fe20008000000 */
[----:B------:R-:W-:Y:S01]  /*7a70*/  UMOV UR11, UR27 ;  /* 0x0000001b000b7c82 */ /* 0x000fe20008000000 */
[----:B------:R-:W-:Y:S01]  /*7a80*/  UMOV UR33, 0x10 ;  /* 0x0000001000217882 */ /* 0x000fe20000000000 */
[----:B------:R-:W-:Y:S01]  /*7a90*/  R2UR UR6, R2 ;  /* 0x00000000020672ca */ /* 0x000fe200000e0000 */
[----:B------:R-:W-:Y:S01]  /*7aa0*/  UMOV UR41, UR25 ;  /* 0x0000001900297c82 */ /* 0x000fe20008000000 */
[----:B------:R-:W-:Y:S01]  /*7ab0*/  IADD3 R2, P2, R20, 0x3f0, RZ ;  /* 0x000003f014027810 */ /* 0x000fe20007f5e0ff */
[----:B------:R-:W-:Y:S01]  /*7ac0*/  VIADD R10, R4, 0xffffffff ;  /* 0xffffffff040a7836 */ /* 0x000fe20000000000 */
[----:B------:R-:W-:-:S02]  /*7ad0*/  UIADD3 UR48, UR32, 0x3000, URZ ;  /* 0x0000300020307890 */ /* 0x000fc4000fffe03f */
[----:B------:R-:W-:Y:S01]  /*7ae0*/  R2UR UR4, R2 ;  /* 0x00000000020472ca */ /* 0x000fe200000e0000 */
[--C-:B------:R-:W-:Y:S01]  /*7af0*/  IMAD.X R2, RZ, RZ, R21.reuse, P1 ;  /* 0x000000ffff027224 */ /* 0x100fe200008e0615 */
[----:B------:R-:W-:Y:S01]  /*7b00*/  UMOV UR38, 0x0 ;  /* 0x0000000000267882 */ /* 0x000fe20000000000 */
[----:B------:R-:W-:Y:S01]  /*7b10*/  UMOV UR39, 0x10000000 ;  /* 0x1000000000277882 */ /* 0x000fe20000000000 */
[----:B------:R-:W-:Y:S01]  /*7b20*/  UMOV UR37, UR29 ;  /* 0x0000001d00257c82 */ /* 0x000fe20008000000 */
[----:B------:R-:W-:Y:S01]  /*7b30*/  UMOV UR34, UR26 ;  /* 0x0000001a00227c82 */ /* 0x000fe20008000000 */
[----:B------:R-:W-:Y:S01]  /*7b40*/  R2UR UR7, R2 ;  /* 0x00000000020772ca */ /* 0x000fe200000e0000 */
[--C-:B------:R-:W-:Y:S01]  /*7b50*/  IMAD.X R2, RZ, RZ, R21.reuse, P2 ;  /* 0x000000ffff027224 */ /* 0x100fe200010e0615 */
[----:B------:R-:W-:Y:S01]  /*7b60*/  UMOV UR50, 0x40 ;  /* 0x0000004000327882 */ /* 0x000fe20000000000 */
[----:B------:R-:W-:Y:S01]  /*7b70*/  UMOV UR51, UR35 ;  /* 0x0000002300337c82 */ /* 0x000fe20008000000 */
[----:B------:R-:W-:Y:S01]  /*7b80*/  UMOV UR52, UR36 ;  /* 0x0000002400347c82 */ /* 0x000fe20008000000 */
[----:B------:R-:W-:Y:S01]  /*7b90*/  UMOV UR53, UR29 ;  /* 0x0000001d00357c82 */ /* 0x000fe20008000000 */
[----:B------:R-:W-:Y:S01]  /*7ba0*/  R2UR UR5, R2 ;  /* 0x00000000020572ca */ /* 0x000fe200000e0000 */
[----:B------:R-:W-:Y:S01]  /*7bb0*/  UMOV UR42, 0x80 ;  /* 0x00000080002a7882 */ /* 0x000fe20000000000 */
[----:B------:R-:W-:Y:S01]  /*7bc0*/  IADD3 R2, P1, R20, 0xf0, RZ ;  /* 0x000000f014027810 */ /* 0x000fe20007f3e0ff */
[----:B------:R-:W-:Y:S01]  /*7bd0*/  UMOV UR43, UR35 ;  /* 0x00000023002b7c82 */ /* 0x000fe20008000000 */
[----:B------:R-:W-:Y:S01]  /*7be0*/  UMOV UR44, UR36 ;  /* 0x00000024002c7c82 */ /* 0x000fe20008000000 */
[----:B------:R-:W-:Y:S01]  /*7bf0*/  UMOV UR45, UR29 ;  /* 0x0000001d002d7c82 */ /* 0x000fe20008000000 */
[----:B------:R-:W-:Y:S01]  /*7c00*/  R2UR UR22, R2 ;  /* 0x00000000021672ca */ /* 0x000fe200000e0000 */
[----:B------:R-:W-:Y:S01]  /*7c10*/  IMAD.X R3, RZ, RZ, R21, P1 ;  /* 0x000000ffff037224 */ /* 0x000fe200008e0615 */
[----:B------:R-:W-:Y:S01]  /*7c20*/  ISETP.GE.AND P1, PT, R5, R10, PT ;  /* 0x0000000a0500720c */ /* 0x000fe20003f26270 */
[----:B------:R2:W-:Y:S03]  /*7c30*/  STL [R1+0x8], R10 ;  /* 0x0000080a01007387 */ /* 0x0005e60000100800 */
[----:B------:R-:W-:Y:S01]  /*7c40*/  R2UR UR23, R3 ;  /* 0x00000000031772ca */ /* 0x000fe200000e0000 */
[----:B--2---:R-:W-:-:S12]  /*7c50*/  IMAD.MOV.U32 R10, RZ, RZ, 0x1 ;  /* 0x00000001ff0a7424 */ /* 0x004fd800078e00ff */
[----:B------:R-:W-:Y:S01]  /*7c60*/  UTMALDG.4D [UR24], [UR22], desc[UR30] ;  /* 0x00001e18160075b4 */ /* 0x000fe20008019000 */
[----:B------:R2:W-:Y:S01]  /*7c70*/  UTMALDG.4D [UR16], [UR22], desc[UR30] ;  /* 0x00001e10160075b4 */ /* 0x0005e20008019000 */
[----:B------:R-:W-:Y:S01]  /*7c80*/  UTMALDG.4D [UR8], [UR22], desc[UR30] ;  /* 0x00001e08160075b4 */ /* 0x000fe20008019000 */
[----:B------:R3:W-:Y:S01]  /*7c90*/  UBLKCP.S.G [UR40], [UR14], UR33 ;  /* 0x000000280e0073ba */ /* 0x0007e20008000221 */
[----:B------:R4:W-:Y:S01]  /*7ca0*/  SYNCS.ARRIVE.TRANS64 RZ, [R12+URZ+0x36400], R17 ;  /* 0x036400110cff79a7 */ /* 0x0009e2000800003f */
[----:B--2---:R-:W-:Y:S01]  /*7cb0*/  UIADD3 UR16, UR32, 0x9000, URZ ;  /* 0x0000900020107890 */ /* 0x004fe2000fffe03f */
[----:B------:R-:W-:Y:S01]  /*7cc0*/  UMOV UR19, UR35 ;  /* 0x0000002300137c82 */ /* 0x000fe20008000000 */
[----:B------:R-:W-:Y:S01]  /*7cd0*/  UMOV UR20, UR36 ;  /* 0x0000002400147c82 */ /* 0x000fe20008000000 */
[----:B------:R-:W-:Y:S01]  /*7ce0*/  UMOV UR18, UR26 ;  /* 0x0000001a00127c82 */ /* 0x000fe20008000000 */
[----:B---3--:R-:W-:Y:S02]  /*7cf0*/  UIADD3 UR33, UR32, 0x36400, URZ ;  /* 0x0003640020217890 */ /* 0x008fe4000fffe03f */
[----:B------:R-:W-:-:S02]  /*7d00*/  UIADD3 UR40, UR32, 0x6000, URZ ;  /* 0x0000600020287890 */ /* 0x000fc4000fffe03f */
[----:B------:R-:W-:Y:S01]  /*7d10*/  UIADD3 UR8, UR32, 0xc000, URZ ;  /* 0x0000c00020087890 */ /* 0x000fe2000fffe03f */
[----:B------:R-:W-:Y:S02]  /*7d20*/  UMOV UR10, 0x40 ;  /* 0x00000040000a7882 */ /* 0x000fe40000000000 */
[----:B------:R-:W-:Y:S01]  /*7d30*/  UMOV UR49, UR33 ;  /* 0x0000002100317c82 */ /* 0x000fe20008000000 */
[----:B------:R-:W-:Y:S01]  /*7d40*/  UMOV UR41, UR33 ;  /* 0x0000002100297c82 */ /* 0x000fe20008000000 */
[----:B------:R2:W-:Y:S01]  /*7d50*/  UTMALDG.4D [UR32], [UR6], desc[UR38] ;  /* 0x00002620060075b4 */ /* 0x0005e20008019000 */
[----:B------:R-:W-:Y:S01]  /*7d60*/  UMOV UR17, UR33 ;  /* 0x0000002100117c82 */ /* 0x000fe20008000000 */
[----:B------:R-:W-:Y:S01]  /*7d70*/  UMOV UR11, UR35 ;  /* 0x00000023000b7c82 */ /* 0x000fe20008000000 */
[----:B------:R-:W-:Y:S01]  /*7d80*/  UMOV UR12, UR36 ;  /* 0x00000024000c7c82 */ /* 0x000fe20008000000 */
[----:B------:R-:W-:Y:S01]  /*7d90*/  UMOV UR9, UR33 ;  /* 0x0000002100097c82 */ /* 0x000fe20008000000 */
[----:B------:R4:W-:Y:S01]  /*7da0*/  UTMALDG.4D [UR48], [UR6], desc[UR38] ;  /* 0x00002630060075b4 */ /* 0x0009e20008019000 */
[----:B------:R4:W-:Y:S01]  /*7db0*/  UTMALDG.4D [UR40], [UR6], desc[UR38] ;  /* 0x00002628060075b4 */ /* 0x0009e20008019000 */
[----:B------:R4:W-:Y:S01]  /*7dc0*/  UTMALDG.4D [UR16], [UR4], desc[UR38] ;  /* 0x00002610040075b4 */ /* 0x0009e20008019000 */
[----:B--2---:R-:W-:Y:S01]  /*7dd0*/  UIADD3 UR32, UR32, 0xf000, URZ ;  /* 0x0000f00020207890 */ /* 0x004fe2000fffe03f */
[----:B------:R-:W-:Y:S01]  /*7de0*/  UMOV UR34, 0x80 ;  /* 0x0000008000227882 */ /* 0x000fe20000000000 */
[----:B------:R4:W-:Y:S07]  /*7df0*/  UTMALDG.4D [UR8], [UR4], desc[UR38] ;  /* 0x00002608040075b4 */ /* 0x0009ee0008019000 */
[----:B------:R4:W-:Y:S02]  /*7e00*/  UTMALDG.4D [UR32], [UR4], desc[UR38] ;  /* 0x00002620040075b4 */ /* 0x0009e40008019000 */
[----:B----4-:R-:W-:Y:S05]  /*7e10*/  @P1 BRA `(.L_x_2616) ;  /* 0x0000001400201947 */ /* 0x010fea0003800000 */
[-C--:B------:R-:W-:Y:S01]  /*7e20*/  LOP3.LUT R17, RZ, R5.reuse, RZ, 0x33, !PT ;  /* 0x00000005ff117212 */ /* 0x080fe200078e33ff */
[C---:B------:R-:W-:Y:S02]  /*7e30*/  VIADD R10, R4.reuse, 0xfffffffe ;  /* 0xfffffffe040a7836 */ /* 0x040fe40000000000 */
[----:B------:R-:W-:Y:S02]  /*7e40*/  IMAD.MOV.U32 R23, RZ, RZ, 0x1 ;  /* 0x00000001ff177424 */ /* 0x000fe400078e00ff */
[----:B------:R-:W-:Y:S01]  /*7e50*/  IMAD.IADD R17, R4, 0x1, R17 ;  /* 0x0000000104117824 */ /* 0x000fe200078e0211 */
[----:B------:R-:W-:Y:S01]  /*7e60*/  ISETP.NE.AND P1, PT, R10, R5, PT ;  /* 0x000000050a00720c */ /* 0x000fe20003f25270 */
[----:B------:R-:W-:Y:S02]  /*7e70*/  IMAD.MOV.U32 R24, RZ, RZ, R5 ;  /* 0x000000ffff187224 */ /* 0x000fe400078e0005 */
[----:B------:R-:W-:Y:S01]  /*7e80*/  IMAD.MOV.U32 R16, RZ, RZ, 0x1 ;  /* 0x00000001ff107424 */ /* 0x000fe200078e00ff */
[----:B------:R-:W-:-:S05]  /*7e90*/  LOP3.LUT R4, R17, 0x1, RZ, 0xc0, !PT ;  /* 0x0000000111047812 */ /* 0x000fca00078ec0ff */
[----:B------:R2:W-:Y:S04]  /*7ea0*/  STL [R1+0x4], R4 ;  /* 0x0000040401007387 */ /* 0x0005e80000100800 */
[----:B------:R-:W-:Y:S05]  /*7eb0*/  @!P1 BRA `(.L_x_2617) ;  /* 0x0000000c005c9947 */ /* 0x000fea0003800000 */
[----:B------:R-:W-:Y:S02]  /*7ec0*/  IMAD.IADD R25, R17, 0x1, -R4 ;  /* 0x0000000111197824 */ /* 0x000fe400078e0a04 */
[----:B------:R-:W-:Y:S02]  /*7ed0*/  IMAD.MOV.U32 R24, RZ, RZ, R5 ;  /* 0x000000ffff187224 */ /* 0x000fe400078e0005 */
[----:B------:R-:W-:-:S07]  /*7ee0*/  IMAD.MOV.U32 R16, RZ, RZ, 0x1 ;  /* 0x00000001ff107424 */ /* 0x000fce00078e00ff */
.L_x_2626:
[----:B-1----:R-:W-:-:S05]  /*7ef0*/  IMAD.MOV.U32 R13, RZ, RZ, 0x1 ;  /* 0x00000001ff0d7424 */ /* 0x002fca00078e00ff */
[----:B------:R-:W-:-:S04]  /*7f00*/  SHF.L.U32 R13, R13, 0x1f, RZ ;  /* 0x0000001f0d0d7819 */ /* 0x000fc800000006ff */
[----:B------:R-:W1:Y:S02]  /*7f10*/  SYNCS.PHASECHK.TRANS64.TRYWAIT P1, [R12+URZ+0x36438], R13 ;  /* 0x0364380d0c0075a7 */ /* 0x000e64000802017f */
[----:B-1----:R-:W-:Y:S05]  /*7f20*/  @!P1 BRA `(.L_x_2618) ;  /* 0x0000001800bc9947 */ /* 0x002fea0003800000 */
.L_x_2642:
[----:B------:R-:W-:Y:S05]  /*7f30*/  @P0 BRA `(.L_x_2619) ;  /* 0x00000000001c0947 */ /* 0x000fea0003800000 */
[----:B------:R-:W3:Y:S01]  /*7f40*/  S2R R0, SR_TID.X ;  /* 0x0000000000007919 */ /* 0x000ee20000002100 */
[----:B------:R-:W-:-:S04]  /*7f50*/  IMAD.MOV.U32 R3, RZ, RZ, 0x6100 ;  /* 0x00006100ff037424 */ /* 0x000fc800078e00ff */
[----:B------:R4:W-:Y:S01]  /*7f60*/  SYNCS.ARRIVE.TRANS64 RZ, [R12+URZ+0x36430], R3 ;  /* 0x036430030cff79a7 */ /* 0x0009e2000800003f */
[----:B---3--:R-:W-:-:S04]  /*7f70*/  LOP3.LUT R0, R0, 0x1f, RZ, 0xc0, !PT ;  /* 0x0000001f00007812 */ /* 0x008fc800078ec0ff */
[----:B------:R-:W-:-:S13]  /*7f80*/  ISETP.NE.AND P1, PT, R0, RZ, PT ;  /* 0x000000ff0000720c */ /* 0x000fda0003f25270 */
[----:B----4-:R-:W-:Y:S05]  /*7f90*/  @!P1 BRA `(.L_x_2619) ;  /* 0x0000000000049947 */ /* 0x010fea0003800000 */
[----:B------:R-:W-:Y:S01]  /*7fa0*/  BPT.TRAP 0x1 ;  /* 0x000000040000795c */ /* 0x000fe20000300000 */
.L_x_2619:
[----:B------:R-:W3:Y:S01]  /*7fb0*/  LDC.64 R18, c[0x0][0x728] ;  /* 0x0001ca00ff127b82 */ /* 0x000ee20000000a00 */
[----:B------:R-:W-:Y:S01]  /*7fc0*/  IMAD.SHL.U32 R22, R24, 0x40, RZ ;  /* 0x0000004018167824 */ /* 0x000fe200078e00ff */
[----:B------:R-:W-:Y:S01]  /*7fd0*/  UMOV UR6, 0x0 ;  /* 0x0000000000067882 */ /* 0x000fe20000000000 */
[C---:B------:R-:W-:Y:S01]  /*7fe0*/  VIADD R26, R12.reuse, 0x36430 ;  /* 0x000364300c1a7836 */ /* 0x040fe20000000000 */
[----:B------:R-:W-:Y:S01]  /*7ff0*/  UMOV UR7, 0x14f00000 ;  /* 0x14f0000000077882 */ /* 0x000fe20000000000 */
[----:B------:R-:W-:Y:S01]  /*8000*/  VIADD R27, R12, 0x2a000 ;  /* 0x0002a0000c1b7836 */ /* 0x000fe20000000000 */
[----:B------:R-:W-:Y:S01]  /*8010*/  IADD3 R0, P1, R22, R6, RZ ;  /* 0x0000000616007210 */ /* 0x000fe20007f3e0ff */
[C---:B------:R-:W-:Y:S01]  /*8020*/  VIADD R28, R12.reuse, 0x2c000 ;  /* 0x0002c0000c1c7836 */ /* 0x040fe20000000000 */
[----:B--2---:R-:W2:Y:S01]  /*8030*/  LDC.64 R4, c[0x0][0x198] ;  /* 0x00006600ff047b82 */ /* 0x004ea20000000a00 */
        /* <DEDUP_REMOVED lines=39> */
.L_x_2643:
[----:B------:R-:W-:Y:S05]  /*82b0*/  @P0 BRA `(.L_x_2621) ;  /* 0x00000000001c0947 */ /* 0x000fea0003800000 */
[----:B------:R-:W3:Y:S01]  /*82c0*/  S2R R2, SR_TID.X ;  /* 0x0000000000027919 */ /* 0x000ee20000002100 */
[----:B--2---:R-:W-:-:S04]  /*82d0*/  IMAD.MOV.U32 R0, RZ, RZ, 0x6100 ;  /* 0x00006100ff007424 */ /* 0x004fc800078e00ff */
[----:B------:R4:W-:Y:S01]  /*82e0*/  SYNCS.ARRIVE.TRANS64 RZ, [R12+URZ+0x36418], R0 ;  /* 0x036418000cff79a7 */ /* 0x0009e2000800003f */
[----:B---3--:R-:W-:-:S04]  /*82f0*/  LOP3.LUT R2, R2, 0x1f, RZ, 0xc0, !PT ;  /* 0x0000001f02027812 */ /* 0x008fc800078ec0ff */
[----:B------:R-:W-:-:S13]  /*8300*/  ISETP.NE.AND P1, PT, R2, RZ, PT ;  /* 0x000000ff0200720c */ /* 0x000fda0003f25270 */
[----:B----4-:R-:W-:Y:S05]  /*8310*/  @!P1 BRA `(.L_x_2621) ;  /* 0x0000000000049947 */ /* 0x010fea0003800000 */
[----:B------:R-:W-:Y:S01]  /*8320*/  BPT.TRAP 0x1 ;  /* 0x000000040000795c */ /* 0x000fe20000300000 */
.L_x_2621:
[----:B------:R-:W-:Y:S01]  /*8330*/  VIADD R22, R22, 0x40 ;  /* 0x0000004016167836 */ /* 0x000fe20000000000 */
[----:B------:R-:W-:Y:S01]  /*8340*/  ULDC.64 UR4, c[0x0][0x700] ;  /* 0x0001c00000047ab9 */ /* 0x000fe20000000a00 */
[----:B------:R-:W-:Y:S01]  /*8350*/  R2UR UR14, R12 ;  /* 0x000000000c0e72ca */ /* 0x000fe200000e0000 */
[----:B------:R-:W-:Y:S01]  /*8360*/  IMAD.U32 R11, RZ, RZ, UR4 ;  /* 0x00000004ff0b7e24 */ /* 0x000fe2000f8e00ff */
[----:B------:R3:W-:Y:S01]  /*8370*/  STL [R1+0x10], R4 ;  /* 0x0000100401007387 */ /* 0x0007e20000100800 */
[----:B------:R-:W-:Y:S01]  /*8380*/  IADD3 R2, P1, R22, R8, RZ ;  /* 0x0000000816027210 */ /* 0x000fe20007f3e0ff */
[----:B------:R-:W-:Y:S01]  /*8390*/  UMOV UR6, 0x0 ;  /* 0x0000000000067882 */ /* 0x000fe20000000000 */
[----:B------:R-:W-:Y:S01]  /*83a0*/  SHF.R.S32.HI R10, RZ, 0x1f, R22 ;  /* 0x0000001fff0a7819 */ /* 0x000fe20000011416 */
[----:B------:R-:W-:Y:S01]  /*83b0*/  UMOV UR7, 0x14f00000 ;  /* 0x14f0000000077882 */ /* 0x000fe20000000000 */
[----:B--2---:R-:W-:Y:S01]  /*83c0*/  LEA R0, P2, R2, R11, 0x2 ;  /* 0x0000000b02007211 */ /* 0x004fe200078410ff */
[----:B------:R-:W-:Y:S01]  /*83d0*/  UMOV UR18, URZ ;  /* 0x0000003f00127c82 */ /* 0x000fe20008000000 */
[----:B------:R-:W-:Y:S01]  /*83e0*/  R2UR UR19, R22 ;  /* 0x00000000161372ca */ /* 0x000fe200000e0000 */
[----:B------:R-:W-:Y:S01]  /*83f0*/  IMAD.X R3, R10, 0x1, R14, P1 ;  /* 0x000000010a037824 */ /* 0x000fe200008e060e */
[----:B------:R-:W-:Y:S01]  /*8400*/  R2UR UR30, R0 ;  /* 0x00000000001e72ca */ /* 0x000fe200000e0000 */
[----:B------:R-:W-:Y:S01]  /*8410*/  IMAD.U32 R0, RZ, RZ, UR5 ;  /* 0x00000005ff007e24 */ /* 0x000fe2000f8e00ff */
[----:B------:R-:W-:Y:S01]  /*8420*/  UIADD3 UR17, UR14, 0x36418, URZ ;  /* 0x000364180e117890 */ /* 0x000fe2000fffe03f */
[----:B---3--:R-:W-:Y:S01]  /*8430*/  SHF.L.U32 R4, RZ, 0x1f, RZ ;  /* 0x0000001fff047819 */ /* 0x008fe200000006ff */
        /* <DEDUP_REMOVED lines=10> */
[----:B------:R-:W-:Y:S01]  /*84e0*/  UMOV UR21, UR29 ;  /* 0x0000001d00157c82 */ /* 0x000fe20008000000 */
[----:B------:R-:W-:Y:S01]  /*84f0*/  UMOV UR10, 0x40 ;  /* 0x00000040000a7882 */ /* 0x000fe20000000000 */
[----:B------:R-:W-:Y:S01]  /*8500*/  UMOV UR12, UR28 ;  /* 0x0000001c000c7c82 */ /* 0x000fe20008000000 */
[----:B------:R-:W-:Y:S01]  /*8510*/  R2UR UR5, R3 ;  /* 0x00000000030572ca */ /* 0x000fe200000e0000 */
[----:B------:R-:W-:Y:S01]  /*8520*/  UMOV UR13, UR29 ;  /* 0x0000001d000d7c82 */ /* 0x000fe20008000000 */
[----:B------:R-:W-:Y:S01]  /*8530*/  UMOV UR9, UR17 ;  /* 0x0000001100097c82 */ /* 0x000fe20008000000 */
[----:B------:R-:W-:Y:S01]  /*8540*/  UMOV UR11, UR19 ;  /* 0x00000013000b7c82 */ /* 0x000fe20008000000 */
[----:B------:R-:W-:Y:S01]  /*8550*/  UMOV UR26, 0x80 ;  /* 0x00000080001a7882 */ /* 0x000fe20000000000 */
[----:B------:R-:W-:Y:S01]  /*8560*/  UMOV UR25, UR17 ;  /* 0x0000001100197c82 */ /* 0x000fe20008000000 */
[----:B------:R-:W-:Y:S01]  /*8570*/  UMOV UR27, UR19 ;  /* 0x00000013001b7c82 */ /* 0x000fe20008000000 */
[----:B------:R-:W-:Y:S01]  /*8580*/  UMOV UR15, UR17 ;  /* 0x00000011000f7c82 */ /* 0x000fe20008000000 */
[----:B------:R-:W-:-:S05]  /*8590*/  UMOV UR22, 0x10 ;  /* 0x0000001000167882 */ /* 0x000fca0000000000 */
[----:B------:R2:W-:Y:S01]  /*85a0*/  UTMALDG.4D [UR16], [UR4], desc[UR6] ;  /* 0x00000610040075b4 */ /* 0x0005e20008019000 */
[----:B------:R2:W-:Y:S01]  /*85b0*/  UTMALDG.4D [UR8], [UR4], desc[UR6] ;  /* 0x00000608040075b4 */ /* 0x0005e20008019000 */
[----:B------:R2:W-:Y:S01]  /*85c0*/  UTMALDG.4D [UR24], [UR4], desc[UR6] ;  /* 0x00000618040075b4 */ /* 0x0005e20008019000 */
[----:B------:R2:W-:Y:S01]  /*85d0*/  UBLKCP.S.G [UR14], [UR30], UR22 ;  /* 0x0000000e1e0073ba */ /* 0x0005e20008000216 */
[----:B------:R3:W4:Y:S02]  /*85e0*/  SYNCS.PHASECHK.TRANS64.TRYWAIT P1, [R12+URZ+0x36438], R4 ;  /* 0x036438040c0075a7 */ /* 0x000724000802017f */
[----:B---3--:R2:W5:Y:S02]  /*85f0*/  LDL.LU R4, [R1+0x10] ;  /* 0x0000100001047983 */ /* 0x0085640000300800 */
[----:B--2-4-:R-:W-:Y:S05]  /*8600*/  @!P1 BRA `(.L_x_2622) ;  /* 0x00000014002c9947 */ /* 0x014fea0003800000 */
.L_x_2644:
[----:B------:R-:W-:Y:S05]  /*8610*/  @P0 BRA `(.L_x_2623) ;  /* 0x00000000002c0947 */ /* 0x000fea0003800000 */
[----:B------:R2:W-:Y:S04]  /*8620*/  STL [R1+0x14], R2 ;  /* 0x0000140201007387 */ /* 0x0005e80000100800 */
[----:B-----5:R3:W-:Y:S01]  /*8630*/  STL [R1+0x10], R0 ;  /* 0x0000100001007387 */ /* 0x0207e20000100800 */
[----:B--2---:R-:W3:Y:S02]  /*8640*/  S2R R2, SR_TID.X ;  /* 0x0000000000027919 */ /* 0x004ee40000002100 */
[----:B---3--:R-:W-:Y:S01]  /*8650*/  LOP3.LUT R0, R2, 0x1f, RZ, 0xc0, !PT ;  /* 0x0000001f02007812 */ /* 0x008fe200078ec0ff */
[----:B------:R-:W-:-:S03]  /*8660*/  IMAD.MOV.U32 R2, RZ, RZ, 0x6100 ;  /* 0x00006100ff027424 */ /* 0x000fc600078e00ff */
[----:B------:R-:W-:Y:S01]  /*8670*/  ISETP.NE.AND P1, PT, R0, RZ, PT ;  /* 0x000000ff0000720c */ /* 0x000fe20003f25270 */
[----:B------:R2:W-:Y:S02]  /*8680*/  SYNCS.ARRIVE.TRANS64 RZ, [R12+URZ+0x36430], R2 ;  /* 0x036430020cff79a7 */ /* 0x0005e4000800003f */
[----:B--2---:R2:W5:Y:S04]  /*8690*/  LDL.LU R2, [R1+0x14] ;  /* 0x0000140001027983 */ /* 0x0045680000300800 */
[----:B------:R2:W5:Y:S06]  /*86a0*/  LDL.LU R0, [R1+0x10] ;  /* 0x0000100001007983 */ /* 0x00056c0000300800 */
[----:B------:R-:W-:Y:S05]  /*86b0*/  @!P1 BRA `(.L_x_2623) ;  /* 0x0000000000049947 */ /* 0x000fea0003800000 */
[----:B------:R-:W-:Y:S01]  /*86c0*/  BPT.TRAP 0x1 ;  /* 0x000000040000795c */ /* 0x000fe20000300000 */
.L_x_2623:
        /* <DEDUP_REMOVED lines=10> */
[----:B-----5:R-:W-:Y:S01]  /*8770*/  R2UR UR4, R4 ;  /* 0x00000000040472ca */ /* 0x020fe200000e0000 */
        /* <DEDUP_REMOVED lines=26> */
.L_x_2646:
[----:B------:R-:W-:Y:S05]  /*8920*/  @P0 BRA `(.L_x_2625) ;  /* 0x00000000001c0947 */ /* 0x000fea0003800000 */
[----:B------:R-:W4:Y:S01]  /*8930*/  S2R R4, SR_TID.X ;  /* 0x0000000000047919 */ /* 0x000f220000002100 */
[----:B---3--:R-:W-:-:S04]  /*8940*/  IMAD.MOV.U32 R5, RZ, RZ, 0x6100 ;  /* 0x00006100ff057424 */ /* 0x008fc800078e00ff */
[----:B------:R3:W-:Y:S01]  /*8950*/  SYNCS.ARRIVE.TRANS64 RZ, [R12+URZ+0x36410], R5 ;  /* 0x036410050cff79a7 */ /* 0x0007e2000800003f */
[----:B----4-:R-:W-:-:S04]  /*8960*/  LOP3.LUT R4, R4, 0x1f, RZ, 0xc0, !PT ;  /* 0x0000001f04047812 */ /* 0x010fc800078ec0ff */
[----:B------:R-:W-:-:S13]  /*8970*/  ISETP.NE.AND P1, PT, R4, RZ, PT ;  /* 0x000000ff0400720c */ /* 0x000fda0003f25270 */
[----:B---3--:R-:W-:Y:S05]  /*8980*/  @!P1 BRA `(.L_x_2625) ;  /* 0x0000000000049947 */ /* 0x008fea0003800000 */
[----:B------:R-:W-:Y:S01]  /*8990*/  BPT.TRAP 0x1 ;  /* 0x000000040000795c */ /* 0x000fe20000300000 */
.L_x_2625:
        /* <DEDUP_REMOVED lines=18> */
[----:B------:R-:W-:Y:S02]  /*8ac0*/  UIADD3 UR8, UR22, 0x20000, URZ ;  /* 0x0002000016087890 */ /* 0x000fe4000fffe03f */
[----:B------:R-:W-:Y:S01]  /*8ad0*/  IADD3 R4, P1, R8, UR19, RZ ;  /* 0x0000001308047c10 */ /* 0x000fe2000ff3e0ff */
[----:B------:R-:W-:Y:S02]  /*8ae0*/  UIADD3 UR24, UR22, 0x22000, URZ ;  /* 0x0002200016187890 */ /* 0x000fe4000fffe03f */
[----:B------:R-:W-:Y:S01]  /*8af0*/  UIADD3 UR22, UR22, 0x30000, URZ ;  /* 0x0003000016167890 */ /* 0x000fe2000fffe03f */
[----:B---3--:R-:W-:Y:S01]  /*8b00*/  LEA R5, P2, R4, R11, 0x2 ;  /* 0x0000000b04057211 */ /* 0x008fe200078410ff */
[----:B------:R-:W-:Y:S01]  /*8b10*/  UMOV UR9, UR17 ;  /* 0x0000001100097c82 */ /* 0x000fe20008000000 */
[----:B------:R-:W-:Y:S01]  /*8b20*/  UMOV UR11, UR19 ;  /* 0x00000013000b7c82 */ /* 0x000fe20008000000 */
[----:B------:R-:W-:Y:S01]  /*8b30*/  UMOV UR26, 0x80 ;  /* 0x00000080001a7882 */ /* 0x000fe20000000000 */
[----:B------:R-:W-:Y:S01]  /*8b40*/  R2UR UR30, R5 ;  /* 0x00000000051e72ca */ /* 0x000fe200000e0000 */
[----:B------:R-:W-:Y:S01]  /*8b50*/  IMAD.U32 R5, RZ, RZ, UR19 ;  /* 0x00000013ff057e24 */ /* 0x000fe2000f8e00ff */
[----:B------:R-:W-:Y:S01]  /*8b60*/  UMOV UR25, UR17 ;  /* 0x0000001100197c82 */ /* 0x000fe20008000000 */
[----:B------:R3:W-:Y:S01]  /*8b70*/  UTMALDG.4D [UR16], [UR4], desc[UR6] ;  /* 0x00000610040075b4 */ /* 0x0007e20008019000 */
[----:B------:R-:W-:Y:S01]  /*8b80*/  UMOV UR27, UR19 ;  /* 0x00000013001b7c82 */ /* 0x000fe20008000000 */
[----:B------:R-:W-:Y:S01]  /*8b90*/  UMOV UR23, UR17 ;  /* 0x0000001100177c82 */ /* 0x000fe20008000000 */
[----:B------:R-:W-:Y:S01]  /*8ba0*/  LEA.HI.X.SX32 R5, R5, R14, 0x1, P1 ;  /* 0x0000000e05057211 */ /* 0x000fe200008f0eff */
[----:B------:R-:W-:Y:S01]  /*8bb0*/  UMOV UR15, 0x10 ;  /* 0x00000010000f7882 */ /* 0x000fe20000000000 */
[----:B------:R-:W-:-:S02]  /*8bc0*/  ISETP.NE.AND P1, PT, R25, RZ, PT ;  /* 0x000000ff1900720c */ /* 0x000fc40003f25270 */
[----:B------:R-:W-:Y:S01]  /*8bd0*/  LEA.HI.X R4, R4, R0, R5, 0x2, P2 ;  /* 0x0000000004047211 */ /* 0x000fe200010f1405 */
[----:B------:R3:W-:Y:S03]  /*8be0*/  UTMALDG.4D [UR8], [UR4], desc[UR6] ;  /* 0x00000608040075b4 */ /* 0x0007e60008019000 */
[----:B------:R-:W-:Y:S01]  /*8bf0*/  R2UR UR31, R4 ;  /* 0x00000000041f72ca */ /* 0x000fe200000e0000 */
[----:B------:R3:W-:-:S12]  /*8c00*/  UTMALDG.4D [UR24], [UR4], desc[UR6] ;  /* 0x00000618040075b4 */ /* 0x0007d80008019000 */
[----:B------:R3:W-:Y:S02]  /*8c10*/  UBLKCP.S.G [UR22], [UR30], UR15 ;  /* 0x000000161e0073ba */ /* 0x0007e4000800020f */
[----:B---3--:R-:W-:Y:S05]  /*8c20*/  @P1 BRA `(.L_x_2626) ;  /* 0xfffffff000b01947 */ /* 0x008fea000383ffff */
.L_x_2617:
[----:B--2---:R-:W2:Y:S01]  /*8c30*/  LDL.LU R4, [R1+0x4] ;  /* 0x0000040001047983 */ /* 0x004ea20000300800 */
[----:B------:R-:W-:-:S03]  /*8c40*/  IMAD.MOV.U32 R10, RZ, RZ, 0x1 ;  /* 0x00000001ff0a7424 */ /* 0x000fc600078e00ff */
[----:B------:R3:W5:Y:S01]  /*8c50*/  LDL R5, [R1+0x8] ;  /* 0x0000080001057983 */ /* 0x0007620000100800 */
[----:B--2---:R-:W-:-:S13]  /*8c60*/  ISETP.NE.AND P1, PT, R4, RZ, PT ;  /* 0x000000ff0400720c */ /* 0x004fda0003f25270 */
[----:B---3--:R-:W-:Y:S05]  /*8c70*/  @!P1 BRA `(.L_x_2616) ;  /* 0x0000000400889947 */ /* 0x008fea0003800000 */
[----:B------:R-:W2:Y:S02]  /*8c80*/  SYNCS.PHASECHK.TRANS64.TRYWAIT P1, [R12+URZ+0x36438], R13 ;  /* 0x0364380d0c0075a7 */ /* 0x000ea4000802017f */
[----:B--2---:R-:W-:Y:S05]  /*8c90*/  @!P1 BRA `(.L_x_2627) ;  /* 0x0000000c00c09947 */ /* 0x004fea0003800000 */
.L_x_2647:
[----:B------:R-:W-:Y:S05]  /*8ca0*/  @P0 BRA `(.L_x_2628) ;  /* 0x00000000001c0947 */ /* 0x000fea0003800000 */
[----:B------:R-:W3:Y:S01]  /*8cb0*/  S2R R4, SR_TID.X ;  /* 0x0000000000047919 */ /* 0x000ee20000002100 */
[----:B-----5:R-:W-:-:S04]  /*8cc0*/  IMAD.MOV.U32 R5, RZ, RZ, 0x6100 ;  /* 0x00006100ff057424 */ /* 0x020fc800078e00ff */
[----:B------:R4:W-:Y:S01]  /*8cd0*/  SYNCS.ARRIVE.TRANS64 RZ, [R12+URZ+0x36430], R5 ;  /* 0x036430050cff79a7 */ /* 0x0009e2000800003f */
[----:B---3--:R-:W-:-:S04]  /*8ce0*/  LOP3.LUT R4, R4, 0x1f, RZ, 0xc0, !PT ;  /* 0x0000001f04047812 */ /* 0x008fc800078ec0ff */
[----:B------:R-:W-:-:S13]  /*8cf0*/  ISETP.NE.AND P1, PT, R4, RZ, PT ;  /* 0x000000ff0400720c */ /* 0x000fda0003f25270 */
[----:B----4-:R-:W-:Y:S05]  /*8d00*/  @!P1 BRA `(.L_x_2628) ;  /* 0x0000000000049947 */ /* 0x010fea0003800000 */
[----:B------:R-:W-:Y:S01]  /*8d10*/  BPT.TRAP 0x1 ;  /* 0x000000040000795c */ /* 0x000fe20000300000 */
.L_x_2628:
[----:B-----5:R-:W3:Y:S01]  /*8d20*/  LDC.64 R4, c[0x0][0x728] ;  /* 0x0001ca00ff047b82 */ /* 0x020ee20000000a00 */
        /* <DEDUP_REMOVED lines=9> */
[----:B-12---:R-:W-:Y:S01]  /*8dc0*/  LEA.HI.X.SX32 R13, R24, R15, 0x1, P1 ;  /* 0x0000000f180d7211 */ /* 0x006fe200008f0eff */
        /* <DEDUP_REMOVED lines=9> */
[----:B---3--:R-:W-:Y:S01]  /*8e60*/  LEA R4, P2, R10, R4, 0x2 ;  /* 0x000000040a047211 */ /* 0x008fe200078410ff */
[----:B------:R-:W-:Y:S01]  /*8e70*/  UMOV UR9, UR17 ;  /* 0x0000001100097c82 */ /* 0x000fe20008000000 */
[----:B------:R-:W-:Y:S01]  /*8e80*/  UMOV UR11, UR19 ;  /* 0x00000013000b7c82 */ /* 0x000fe20008000000 */
[----:B------:R-:W-:Y:S01]  /*8e90*/  UMOV UR25, UR17 ;  /* 0x0000001100197c82 */ /* 0x000fe20008000000 */
[----:B------:R-:W-:Y:S01]  /*8ea0*/  R2UR UR22, R4 ;  /* 0x00000000041672ca */ /* 0x000fe200000e0000 */
[----:B------:R-:W-:Y:S01]  /*8eb0*/  UMOV UR27, UR19 ;  /* 0x00000013001b7c82 */ /* 0x000fe20008000000 */
[----:B------:R-:W-:Y:S01]  /*8ec0*/  IADD3 R4, P1, R20, 0x1f0, RZ ;  /* 0x000001f014047810 */ /* 0x000fe20007f3e0ff */
[----:B------:R-:W-:Y:S01]  /*8ed0*/  UMOV UR31, UR17 ;  /* 0x00000011001f7c82 */ /* 0x000fe20008000000 */
[----:B------:R-:W-:Y:S01]  /*8ee0*/  LEA.HI.X R5, R10, R5, R13, 0x2, P2 ;  /* 0x000000050a057211 */ /* 0x000fe200010f140d */
        /* <DEDUP_REMOVED lines=10> */
[----:B------:R-:W2:Y:S02]  /*8f90*/  SYNCS.PHASECHK.TRANS64.TRYWAIT P1, [R12+URZ+0x36428], R5 ;  /* 0x036428050c0075a7 */ /* 0x000ea4000802017f */
[----:B-12---:R-:W-:Y:S05]  /*8fa0*/  @!P1 BRA `(.L_x_2629) ;  /* 0x0000000c00109947 */ /* 0x006fea0003800000 */
.L_x_2648:
[----:B------:R-:W-:Y:S01]  /*8fb0*/  IMAD.MOV.U32 R10, RZ, RZ, RZ ;  /* 0x000000ffff0a7224 */ /* 0x000fe200078e00ff */
[----:B------:R-:W-:Y:S06]  /*8fc0*/  @P0 BRA `(.L_x_2630) ;  /* 0x00000000001c0947 */ /* 0x000fec0003800000 */
[----:B------:R-:W2:Y:S01]  /*8fd0*/  S2R R4, SR_TID.X ;  /* 0x0000000000047919 */ /* 0x000ea20000002100 */
[----:B-1----:R-:W-:-:S04]  /*8fe0*/  IMAD.MOV.U32 R5, RZ, RZ, 0x6100 ;  /* 0x00006100ff057424 */ /* 0x002fc800078e00ff */
[----:B------:R3:W-:Y:S01]  /*8ff0*/  SYNCS.ARRIVE.TRANS64 RZ, [R12+URZ+0x36418], R5 ;  /* 0x036418050cff79a7 */ /* 0x0007e2000800003f */
[----:B--2---:R-:W-:-:S04]  /*9000*/  LOP3.LUT R4, R4, 0x1f, RZ, 0xc0, !PT ;  /* 0x0000001f04047812 */ /* 0x004fc800078ec0ff */
[----:B------:R-:W-:-:S13]  /*9010*/  ISETP.NE.AND P1, PT, R4, RZ, PT ;  /* 0x000000ff0400720c */ /* 0x000fda0003f25270 */
[----:B---3--:R-:W-:Y:S05]  /*9020*/  @!P1 BRA `(.L_x_2630) ;  /* 0x0000000000049947 */ /* 0x008fea0003800000 */
[----:B------:R-:W-:Y:S01]  /*9030*/  BPT.TRAP 0x1 ;  /* 0x000000040000795c */ /* 0x000fe20000300000 */
.L_x_2630:
[----:B-1----:R2:W5:Y:S01]  /*9040*/  LDL.LU R5, [R1+0x8] ;  /* 0x0000080001057983 */ /* 0x0025620000300800 */
        /* <DEDUP_REMOVED lines=14> */
[----:B------:R-:W-:-:S03]  /*9130*/  UMOV UR22, 0x10 ;  /* 0x0000001000167882 */ /* 0x000fc60000000000 */
[----:B------:R-:W-:Y:S02]  /*9140*/  UIADD3 UR16, UR14, 0x24000, URZ ;  /* 0x000240000e107890 */ /* 0x000fe4000fffe03f */
[----:B------:R-:W-:Y:S01]  /*9150*/  IMAD.U32 R3, RZ, RZ, UR19 ;  /* 0x00000013ff037e24 */ /* 0x000fe2000f8e00ff */
[----:B------:R-:W-:Y:S01]  /*9160*/  IADD3 R8, P1, R8, UR19, RZ ;  /* 0x0000001308087c10 */ /* 0x000fe2000ff3e0ff */
[----:B------:R-:W-:Y:S02]  /*9170*/  UIADD3 UR17, UR14, 0x36418, URZ ;  /* 0x000364180e117890 */ /* 0x000fe4000fffe03f */
[----:B------:R-:W-:Y:S01]  /*9180*/  UIADD3 UR8, UR14, 0x26000, URZ ;  /* 0x000260000e087890 */ /* 0x000fe2000fffe03f */
[----:B------:R-:W-:Y:S01]  /*9190*/  LEA.HI.X.SX32 R3, R3, R14, 0x1, P1 ;  /* 0x0000000e03037211 */ /* 0x000fe200008f0eff */
[----:B------:R-:W-:Y:S01]  /*91a0*/  UIADD3 UR24, UR14, 0x28000, URZ ;  /* 0x000280000e187890 */ /* 0x000fe2000fffe03f */
[----:B------:R-:W-:Y:S01]  /*91b0*/  LEA R11, P1, R8, R11, 0x2 ;  /* 0x0000000b080b7211 */ /* 0x000fe200078210ff */
[----:B------:R-:W-:Y:S01]  /*91c0*/  UIADD3 UR14, UR14, 0x30100, URZ ;  /* 0x000301000e0e7890 */ /* 0x000fe2000fffe03f */
[----:B------:R-:W-:-:S02]  /*91d0*/  UMOV UR9, UR17 ;  /* 0x0000001100097c82 */ /* 0x000fc40008000000 */
[----:B------:R-:W-:Y:S01]  /*91e0*/  LEA.HI.X R0, R8, R0, R3, 0x2, P1 ;  /* 0x0000000008007211 */ /* 0x000fe200008f1403 */
[----:B------:R-:W-:Y:S01]  /*91f0*/  UMOV UR11, UR19 ;  /* 0x00000013000b7c82 */ /* 0x000fe20008000000 */
[----:B------:R-:W-:Y:S01]  /*9200*/  R2UR UR30, R11 ;  /* 0x000000000b1e72ca */ /* 0x000fe200000e0000 */
[----:B------:R2:W-:Y:S01]  /*9210*/  UTMALDG.4D [UR16], [UR4], desc[UR6] ;  /* 0x00000610040075b4 */ /* 0x0005e20008019000 */
[----:B------:R-:W-:Y:S01]  /*9220*/  R2UR UR31, R0 ;  /* 0x00000000001f72ca */ /* 0x000fe200000e0000 */
[----:B------:R-:W-:Y:S01]  /*9230*/  UMOV UR25, UR17 ;  /* 0x0000001100197c82 */ /* 0x000fe20008000000 */
[----:B------:R-:W-:Y:S01]  /*9240*/  UMOV UR27, UR19 ;  /* 0x00000013001b7c82 */ /* 0x000fe20008000000 */
[----:B------:R-:W-:Y:S01]  /*9250*/  UMOV UR15, UR17 ;  /* 0x00000011000f7c82 */ /* 0x000fe20008000000 */
[----:B------:R2:W-:Y:S01]  /*9260*/  UTMALDG.4D [UR8], [UR4], desc[UR6] ;  /* 0x00000608040075b4 */ /* 0x0005e20008019000 */
[----:B------:R2:W-:Y:S08]  /*9270*/  UTMALDG.4D [UR24], [UR4], desc[UR6] ;  /* 0x00000618040075b4 */ /* 0x0005f00008019000 */
[----:B------:R2:W-:Y:S02]  /*9280*/  UBLKCP.S.G [UR14], [UR30], UR22 ;  /* 0x0000000e1e0073ba */ /* 0x0005e40008000216 */
[----:B--2---:R-:W-:-:S07]  /*9290*/  IMAD.MOV.U32 R23, RZ, RZ, 0x2 ;  /* 0x00000002ff177424 */ /* 0x004fce00078e00ff */
.L_x_2616:
[----:B------:R-:W-:-:S04]  /*92a0*/  SHF.L.U32 R3, R10, 0x1f, RZ ;  /* 0x0000001f0a037819 */ /* 0x000fc800000006ff */
[----:B------:R-:W2:Y:S02]  /*92b0*/  SYNCS.PHASECHK.TRANS64.TRYWAIT P1, [R12+URZ+0x36438], R3 ;  /* 0x036438030c0075a7 */ /* 0x000ea4000802017f */
[----:B--2---:R-:W-:Y:S05]  /*92c0*/  @!P1 BRA `(.L_x_2631) ;  /* 0x00000008005c9947 */ /* 0x004fea0003800000 */
.L_x_2649:
[----:B------:R-:W-:Y:S05]  /*92d0*/  @P0 BRA `(.L_x_2632) ;  /* 0x0000000000180947 */ /* 0x000fea0003800000 */
[----:B------:R-:W3:Y:S01]  /*92e0*/  S2R R0, SR_TID.X ;  /* 0x0000000000007919 */ /* 0x000ee20000002100 */
[----:B--2---:R-:W-:-:S04]  /*92f0*/  IMAD.MOV.U32 R3, RZ, RZ, 0x6100 ;  /* 0x00006100ff037424 */ /* 0x004fc800078e00ff */
[----:B------:R4:W-:Y:S01]  /*9300*/  SYNCS.ARRIVE.TRANS64 RZ, [R12+URZ+0x36430], R3 ;  /* 0x036430030cff79a7 */ /* 0x0009e2000800003f */
[----:B---3--:R-:W-:-:S13]  /*9310*/  LOP3.LUT P0, RZ, R0, 0x1f, RZ, 0xc0, !PT ;  /* 0x0000001f00ff7812 */ /* 0x008fda000780c0ff */
[----:B----4-:R-:W-:Y:S05]  /*9320*/  @!P0 BRA `(.L_x_2632) ;  /* 0x0000000000048947 */ /* 0x010fea0003800000 */
[----:B------:R-:W-:Y:S01]  /*9330*/  BPT.TRAP 0x1 ;  /* 0x000000040000795c */ /* 0x000fe20000300000 */
.L_x_2632:
[----:B-----5:R-:W-:Y:S01]  /*9340*/  R2UR UR19, R5 ;  /* 0x00000000051372ca */ /* 0x020fe200000e0000 */
[----:B--2---:R-:W2:Y:S01]  /*9350*/  LDC.64 R2, c[0x0][0x728] ;  /* 0x0001ca00ff027b82 */ /* 0x004ea20000000a00 */
[----:B------:R-:W-:Y:S01]  /*9360*/  IADD3 R20, P1, R20, 0x1f0, RZ ;  /* 0x000001f014147810 */ /* 0x000fe20007f3e0ff */
[----:B------:R-:W-:Y:S01]  /*9370*/  UMOV UR6, 0x0 ;  /* 0x0000000000067882 */ /* 0x000fe20000000000 */
[----:B------:R-:W-:Y:S01]  /*9380*/  R2UR UR24, R12 ;  /* 0x000000000c1872ca */ /* 0x000fe200000e0000 */
[----:B------:R-:W-:Y:S01]  /*9390*/  UMOV UR7, 0x14f00000 ;  /* 0x14f0000000077882 */ /* 0x000fe20000000000 */
[----:B------:R-:W-:Y:S01]  /*93a0*/  R2UR UR4, R20 ;  /* 0x00000000140472ca */ /* 0x000fe200000e0000 */
[----:B------:R-:W-:Y:S01]  /*93b0*/  IMAD.X R21, RZ, RZ, R21, P1 ;  /* 0x000000ffff157224 */ /* 0x000fe200008e0615 */
[----:B------:R-:W-:Y:S01]  /*93c0*/  UMOV UR18, URZ ;  /* 0x0000003f00127c82 */ /* 0x000fe20008000000 */
[----:B------:R-:W-:Y:S01]  /*93d0*/  UMOV UR20, UR28 ;  /* 0x0000001c00147c82 */ /* 0x000fe20008000000 */
[----:B------:R-:W-:Y:S01]  /*93e0*/  UMOV UR21, UR29 ;  /* 0x0000001d00157c82 */ /* 0x000fe20008000000 */
[----:B------:R-:W-:Y:S01]  /*93f0*/  UMOV UR10, 0x40 ;  /* 0x00000040000a7882 */ /* 0x000fe20000000000 */
[----:B------:R-:W-:Y:S01]  /*9400*/  R2UR UR5, R21 ;  /* 0x00000000150572ca */ /* 0x000fe200000e0000 */
[----:B------:R-:W-:Y:S01]  /*9410*/  USHF.L.U32 UR19, UR19, 0x6, URZ ;  /* 0x0000000613137899 */ /* 0x000fe2000800063f */
[----:B------:R-:W-:Y:S01]  /*9420*/  LOP3.LUT R10, R10, 0x1, RZ, 0x3c, !PT ;  /* 0x000000010a0a7812 */ /* 0x000fe200078e3cff */
[----:B------:R-:W-:Y:S01]  /*9430*/  UMOV UR12, UR28 ;  /* 0x0000001c000c7c82 */ /* 0x000fe20008000000 */
[----:B------:R-:W-:Y:S01]  /*9440*/  UMOV UR13, UR29 ;  /* 0x0000001d000d7c82 */ /* 0x000fe20008000000 */
[----:B------:R-:W-:-:S02]  /*9450*/  UIADD3 UR17, UR24, 0x36430, URZ ;  /* 0x0003643018117890 */ /* 0x000fc4000fffe03f */
[----:B------:R-:W-:Y:S01]  /*9460*/  IMAD.U32 R0, RZ, RZ, UR19 ;  /* 0x00000013ff007e24 */ /* 0x000fe2000f8e00ff */
[----:B------:R-:W-:Y:S01]  /*9470*/  IADD3 R6, P0, R6, UR19, RZ ;  /* 0x0000001306067c10 */ /* 0x000fe2000ff1e0ff */
[----:B------:R-:W-:Y:S02]  /*9480*/  UIADD3 UR16, UR24, 0x2a000, URZ ;  /* 0x0002a00018107890 */ /* 0x000fe4000fffe03f */
[----:B------:R-:W-:Y:S01]  /*9490*/  UIADD3 UR30, UR24, 0x30200, URZ ;  /* 0x00030200181e7890 */ /* 0x000fe2000fffe03f */
[----:B------:R-:W-:Y:S01]  /*94a0*/  LEA.HI.X.SX32 R15, R0, R15, 0x1, P0 ;  /* 0x0000000f000f7211 */ /* 0x000fe200000f0eff */
[----:B------:R-:W-:Y:S01]  /*94b0*/  UIADD3 UR8, UR24, 0x2c000, URZ ;  /* 0x0002c00018087890 */ /* 0x000fe2000fffe03f */
[C---:B--2---:R-:W-:Y:S01]  /*94c0*/  LEA R2, P0, R6.reuse, R2, 0x2 ;  /* 0x0000000206027211 */ /* 0x044fe200078010ff */
[----:B------:R-:W-:Y:S01]  /*94d0*/  UIADD3 UR24, UR24, 0x2e000, URZ ;  /* 0x0002e00018187890 */ /* 0x000fe2000fffe03f */
[----:B------:R-:W-:Y:S02]  /*94e0*/  UMOV UR9, UR17 ;  /* 0x0000001100097c82 */ /* 0x000fe40008000000 */
[----:B------:R-:W-:Y:S01]  /*94f0*/  LEA.HI.X R3, R6, R3, R15, 0x2, P0 ;  /* 0x0000000306037211 */ /* 0x000fe200000f140f */
[----:B------:R-:W-:Y:S01]  /*9500*/  UMOV UR11, UR19 ;  /* 0x00000013000b7c82 */ /* 0x000fe20008000000 */
[----:B------:R-:W-:Y:S01]  /*9510*/  R2UR UR22, R2 ;  /* 0x00000000021672ca */ /* 0x000fe200000e0000 */
[----:B------:R-:W-:Y:S01]  /*9520*/  UMOV UR26, 0x80 ;  /* 0x00000080001a7882 */ /* 0x000fe20000000000 */
        /* <DEDUP_REMOVED lines=13> */
[----:B--2---:R-:W-:-:S03]  /*9600*/  NOP ;  /* 0x0000000000007918 */ /* 0x004fc60000000000 */
.L_x_2613:
[----:B------:R-:W-:Y:S05]  /*9610*/  BSYNC B1 ;  /* 0x0000000000017941 */ /* 0x000fea0003800000 */
.L_x_2612:
[----:B------:R-:W-:-:S03]  /*9620*/  UMOV UR4, 0xffffffff ;  /* 0xffffffff00047882 */ /* 0x000fc60000000000 */
[----:B------:R-:W-:Y:S05]  /*9630*/  BRA.DIV UR4, `(.L_x_2633) ;  /* 0x0000000604947947 */ /* 0x000fea000b800000 */
[----:B------:R-:W-:-:S13]  /*9640*/  ELECT P6, URZ, PT ;  /* 0x00000000003f782f */ /* 0x000fda00038c0000 */
.L_x_2652:
[----:B------:R-:W-:Y:S05]  /*9650*/  @!P6 BRA `(.L_x_2574) ;  /* 0x000000000074e947 */ /* 0x000fea0003800000 */
[----:B------:R-:W2:Y:S02]  /*9660*/  LDL.LU R0, [R1+0xc] ;  /* 0x00000c0001007983 */ /* 0x000ea40000300800 */
[----:B--2---:R-:W-:-:S04]  /*9670*/  LOP3.LUT R0, R0, 0x2, RZ, 0xfc, !PT ;  /* 0x0000000200007812 */ /* 0x004fc800078efcff */
[----:B------:R-:W-:-:S13]  /*9680*/  ISETP.NE.AND P2, PT, R0, 0x3, PT ;  /* 0x000000030000780c */ /* 0x000fda0003f45270 */
[----:B------:R-:W-:Y:S05]  /*9690*/  @!P2 BRA `(.L_x_2634) ;  /* 0x000000000004a947 */ /* 0x000fea0003800000 */
[----:B------:R-:W-:Y:S01]  /*96a0*/  BPT.TRAP 0x1 ;  /* 0x000000040000795c */ /* 0x000fe20000300000 */
.L_x_2634:
[----:B------:R-:W2:Y:S01]  /*96b0*/  S2R R3, SR_CgaCtaId ;  /* 0x0000000000037919 */ /* 0x000ea20000008800 */
[----:B------:R-:W-:Y:S02]  /*96c0*/  MOV R0, 0x400 ;  /* 0x0000040000007802 */ /* 0x000fe40000000f00 */
[----:B------:R-:W-:Y:S02]  /*96d0*/  SHF.L.U32 R2, R16, 0x1f, RZ ;  /* 0x0000001f10027819 */ /* 0x000fe400000006ff */
[----:B--2---:R-:W-:-:S05]  /*96e0*/  LEA R7, R3, R0, 0x18 ;  /* 0x0000000003077211 */ /* 0x004fca00078ec0ff */
[----:B------:R-:W-:-:S04]  /*96f0*/  VIADD R0, R7, 0x36420 ;  /* 0x0003642007007836 */ /* 0x000fc80000000000 */
[C---:B------:R-:W-:Y:S02]  /*9700*/  IMAD R5, R23.reuse, 0x8, R0 ;  /* 0x0000000817057824 */ /* 0x040fe400078e0200 */
[----:B------:R-:W-:Y:S02]  /*9710*/  VIADD R23, R23, 0x1 ;  /* 0x0000000117177836 */ /* 0x000fe40000000000 */
[----:B------:R-:W2:Y:S03]  /*9720*/  SYNCS.PHASECHK.TRANS64.TRYWAIT P0, [R5+URZ], R2 ;  /* 0x00000002050075a7 */ /* 0x000ea6000800017f */
[----:B------:R-:W-:-:S04]  /*9730*/  ISETP.NE.AND P1, PT, R23, 0x2, PT ;  /* 0x000000021700780c */ /* 0x000fc80003f25270 */
[----:B------:R-:W-:Y:S02]  /*9740*/  SEL R3, RZ, 0x1, P1 ;  /* 0x00000001ff037807 */ /* 0x000fe40000800000 */
[----:B------:R-:W-:Y:S02]  /*9750*/  SEL R23, R23, RZ, P1 ;  /* 0x000000ff17177207 */ /* 0x000fe40000800000 */
[----:B------:R-:W-:-:S03]  /*9760*/  LOP3.LUT R3, R16, R3, RZ, 0x3c, !PT ;  /* 0x0000000310037212 */ /* 0x000fc600078e3cff */
[----:B------:R-:W-:Y:S01]  /*9770*/  IMAD R23, R23, 0x8, R0 ;  /* 0x0000000817177824 */ /* 0x000fe200078e0200 */
[----:B------:R-:W-:Y:S01]  /*9780*/  SHF.L.U32 R0, R3, 0x1f, RZ ;  /* 0x0000001f03007819 */ /* 0x000fe200000006ff */
[----:B--2---:R-:W-:Y:S06]  /*9790*/  @!P0 BRA `(.L_x_2635) ;  /* 0x00000004005c8947 */ /* 0x004fec0003800000 */
.L_x_2653:
[----:B------:R-:W3:Y:S02]  /*97a0*/  SYNCS.PHASECHK.TRANS64.TRYWAIT P0, [R23+URZ], R0 ;  /* 0x00000000170075a7 */ /* 0x000ee4000800017f */
[----:B---3--:R-:W-:Y:S05]  /*97b0*/  @!P0 BRA `(.L_x_2636) ;  /* 0x0000000400688947 */ /* 0x008fea0003800000 */
.L_x_2654:
[----:B------:R-:W-:Y:S05]  /*97c0*/  @!P2 BRA `(.L_x_2637) ;  /* 0x000000000004a947 */ /* 0x000fea0003800000 */
[----:B------:R-:W-:Y:S01]  /*97d0*/  BPT.TRAP 0x1 ;  /* 0x000000040000795c */ /* 0x000fe20000300000 */
.L_x_2637:
[----:B------:R-:W-:-:S07]  /*97e0*/  SHF.L.U32 R10, R10, 0x1f, RZ ;  /* 0x0000001f0a0a7819 */ /* 0x000fce00000006ff */
.L_x_2638:
[----:B----4-:R4:W1:Y:S02]  /*97f0*/  SYNCS.PHASECHK.TRANS64.TRYWAIT P0, [R7+URZ+0x36438], R10 ;  /* 0x0364380a070075a7 */ /* 0x010864000800017f */
[----:B-1----:R-:W-:Y:S05]  /*9800*/  @!P0 NANOSLEEP.SYNCS 0x989680 ;  /* 0x009896800000895d */ /* 0x002fea0003900000 */
[----:B------:R-:W1:Y:S02]  /*9810*/  @!P0 SYNCS.PHASECHK.TRANS64 P0, [R7+URZ+0x36438], R10 ;  /* 0x0364380a070085a7 */ /* 0x000e64000800007f */
[----:B-1----:R-:W-:Y:S05]  /*9820*/  @!P0 BRA `(.L_x_2638) ;  /* 0xfffffffc00f08947 */ /* 0x002fea000383ffff */
.L_x_2574:
[----:B------:R-:W-:Y:S05]  /*9830*/  BSYNC B0 ;  /* 0x0000000000007941 */ /* 0x000fea0003800000 */
.L_x_2572:
[----:B------:R-:W-:Y:S05]  /*9840*/  EXIT ;  /* 0x000000000000794d */ /* 0x000fea0003800000 */
.L_x_2527:
[----:B------:R-:W-:Y:S02]  /*9850*/  IMAD.MOV.U32 R12, RZ, RZ, RZ ;  /* 0x000000ffff0c7224 */ /* 0x000fe400078e00ff */
[----:B------:R-:W-:Y:S02]  /*9860*/  IMAD.MOV.U32 R11, RZ, RZ, 0x1f ;  /* 0x0000001fff0b7424 */ /* 0x000fe400078e00ff */
[----:B------:R-:W-:-:S07]  /*9870*/  IMAD.MOV.U32 R15, RZ, RZ, -0x1 ;  /* 0xffffffffff0f7424 */ /* 0x000fce00078e00ff */
[----:B------:R-:W-:Y:S05]  /*9880*/  WARPSYNC.COLLECTIVE R15, `(.L_x_2639) ;  /* 0x000000000f087348 */ /* 0x000fea0003c00000 */
[----:B------:R1:W2:Y:S02]  /*9890*/  SHFL.IDX P6, R14, R13, R12, R11 ;  /* 0x0000000c0d0e7389 */ /* 0x0002a400000c000b */
[----:B-12---:R-:W-:Y:S01]  /*98a0*/  ENDCOLLECTIVE ;  /* 0x000000000000791b */ /* 0x006fe20003800000 */
.L_x_2639:
[----:B------:R-:W-:Y:S05]  /*98b0*/  BRA `(.L_x_2640) ;  /* 0xffffff78005c7947 */ /* 0x000fea000383ffff */
.L_x_2529:
[----:B--2---:R-:W-:-:S04]  /*98c0*/  IMAD.U32 R3, RZ, RZ, UR37 ;  /* 0x00000025ff037e24 */ /* 0x004fc8000f8e00ff */
[----:B------:R2:W3:Y:S03]  /*98d0*/  SYNCS.PHASECHK.TRANS64.TRYWAIT P0, [R3+URZ+0x36400], R10 ;  /* 0x0364000a030075a7 */ /* 0x0004e6000800017f */
[----:B---3--:R-:W-:Y:S05]  /*98e0*/  @!P0 NANOSLEEP.SYNCS 0x989680 ;  /* 0x009896800000895d */ /* 0x008fea0003900000 */
[----:B------:R-:W3:Y:S02]  /*98f0*/  @!P0 SYNCS.PHASECHK.TRANS64 P0, [R3+URZ+0x36400], R10 ;  /* 0x0364000a030085a7 */ /* 0x000ee4000800007f */
[----:B---3--:R-:W-:Y:S05]  /*9900*/  @!P0 BRA `(.L_x_2529) ;  /* 0xfffffffc00ec8947 */ /* 0x008fea000383ffff */
[----:B------:R-:W-:Y:S05]  /*9910*/  BRA `(.L_x_2528) ;  /* 0xffffff7800907947 */ /* 0x000fea000383ffff */
.L_x_2533:
[----:B--2---:R2:W3:Y:S02]  /*9920*/  SYNCS.PHASECHK.TRANS64.TRYWAIT P1, [R3+URZ+0x36410], R10 ;  /* 0x0364100a030075a7 */ /* 0x0044e4000802017f */
[----:B---3--:R-:W-:Y:S05]  /*9930*/  @!P1 NANOSLEEP.SYNCS 0x989680 ;  /* 0x009896800000995d */ /* 0x008fea0003900000 */
[----:B------:R-:W3:Y:S02]  /*9940*/  @!P1 SYNCS.PHASECHK.TRANS64 P1, [R3+URZ+0x36410], R10 ;  /* 0x0364100a030095a7 */ /* 0x000ee4000802007f */
[----:B---3--:R-:W-:Y:S05]  /*9950*/  @!P1 BRA `(.L_x_2533) ;  /* 0xfffffffc00f09947 */ /* 0x008fea000383ffff */
[----:B------:R-:W-:Y:S05]  /*9960*/  BRA `(.L_x_2532) ;  /* 0xffffff8000607947 */ /* 0x000fea000383ffff */
.L_x_2537:
[----:B-1----:R-:W-:-:S04]  /*9970*/  IMAD.U32 R121, RZ, RZ, UR37 ;  /* 0x00000025ff797e24 */ /* 0x002fc8000f8e00ff */
[----:B------:R1:W2:Y:S03]  /*9980*/  SYNCS.PHASECHK.TRANS64.TRYWAIT P1, [R121+URZ+0x36430], R14 ;  /* 0x0364300e790075a7 */ /* 0x0002a6000802017f */
[----:B--2---:R-:W-:Y:S05]  /*9990*/  @!P1 NANOSLEEP.SYNCS 0x989680 ;  /* 0x009896800000995d */ /* 0x004fea0003900000 */
[----:B------:R-:W2:Y:S02]  /*99a0*/  @!P1 SYNCS.PHASECHK.TRANS64 P1, [R121+URZ+0x36430], R14 ;  /* 0x0364300e790095a7 */ /* 0x000ea4000802007f */
[----:B--2---:R-:W-:Y:S05]  /*99b0*/  @!P1 BRA `(.L_x_2537) ;  /* 0xfffffffc00ec9947 */ /* 0x004fea000383ffff */
[----:B------:R-:W-:Y:S05]  /*99c0*/  BRA `(.L_x_2536) ;  /* 0xffffff8800847947 */ /* 0x000fea000383ffff */
.L_x_2614:
[----:B-1----:R1:W2:Y:S02]  /*99d0*/  SYNCS.PHASECHK.TRANS64.TRYWAIT P1, [R12+URZ+0x36420], R13 ;  /* 0x0364200d0c0075a7 */ /* 0x0022a4000802017f */
[----:B--2---:R-:W-:Y:S05]  /*99e0*/  @!P1 NANOSLEEP.SYNCS 0x989680 ;  /* 0x009896800000995d */ /* 0x004fea0003900000 */
[----:B------:R-:W2:Y:S02]  /*99f0*/  @!P1 SYNCS.PHASECHK.TRANS64 P1, [R12+URZ+0x36420], R13 ;  /* 0x0364200d0c0095a7 */ /* 0x000ea4000802007f */
[----:B--2---:R-:W-:Y:S05]  /*9a00*/  @!P1 BRA `(.L_x_2614) ;  /* 0xfffffffc00f09947 */ /* 0x004fea000383ffff */
[----:B------:R-:W-:Y:S05]  /*9a10*/  BRA `(.L_x_2641) ;  /* 0xffffffdc00607947 */ /* 0x000fea000383ffff */
.L_x_2618:
[----:B-1----:R1:W3:Y:S02]  /*9a20*/  SYNCS.PHASECHK.TRANS64.TRYWAIT P1, [R12+URZ+0x36438], R13 ;  /* 0x0364380d0c0075a7 */ /* 0x0022e4000802017f */
[----:B---3--:R-:W-:Y:S05]  /*9a30*/  @!P1 NANOSLEEP.SYNCS 0x989680 ;  /* 0x009896800000995d */ /* 0x008fea0003900000 */
[----:B------:R-:W3:Y:S02]  /*9a40*/  @!P1 SYNCS.PHASECHK.TRANS64 P1, [R12+URZ+0x36438], R13 ;  /* 0x0364380d0c0095a7 */ /* 0x000ee4000802007f */
[----:B---3--:R-:W-:Y:S05]  /*9a50*/  @!P1 BRA `(.L_x_2618) ;  /* 0xfffffffc00f09947 */ /* 0x008fea000383ffff */
[----:B------:R-:W-:Y:S05]  /*9a60*/  BRA `(.L_x_2642) ;  /* 0xffffffe400307947 */ /* 0x000fea000383ffff */
.L_x_2620:
[----:B--2---:R2:W3:Y:S02]  /*9a70*/  SYNCS.PHASECHK.TRANS64.TRYWAIT P1, [R12+URZ+0x36428], R0 ;  /* 0x036428000c0075a7 */ /* 0x0044e4000802017f */
[----:B---3--:R-:W-:Y:S05]  /*9a80*/  @!P1 NANOSLEEP.SYNCS 0x989680 ;  /* 0x009896800000995d */ /* 0x008fea0003900000 */
[----:B------:R-:W3:Y:S02]  /*9a90*/  @!P1 SYNCS.PHASECHK.TRANS64 P1, [R12+URZ+0x36428], R0 ;  /* 0x036428000c0095a7 */ /* 0x000ee4000802007f */
[----:B---3--:R-:W-:Y:S05]  /*9aa0*/  @!P1 BRA `(.L_x_2620) ;  /* 0xfffffffc00f09947 */ /* 0x008fea000383ffff */
[----:B------:R-:W-:Y:S05]  /*9ab0*/  BRA `(.L_x_2643) ;  /* 0xffffffe400fc7947 */ /* 0x000fea000383ffff */
.L_x_2622:
[----:B-----5:R2:W-:Y:S02]  /*9ac0*/  STL [R1+0x10], R0 ;  /* 0x0000100001007387 */ /* 0x0205e40000100800 */
[----:B--2---:R-:W-:-:S04]  /*9ad0*/  SHF.L.U32 R0, RZ, 0x1f, RZ ;  /* 0x0000001fff007819 */ /* 0x004fc800000006ff */
[----:B------:R2:W3:Y:S03]  /*9ae0*/  SYNCS.PHASECHK.TRANS64.TRYWAIT P1, [R12+URZ+0x36438], R0 ;  /* 0x036438000c0075a7 */ /* 0x0004e6000802017f */
[----:B---3--:R-:W-:Y:S05]  /*9af0*/  @!P1 NANOSLEEP.SYNCS 0x989680 ;  /* 0x009896800000995d */ /* 0x008fea0003900000 */
[----:B------:R2:W3:Y:S02]  /*9b00*/  @!P1 SYNCS.PHASECHK.TRANS64 P1, [R12+URZ+0x36438], R0 ;  /* 0x036438000c0095a7 */ /* 0x0004e4000802007f */
[----:B--2---:R2:W5:Y:S02]  /*9b10*/  LDL.LU R0, [R1+0x10] ;  /* 0x0000100001007983 */ /* 0x0045640000300800 */
[----:B--23--:R-:W-:Y:S05]  /*9b20*/  @!P1 BRA `(.L_x_2622) ;  /* 0xfffffffc00e49947 */ /* 0x00cfea000383ffff */
[----:B------:R-:W-:Y:S05]  /*9b30*/  BRA `(.L_x_2644) ;  /* 0xffffffe800b47947 */ /* 0x000fea000383ffff */
.L_x_2624:
[----:B------:R-:W-:-:S07]  /*9b40*/  SHF.L.U32 R5, R16, 0x1f, RZ ;  /* 0x0000001f10057819 */ /* 0x000fce00000006ff */
.L_x_2645:
[----:B---3--:R3:W4:Y:S02]  /*9b50*/  SYNCS.PHASECHK.TRANS64.TRYWAIT P1, [R12+URZ+0x36420], R5 ;  /* 0x036420050c0075a7 */ /* 0x008724000802017f */
[----:B----4-:R-:W-:Y:S05]  /*9b60*/  @!P1 NANOSLEEP.SYNCS 0x989680 ;  /* 0x009896800000995d */ /* 0x010fea0003900000 */
[----:B------:R-:W4:Y:S02]  /*9b70*/  @!P1 SYNCS.PHASECHK.TRANS64 P1, [R12+URZ+0x36420], R5 ;  /* 0x036420050c0095a7 */ /* 0x000f24000802007f */
[----:B----4-:R-:W-:Y:S05]  /*9b80*/  @!P1 BRA `(.L_x_2645) ;  /* 0xfffffffc00f09947 */ /* 0x010fea000383ffff */
[----:B------:R-:W-:Y:S05]  /*9b90*/  BRA `(.L_x_2646) ;  /* 0xffffffec00607947 */ /* 0x000fea000383ffff */
.L_x_2627:
[----:B--2---:R2:W3:Y:S02]  /*9ba0*/  SYNCS.PHASECHK.TRANS64.TRYWAIT P1, [R12+URZ+0x36438], R13 ;  /* 0x0364380d0c0075a7 */ /* 0x0044e4000802017f */
[----:B---3--:R-:W-:Y:S05]  /*9bb0*/  @!P1 NANOSLEEP.SYNCS 0x989680 ;  /* 0x009896800000995d */ /* 0x008fea0003900000 */
[----:B------:R-:W3:Y:S02]  /*9bc0*/  @!P1 SYNCS.PHASECHK.TRANS64 P1, [R12+URZ+0x36438], R13 ;  /* 0x0364380d0c0095a7 */ /* 0x000ee4000802007f */
[----:B---3--:R-:W-:Y:S05]  /*9bd0*/  @!P1 BRA `(.L_x_2627) ;  /* 0xfffffffc00f09947 */ /* 0x008fea000383ffff */
[----:B------:R-:W-:Y:S05]  /*9be0*/  BRA `(.L_x_2647) ;  /* 0xfffffff0002c7947 */ /* 0x000fea000383ffff */
.L_x_2629:
[----:B-1----:R1:W2:Y:S02]  /*9bf0*/  SYNCS.PHASECHK.TRANS64.TRYWAIT P1, [R12+URZ+0x36428], R5 ;  /* 0x036428050c0075a7 */ /* 0x0022a4000802017f */
[----:B--2---:R-:W-:Y:S05]  /*9c00*/  @!P1 NANOSLEEP.SYNCS 0x989680 ;  /* 0x009896800000995d */ /* 0x004fea0003900000 */
[----:B------:R-:W2:Y:S02]  /*9c10*/  @!P1 SYNCS.PHASECHK.TRANS64 P1, [R12+URZ+0x36428], R5 ;  /* 0x036428050c0095a7 */ /* 0x000ea4000802007f */
[----:B--2---:R-:W-:Y:S05]  /*9c20*/  @!P1 BRA `(.L_x_2629) ;  /* 0xfffffffc00f09947 */ /* 0x004fea000383ffff */
[----:B------:R-:W-:Y:S05]  /*9c30*/  BRA `(.L_x_2648) ;  /* 0xfffffff000dc7947 */ /* 0x000fea000383ffff */
.L_x_2631:
[----:B--2---:R2:W3:Y:S02]  /*9c40*/  SYNCS.PHASECHK.TRANS64.TRYWAIT P1, [R12+URZ+0x36438], R3 ;  /* 0x036438030c0075a7 */ /* 0x0044e4000802017f */
[----:B---3--:R-:W-:Y:S05]  /*9c50*/  @!P1 NANOSLEEP.SYNCS 0x989680 ;  /* 0x009896800000995d */ /* 0x008fea0003900000 */
[----:B------:R-:W3:Y:S02]  /*9c60*/  @!P1 SYNCS.PHASECHK.TRANS64 P1, [R12+URZ+0x36438], R3 ;  /* 0x036438030c0095a7 */ /* 0x000ee4000802007f */
[----:B---3--:R-:W-:Y:S05]  /*9c70*/  @!P1 BRA `(.L_x_2631) ;  /* 0xfffffffc00f09947 */ /* 0x008fea000383ffff */
[----:B------:R-:W-:Y:S05]  /*9c80*/  BRA `(.L_x_2649) ;  /* 0xfffffff400907947 */ /* 0x000fea000383ffff */
.L_x_2633:
[----:B------:R-:W-:Y:S01]  /*9c90*/  BSSY B1, `(.L_x_2650) ;  /* 0x0000006000017945 */ /* 0x000fe20003800000 */
[----:B------:R-:W-:-:S07]  /*9ca0*/  IMAD.MOV.U32 R15, RZ, RZ, -0x1 ;  /* 0xffffffffff0f7424 */ /* 0x000fce00078e00ff */
[----:B-1----:R-:W-:Y:S05]  /*9cb0*/  WARPSYNC.COLLECTIVE R15, `(.L_x_2651) ;  /* 0x000000000f0c7348 */ /* 0x002fea0003c00000 */
[----:B------:R-:W-:Y:S02]  /*9cc0*/  ELECT P6, UR62, PT ;  /* 0x00000000003e782f */ /* 0x000fe400038c0000 */
[----:B------:R-:W-:Y:S01]  /*9cd0*/  MOV R14, UR62 ;  /* 0x0000003e000e7c02 */ /* 0x000fe20008000f00 */
[----:B-1----:R-:W-:Y:S10]  /*9ce0*/  ENDCOLLECTIVE ;  /* 0x000000000000791b */ /* 0x002ff40003800000 */
.L_x_2651:
[----:B------:R-:W-:Y:S05]  /*9cf0*/  BSYNC B1 ;  /* 0x0000000000017941 */ /* 0x000fea0003800000 */
.L_x_2650:
[----:B------:R-:W-:Y:S05]  /*9d00*/  BRA `(.L_x_2652) ;  /* 0xfffffff800507947 */ /* 0x000fea000383ffff */
.L_x_2635:
[----:B--2---:R2:W3:Y:S02]  /*9d10*/  SYNCS.PHASECHK.TRANS64.TRYWAIT P0, [R5+URZ], R2 ;  /* 0x00000002050075a7 */ /* 0x0044e4000800017f */
[----:B---3--:R-:W-:Y:S05]  /*9d20*/  @!P0 NANOSLEEP.SYNCS 0x989680 ;  /* 0x009896800000895d */ /* 0x008fea0003900000 */
[----:B------:R-:W3:Y:S02]  /*9d30*/  @!P0 SYNCS.PHASECHK.TRANS64 P0, [R5+URZ], R2 ;  /* 0x00000002050085a7 */ /* 0x000ee4000800007f */
[----:B---3--:R-:W-:Y:S05]  /*9d40*/  @!P0 BRA `(.L_x_2635) ;  /* 0xfffffffc00f08947 */ /* 0x008fea000383ffff */
[----:B------:R-:W-:Y:S05]  /*9d50*/  BRA `(.L_x_2653) ;  /* 0xfffffff800907947 */ /* 0x000fea000383ffff */
.L_x_2636:
[----:B---3--:R3:W4:Y:S02]  /*9d60*/  SYNCS.PHASECHK.TRANS64.TRYWAIT P0, [R23+URZ], R0 ;  /* 0x00000000170075a7 */ /* 0x008724000800017f */
[----:B----4-:R-:W-:Y:S05]  /*9d70*/  @!P0 NANOSLEEP.SYNCS 0x989680 ;  /* 0x009896800000895d */ /* 0x010fea0003900000 */
[----:B------:R-:W4:Y:S02]  /*9d80*/  @!P0 SYNCS.PHASECHK.TRANS64 P0, [R23+URZ], R0 ;  /* 0x00000000170085a7 */ /* 0x000f24000800007f */
[----:B----4-:R-:W-:Y:S05]  /*9d90*/  @!P0 BRA `(.L_x_2636) ;  /* 0xfffffffc00f08947 */ /* 0x010fea000383ffff */
[----:B------:R-:W-:Y:S05]  /*9da0*/  BRA `(.L_x_2654) ;  /* 0xfffffff800847947 */ /* 0x000fea000383ffff */
.L_x_2655:
        /* <DEDUP_REMOVED lines=13> */
.L_x_3871:


//--------------------- .text._ZN7cutlass13device_kernelIN5flash11enable_sm90INS1_16FlashAttnBwdSm90INS1_25CollectiveMainloopBwdSm90ILi2ELi1ELi1EN4cute5tupleIJNS5_1CILi1EEES8_S8_EEENS6_IJNS7_ILi64EEENS7_ILi96EEENS7_ILi192EEEEEENS_6half_tEfNS_4arch4Sm90ELb1ELb0ELb1ELb0ELb1ELb0ELb1ELb0ELi3ELi1ELi1ELi1ELb0EEENS1_21CollectiveEpilogueBwdISD_SE_SG_Li384ELb0ELb1ELi3EEENS1_25SingleTileBwdLPTSchedulerILb0ELi96ELb1EEEEEEEEEvNT_6ParamsE --------------------------
	.section	.text._ZN7cutlass13device_kernelIN5flash11enable_sm90INS1_16FlashAttnBwdSm90INS1_25CollectiveMainloopBwdSm90ILi2ELi1ELi1EN4cute5tupleIJNS5_1CILi1EEES8_S8_EEENS6_IJNS7_ILi64EEENS7_ILi96EEENS7_ILi192EEEEEENS_6half_tEfNS_4arch4Sm90ELb1ELb0ELb1ELb0ELb1ELb0ELb1ELb0ELi3ELi1ELi1ELi1ELb0EEENS1_21CollectiveEpilogueBwdISD_SE_SG_Li384ELb0ELb1ELi3EEENS1_25SingleTileBwdLPTSchedulerILb0ELi96ELb1EEEEEEEEEvNT_6ParamsE,"ax",@progbits
	.align	128
.text._ZN7cutlass13device_kernelIN5flash11enable_sm90INS1_16FlashAttnBwdSm90INS1_25CollectiveMainloopBwdSm90ILi2ELi1ELi1EN4cute5tupleIJNS5_1CILi1EEES8_S8_EEENS6_IJNS7_ILi64EEENS7_ILi96EEENS7_ILi192EEEEEENS_6half_tEfNS_4arch4Sm90ELb1ELb0ELb1ELb0ELb1ELb0ELb1ELb0ELi3ELi1ELi1ELi1ELb0EEENS1_21CollectiveEpilogueBwdISD_SE_SG_Li384ELb0ELb1ELi3EEENS1_25SingleTileBwdLPTSchedulerILb0ELi96ELb1EEEEEEEEEvNT_6ParamsE:
        .type           _ZN7cutlass13device_kernelIN5flash11enable_sm90INS1_16FlashAttnBwdSm90INS1_25CollectiveMainloopBwdSm90ILi2ELi1ELi1EN4cute5tupleIJNS5_1CILi1EEES8_S8_EEENS6_IJNS7_ILi64EEENS7_ILi96EEENS7_ILi192EEEEEENS_6half_tEfNS_4arch4Sm90ELb1ELb0ELb1ELb0ELb1ELb0ELb1ELb0ELi3ELi1ELi1ELi1ELb0EEENS1_21CollectiveEpilogueBwdISD_SE_SG_Li384ELb0ELb1ELi3EEENS1_25SingleTileBwdLPTSchedulerILb0ELi96ELb1EEEEEEEEEvNT_6ParamsE,@function
        .size           _ZN7cutlass13device_kernelIN5flash11enable_sm90INS1_16FlashAttnBwdSm90INS1_25CollectiveMainloopBwdSm90ILi2ELi1ELi1EN4cute5tupleIJNS5_1CILi1EEES8_S8_EEENS6_IJNS7_ILi64EEENS7_ILi96EEENS7_ILi192EEEEEENS_6half_tEfNS_4arch4Sm90ELb1ELb0ELb1ELb0ELb1ELb0ELb1ELb0ELi3ELi1ELi1ELi1ELb0EEENS1_21CollectiveEpilogueBwdISD_SE_SG_Li384ELb0ELb1ELi3EEENS1_25SingleTileBwdLPTSchedulerILb0ELi96ELb1EEEEEEEEEvNT_6ParamsE,(.L_x_3872 - _ZN7cutlass13device_kernelIN5flash11enable_sm90INS1_16FlashAttnBwdSm90INS1_25CollectiveMainloopBwdSm90ILi2ELi1ELi1EN4cute5tupleIJNS5_1CILi1EEES8_S8_EEENS6_IJNS7_ILi64EEENS7_ILi96EEENS7_ILi192EEEEEENS_6half_tEfNS_4arch4Sm90ELb1ELb0ELb1ELb0ELb1ELb0ELb1ELb0ELi3ELi1ELi1ELi1ELb0EEENS1_21CollectiveEpilogueBwdISD_SE_SG_Li384ELb0ELb1ELi3EEENS1_25SingleTileBwdLPTSchedulerILb0ELi96ELb1EEEEEEEEEvNT_6ParamsE)
        .other          _ZN7cutlass13device_kernelIN5flash11enable_sm90INS1_16FlashAttnBwdSm90INS1_25CollectiveMainloopBwdSm90ILi2ELi1ELi1EN4cute5tupleIJNS5_1CILi1EEES8_S8_EEENS6_IJNS7_ILi64EEENS7_ILi96EEENS7_ILi192EEEEEENS_6half_tEfNS_4arch4Sm90ELb1ELb0ELb1ELb0ELb1ELb0ELb1ELb0ELi3ELi1ELi1ELi1ELb0EEENS1_21CollectiveEpilogueBwdISD_SE_SG_Li384ELb0ELb1ELi3EEENS1_25SingleTileBwdLPTSchedulerILb0ELi96ELb1EEEEEEEEEvNT_6ParamsE,@"STO_CUDA_ENTRY STV_DEFAULT"
_ZN7cutlass13device_kernelIN5flash11enable_sm90INS1_16FlashAttnBwdSm90INS1_25CollectiveMainloopBwdSm90ILi2ELi1ELi1EN4cute5tupleIJNS5_1CILi1EEES8_S8_EEENS6_IJNS7_ILi64EEENS7_ILi96EEENS7_ILi192EEEEEENS_6half_tEfNS_4arch4Sm90ELb1ELb0ELb1ELb0ELb1ELb0ELb1ELb0ELi3ELi1ELi1ELi1ELb0EEENS1_21CollectiveEpilogueBwdISD_SE_SG_Li384ELb0ELb1ELi3EEENS1_25SingleTileBwdLPTSchedulerILb0ELi96ELb1EEEEEEEEEvNT_6ParamsE:
        /* <DEDUP_REMOVED lines=29> */
.L_x_2657:
[----:B------:R-:W-:Y:S05]  /*01d0*/  BSYNC B0 ;  /* 0x0000000000007941 */ /* 0x000fea0003800000 */
.L_x_2656:
        /* <DEDUP_REMOVED lines=34> */
.L_x_2658:
        /* <DEDUP_REMOVED lines=20> */
.L_x_2659:
[----:B---3--:R-:W-:Y:S01]  /*0540*/  ISETP.NE.AND P0, PT, R2, RZ, PT ;  /* 0x000000ff0200720c */ /* 0x008fe20003f05270 */
[----:B------:R-:W-:Y:S01]  /*0550*/  IMAD.MOV.U32 R2, RZ, RZ, 0x1 ;  /* 0x00000001ff027424 */ /* 0x000fe200078e00ff */
[----:B------:R-:W-:Y:S01]  /*0560*/  NOP ;  /* 0x0000000000007918 */ /* 0x000fe20000000000 */
[----:B------:R-:W-:-:S03]  /*0570*/  ULDC.64 UR38, c[0x0][0x208] ;  /* 0x0000820000267ab9 */ /* 0x000fc60000000a00 */
[----:B------:R-:W-:-:S05]  /*0580*/  SEL R2, R2, 0x2, !P0 ;  /* 0x0000000202027807 */ /* 0x000fca0004000000 */
[----:B------:R3:W-:Y:S01]  /*0590*/  STL [R1+0xc], R2 ;  /* 0x00000c0201007387 */ /* 0x0007e20000100800 */
[----:B-12-4-:R-:W-:Y:S06]  /*05a0*/  BAR.SYNC.DEFER_BLOCKING 0x0 ;  /* 0x0000000000007b1d */ /* 0x016fec0000010000 */
[----:B------:R-:W-:Y:S05]  /*05b0*/  @!P0 BRA `(.L_x_2660) ;  /* 0x0000005800488947 */ /* 0x000fea0003800000 */
.L_x_2661:
        /* <DEDUP_REMOVED lines=32> */
.L_x_2662:
[----:B------:R-:W-:Y:S01]  /*07c0*/  ULDC UR7, c[0x0][0xb44] ;  /* 0x0002d10000077ab9 */ /* 0x000fe20000000800 */
[----:B------:R-:W-:Y:S01]  /*07d0*/  UMOV UR45, UR10 ;  /* 0x0000000a002d7c82 */ /* 0x000fe20008000000 */
[----:B------:R-:W-:-:S11]  /*07e0*/  UISETP.NE.AND UP0, UPT, UR7, 0x1, UPT ;  /* 0x000000010700788c */ /* 0x000fd6000bf05270 */
[----:B------:R-:W-:Y:S02]  /*07f0*/  @UP0 ULDC.64 UR8, c[0x0][0xb48] ;  /* 0x0002d20000080ab9 */ /* 0x000fe40000000a00 */
[----:B------:R-:W-:-:S04]  /*0800*/  UIMAD.WIDE.U32 UR4, UR10, UR8, URZ ;  /* 0x000000080a0472a5 */ /* 0x000fc8000f8e003f */
[----:B------:R-:W-:-:S04]  /*0810*/  @UP0 USHF.R.U32.HI UR45, URZ, UR9, UR5 ;  /* 0x000000093f2d0299 */ /* 0x000fc80008011605 */
[----:B------:R-:W-:-:S12]  /*0820*/  UIMAD UR4, UR45, UR7, URZ ;  /* 0x000000072d0472a4 */ /* 0x000fd8000f8e023f */
.L_x_2663:
[----:B------:R-:W-:Y:S01]  /*0830*/  ULDC UR43, c[0x0][0xb38] ;  /* 0x0002ce00002b7ab9 */ /* 0x000fe20000000800 */
[----:B------:R-:W-:Y:S02]  /*0840*/  UIADD3 UR4, UR10, -UR4, URZ ;  /* 0x800000040a047290 */ /* 0x000fe4000fffe03f */
[----:B------:R-:W-:Y:S01]  /*0850*/  UISETP.NE.AND UP0, UPT, UR43, 0x1, UPT ;  /* 0x000000012b00788c */ /* 0x000fe2000bf05270 */
[----:B------:R-:W-:Y:S01]  /*0860*/  ULDC UR5, c[0x0][0xb44] ;  /* 0x0002d10000057ab9 */ /* 0x000fe20000000800 */
[----:B------:R-:W-:Y:S02]  /*0870*/  ULOP3.LUT UR36, URZ, UR45, URZ, 0x33, !UPT ;  /* 0x0000002d3f247292 */ /* 0x000fe4000f8e333f */
[----:B------:R-:W-:-:S07]  /*0880*/  UIMAD UR6, UR6, UR5, UR4 ;  /* 0x00000005060672a4 */ /* 0x000fce000f8e0204 */
[----:B------:R-:W-:Y:S01]  /*0890*/  @UP0 ULDC UR4, c[0x0][0xb3c] ;  /* 0x0002cf0000040ab9 */ /* 0x000fe20000000800 */
[----:B------:R-:W-:Y:S01]  /*08a0*/  @UP0 ULDC UR7, c[0x0][0xb40] ;  /* 0x0002d00000070ab9 */ /* 0x000fe20000000800 */
[----:B------:R-:W-:Y:S02]  /*08b0*/  UIMAD.WIDE.U32 UR4, UR6, UR4, URZ ;  /* 0x00000004060472a5 */ /* 0x000fe4000f8e003f */
[----:B------:R-:W-:Y:S02]  /*08c0*/  UMOV UR44, UR6 ;  /* 0x00000006002c7c82 */ /* 0x000fe40008000000 */
[----:B------:R-:W-:-:S03]  /*08d0*/  @UP0 USHF.R.U32.HI UR44, URZ, UR7, UR5 ;  /* 0x000000073f2c0299 */ /* 0x000fc60008011605 */
[----:B------:R-:W-:Y:S01]  /*08e0*/  ULDC UR5, c[0x0][0xb2c] ;  /* 0x0002cb0000057ab9 */ /* 0x000fe20000000800 */
[----:B------:R-:W-:Y:S02]  /*08f0*/  UIADD3 UR4, -UR44, URZ, URZ ;  /* 0x0000003f2c047290 */ /* 0x000fe4000fffe13f */
[----:B------:R-:W-:Y:S01]  /*0900*/  ISETP.LE.AND P0, PT, RZ, UR44, PT ;  /* 0x0000002cff007c0c */ /* 0x000fe2000bf03270 */
[----:B------:R-:W-:Y:S02]  /*0910*/  UIADD3 UR36, UR36, UR5, URZ ;  /* 0x0000000524247290 */ /* 0x000fe4000fffe03f */
[----:B------:R-:W-:-:S10]  /*0920*/  UIMAD UR43, UR43, UR4, UR6 ;  /* 0x000000042b2b72a4 */ /* 0x000fd4000f8e0206 */
        /* <DEDUP_REMOVED lines=90> */
.L_x_2666:
        /* <DEDUP_REMOVED lines=15> */
.L_x_2665:
        /* <DEDUP_REMOVED lines=20> */
.L_x_2668:
        /* <DEDUP_REMOVED lines=15> */
.L_x_2667:
        /* <DEDUP_REMOVED lines=8> */
.L_x_2800:
        /* <DEDUP_REMOVED lines=19> */
.L_x_2670:
        /* <DEDUP_REMOVED lines=109> */
.L_x_2682:
[----:B------:R-:W-:Y:S01]  /*1a70*/  ISETP.NE.AND P0, PT, R8, 0x3, PT ;  /* 0x000000030800780c */ /* 0x000fe20003f05270 */
[----:B------:R-:W-:-:S12]  /*1a80*/  YIELD ;  /* 0x0000000000007946 */ /* 0x000fd80003800000 */
[----:B-1----:R-:W-:Y:S05]  /*1a90*/  @!P0 BRA `(.L_x_2672) ;  /* 0x0000000000048947 */ /* 0x002fea0003800000 */
[----:B------:R-:W-:Y:S01]  /*1aa0*/  BPT.TRAP 0x1 ;  /* 0x000000040000795c */ /* 0x000fe20000300000 */
.L_x_2672:
[----:B------:R-:W-:Y:S02]  /*1ab0*/  LEA R3, R2, UR40, 0x3 ;  /* 0x0000002802037c11 */ /* 0x000fe4000f8e18ff */
[----:B------:R-:W-:-:S04]  /*1ac0*/  SHF.L.U32 R10, R7, 0x1f, RZ ;  /* 0x0000001f070a7819 */ /* 0x000fc800000006ff */
[----:B------:R1:W2:Y:S01]  /*1ad0*/  SYNCS.PHASECHK.TRANS64.TRYWAIT P1, [R3+URZ+0x36410], R10 ;  /* 0x0364100a030075a7 */ /* 0x0002a2000802017f */
[----:B------:R-:W-:Y:S05]  /*1ae0*/  @!P0 BRA `(.L_x_2673) ;  /* 0x0000000000048947 */ /* 0x000fea0003800000 */
[----:B------:R-:W-:Y:S01]  /*1af0*/  BPT.TRAP 0x1 ;  /* 0x000000040000795c */ /* 0x000fe20000300000 */
.L_x_2673:
[----:B--2---:R-:W-:Y:S05]  /*1b00*/  @P1 BRA `(.L_x_2674) ;  /* 0x0000000000081947 */ /* 0x004fea0003800000 */
[----:B------:R-:W2:Y:S02]  /*1b10*/  SYNCS.PHASECHK.TRANS64.TRYWAIT P1, [R3+URZ+0x36410], R10 ;  /* 0x0364100a030075a7 */ /* 0x000ea4000802017f */
[----:B--2---:R-:W-:Y:S05]  /*1b20*/  @!P1 BRA `(.L_x_2675) ;  /* 0x00000088001c9947 */ /* 0x004fea0003800000 */
.L_x_2674:
        /* <DEDUP_REMOVED lines=103> */
.L_x_2676:
[----:B------:R-:W-:-:S04]  /*21a0*/  SHF.L.U32 R14, R5, 0x1f, RZ ;  /* 0x0000001f050e7819 */ /* 0x000fc800000006ff */
[----:B------:R1:W1:Y:S01]  /*21b0*/  SYNCS.PHASECHK.TRANS64.TRYWAIT P1, [UR40+0x36430], R14 ;  /* 0x0364300eff0075a7 */ /* 0x0002620008020168 */
[----:B------:R-:W-:Y:S05]  /*21c0*/  @!P0 BRA `(.L_x_2677) ;  /* 0x0000000000048947 */ /* 0x000fea0003800000 */
[----:B------:R-:W-:Y:S01]  /*21d0*/  BPT.TRAP 0x1 ;  /* 0x000000040000795c */ /* 0x000fe20000300000 */
.L_x_2677:
        /* <DEDUP_REMOVED lines=36> */
.L_x_2678:
        /* <DEDUP_REMOVED lines=351> */
.L_x_2680:
        /* <DEDUP_REMOVED lines=60> */
.L_x_2681:
        /* <DEDUP_REMOVED lines=62> */
.L_x_2664:
        /* <DEDUP_REMOVED lines=23> */
.L_x_2684:
        /* <DEDUP_REMOVED lines=20> */
.L_x_2685:
        /* <DEDUP_REMOVED lines=18> */
.L_x_2686:
        /* <DEDUP_REMOVED lines=18> */
.L_x_2687:
        /* <DEDUP_REMOVED lines=98> */
[----:B------:R-:W-:Y:S01]  /*4cc0*/  ULOP3.LUT UR4, URZ, UR45, URZ, 0x33, !UPT ;  /* 0x0000002d3f047292 */ /* 0x000fe2000f8e333f */
[----:B------:R-:W-:Y:S01]  /*4cd0*/  ULDC UR5, c[0x0][0xb2c] ;  /* 0x0002cb0000057ab9 */ /* 0x000fe20000000800 */
[----:B------:R-:W-:Y:S02]  /*4ce0*/  ULDC.64 UR6, c[0x0][0x198] ;  /* 0x0000660000067ab9 */ /* 0x000fe40000000a00 */
[----:B------:R-:W-:Y:S02]  /*4cf0*/  UIADD3 UR42, UR4, UR5, URZ ;  /* 0x00000005042a7290 */ /* 0x000fe4000fffe03f */
[----:B------:R-:W-:Y:S02]  /*4d00*/  UIADD3 UR4, UP0, UR6, 0x770, URZ ;  /* 0x0000077006047890 */ /* 0x000fe4000ff1e03f */
[----:B------:R-:W-:Y:S02]  /*4d10*/  UIADD3 UR40, UR37, 0x9000, URZ ;  /* 0x0000900025287890 */ /* 0x000fe4000fffe03f */
[----:B------:R-:W-:-:S02]  /*4d20*/  UIADD3.X UR5, URZ, UR7, URZ, UP0, !UPT ;  /* 0x000000073f057290 */ /* 0x000fc400087fe43f */
[----:B------:R-:W-:Y:S02]  /*4d30*/  UIADD3 UR6, UP0, UR6, 0x670, URZ ;  /* 0x0000067006067890 */ /* 0x000fe4000ff1e03f */
[----:B------:R-:W-:Y:S02]  /*4d40*/  UIMAD UR42, UR42, 0x60, URZ ;  /* 0x000000602a2a78a4 */ /* 0x000fe4000f8e023f */
[----:B------:R-:W-:Y:S02]  /*4d50*/  UIADD3 UR32, UR37, 0xc000, URZ ;  /* 0x0000c00025207890 */ /* 0x000fe4000fffe03f */
[----:B------:R-:W-:Y:S02]  /*4d60*/  UIADD3 UR24, UR37, 0xf000, URZ ;  /* 0x0000f00025187890 */ /* 0x000fe4000fffe03f */
[----:B------:R-:W-:Y:S02]  /*4d70*/  UIADD3.X UR7, URZ, UR7, URZ, UP0, !UPT ;  /* 0x000000073f077290 */ /* 0x000fe400087fe43f */
[----:B------:R-:W-:-:S02]  /*4d80*/  UIADD3 UR16, UR37, 0x3000, URZ ;  /* 0x0000300025107890 */ /* 0x000fc4000fffe03f */
        /* <DEDUP_REMOVED lines=9> */
[----:B------:R-:W-:Y:S01]  /*4e20*/  UMOV UR26, UR42 ;  /* 0x0000002a001a7c82 */ /* 0x000fe20008000000 */
[----:B------:R1:W-:Y:S01]  /*4e30*/  UTMASTG.4D [UR40], [UR4] ;  /* 0x00000028040073b5 */ /* 0x0003e20008018000 */
        /* <DEDUP_REMOVED lines=9> */
[----:B------:R3:W-:Y:S01]  /*4ed0*/  UTMASTG.4D [UR24], [UR4] ;  /* 0x00000018040073b5 */ /* 0x0007e20008018000 */
[----:B-1----:R-:W-:-:S02]  /*4ee0*/  UMOV UR40, UR37 ;  /* 0x0000002500287c82 */ /* 0x002fc40008000000 */
[----:B------:R3:W-:Y:S01]  /*4ef0*/  UTMASTG.4D [UR40], [UR6] ;  /* 0x00000028060073b5 */ /* 0x0007e20008018000 */
[----:B------:R3:W-:Y:S01]  /*4f00*/  UTMASTG.4D [UR16], [UR6] ;  /* 0x00000010060073b5 */ /* 0x0007e20008018000 */
[----:B------:R3:W-:Y:S02]  /*4f10*/  UTMASTG.4D [UR8], [UR6] ;  /* 0x00000008060073b5 */ /* 0x0007e40008018000 */
[----:B---3--:R0:W-:Y:S02]  /*4f20*/  UTMACMDFLUSH ;  /* 0x00000000000079b7 */ /* 0x0081e40000000000 */
.L_x_2689:
[----:B------:R-:W-:Y:S05]  /*4f30*/  BSYNC B0 ;  /* 0x0000000000007941 */ /* 0x000fea0003800000 */
.L_x_2688:
[----:B------:R-:W-:-:S04]  /*4f40*/  DEPBAR.LE SB0, 0x0 ;  /* 0x000080000000791a */ /* 0x000fc80000000000 */
[----:B------:R-:W-:Y:S05]  /*4f50*/  EXIT ;  /* 0x000000000000794d */ /* 0x000fea0003800000 */
.L_x_2683:
[----:B------:R-:W2:Y:S01]  /*4f60*/  S2R R0, SR_TID.X ;  /* 0x0000000000007919 */ /* 0x000ea20000002100 */
[----:B------:R-:W3:Y:S01]  /*4f70*/  LDC R8, c[0x0][0xb2c] ;  /* 0x0002cb00ff087b82 */ /* 0x000ee20000000800 */
[----:B------:R-:W-:Y:S01]  /*4f80*/  ULOP3.LUT UR45, URZ, UR45, URZ, 0x33, !UPT ;  /* 0x0000002d3f2d7292 */ /* 0x000fe2000f8e333f */
[----:B------:R-:W-:Y:S01]  /*4f90*/  BSSY B0, `(.L_x_2690) ;  /* 0x0000031000007945 */ /* 0x000fe20003800000 */
[----:B------:R-:W-:Y:S02]  /*4fa0*/  USHF.R.S32.HI UR6, URZ, 0x1f, UR43 ;  /* 0x0000001f3f067899 */ /* 0x000fe4000801142b */
[----:B------:R-:W-:-:S03]  /*4fb0*/  USHF.R.S32.HI UR7, URZ, 0x1f, UR44 ;  /* 0x0000001f3f077899 */ /* 0x000fc6000801142c */
[----:B-1----:R-:W1:Y:S08]  /*4fc0*/  LDC.64 R2, c[0x0][0x820] ;  /* 0x00020800ff027b82 */ /* 0x002e700000000a00 */
[----:B------:R-:W4:Y:S08]  /*4fd0*/  LDC.64 R16, c[0x0][0x808] ;  /* 0x00020200ff107b82 */ /* 0x000f300000000a00 */
[----:B------:R-:W5:Y:S01]  /*4fe0*/  LDC.64 R10, c[0x0][0x828] ;  /* 0x00020a00ff0a7b82 */ /* 0x000f620000000a00 */
[----:B---3--:R-:W-:-:S02]  /*4ff0*/  VIADD R9, R8, UR45 ;  /* 0x0000002d08097c36 */ /* 0x008fc40008000000 */
[----:B--2---:R-:W-:-:S05]  /*5000*/  VIADD R7, R0, 0xffffff80 ;  /* 0xffffff8000077836 */ /* 0x004fca0000000000 */
[----:B------:R-:W2:Y:S01]  /*5010*/  LDC.64 R18, c[0x0][0x850] ;  /* 0x00021400ff127b82 */ /* 0x000ea20000000a00 */
[----:B-1----:R-:W-:Y:S02]  /*5020*/  IMAD R0, R2, UR6, RZ ;  /* 0x0000000602007c24 */ /* 0x002fe4000f8e02ff */
[----:B------:R-:W-:-:S05]  /*5030*/  IMAD.HI R4, R7, 0x2aaaaaab, RZ ;  /* 0x2aaaaaab07047827 */ /* 0x000fca00078e02ff */
[----:B------:R-:W-:Y:S01]  /*5040*/  SHF.R.U32.HI R5, RZ, 0x1f, R4 ;  /* 0x0000001fff057819 */ /* 0x000fe20000011604 */
[----:B----4-:R-:W-:Y:S01]  /*5050*/  IMAD R23, R9, -0x60, R16 ;  /* 0xffffffa009177824 */ /* 0x010fe200078e0210 */
[----:B------:R-:W1:Y:S02]  /*5060*/  LDC.64 R20, c[0x0][0x858] ;  /* 0x00021600ff147b82 */ /* 0x000e640000000a00 */
[----:B------:R-:W-:Y:S01]  /*5070*/  LEA.HI.SX32 R4, R4, R5, 0x1e ;  /* 0x0000000504047211 */ /* 0x000fe200078ff2ff */
[----:B------:R-:W-:-:S03]  /*5080*/  IMAD R5, R3, UR43, R0 ;  /* 0x0000002b03057c24 */ /* 0x000fc6000f8e0200 */
[CC--:B------:R-:W-:Y:S01]  /*5090*/  ISETP.GE.AND P3, PT, R4.reuse, R23.reuse, PT ;  /* 0x000000170400720c */ /* 0x0c0fe20003f66270 */
[C---:B------:R-:W-:Y:S02]  /*50a0*/  IMAD R6, R4.reuse, -0x18, R7 ;  /* 0xffffffe804067824 */ /* 0x040fe400078e0207 */
[----:B------:R-:W-:Y:S02]  /*50b0*/  VIADD R0, R4, 0x10 ;  /* 0x0000001004007836 */ /* 0x000fe40000000000 */
[----:B------:R-:W-:Y:S02]  /*50c0*/  IMAD.SHL.U32 R6, R6, 0x8, RZ ;  /* 0x0000000806067824 */ /* 0x000fe400078e00ff */
[----:B------:R-:W-:Y:S01]  /*50d0*/  VIADD R8, R4, 0x40 ;  /* 0x0000004004087836 */ /* 0x000fe20000000000 */
[----:B------:R-:W-:Y:S01]  /*50e0*/  ISETP.GE.AND P4, PT, R0, R23, PT ;  /* 0x000000170000720c */ /* 0x000fe20003f86270 */
[----:B------:R-:W-:Y:S01]  /*50f0*/  VIADD R0, R4, 0x20 ;  /* 0x0000002004007836 */ /* 0x000fe20000000000 */
[----:B------:R-:W-:-:S02]  /*5100*/  SHF.R.S32.HI R7, RZ, 0x1f, R6 ;  /* 0x0000001fff077819 */ /* 0x000fc40000011406 */
[----:B------:R-:W-:Y:S02]  /*5110*/  ISETP.GE.OR P6, PT, R6, R17, P3 ;  /* 0x000000110600720c */ /* 0x000fe40001fc6670 */
[-C--:B------:R-:W-:Y:S01]  /*5120*/  ISETP.GE.AND P5, PT, R0, R23.reuse, PT ;  /* 0x000000170000720c */ /* 0x080fe20003fa6270 */
[----:B------:R-:W-:Y:S01]  /*5130*/  IMAD.WIDE.U32 R2, R2, UR43, R6 ;  /* 0x0000002b02027c25 */ /* 0x000fe2000f8e0006 */
[----:B------:R-:W-:Y:S02]  /*5140*/  ISETP.GE.AND P1, PT, R8, R23, PT ;  /* 0x000000170800720c */ /* 0x000fe40003f26270 */
[----:B------:R-:W-:Y:S01]  /*5150*/  ISETP.GE.OR P2, PT, R6, R17, P4 ;  /* 0x000000110600720c */ /* 0x000fe20002746670 */
[----:B------:R-:W-:Y:S02]  /*5160*/  IMAD.IADD R3, R3, 0x1, R5 ;  /* 0x0000000103037824 */ /* 0x000fe400078e0205 */
[----:B------:R-:W-:Y:S02]  /*5170*/  VIADD R5, R4, 0x30 ;  /* 0x0000003004057836 */ /* 0x000fe40000000000 */
[----:B-----5:R-:W-:-:S02]  /*5180*/  IMAD R0, R10, UR7, RZ ;  /* 0x000000070a007c24 */ /* 0x020fc4000f8e02ff */
[----:B------:R-:W-:Y:S01]  /*5190*/  IMAD.WIDE.U32 R12, R10, UR44, R2 ;  /* 0x0000002c0a0c7c25 */ /* 0x000fe2000f8e0002 */
[----:B------:R-:W-:Y:S02]  /*51a0*/  ISETP.GE.AND P0, PT, R5, R23, PT ;  /* 0x000000170500720c */ /* 0x000fe40003f06270 */
[----:B------:R-:W-:Y:S01]  /*51b0*/  SHF.R.S32.HI R5, RZ, 0x1f, R4 ;  /* 0x0000001fff057819 */ /* 0x000fe20000011404 */
[----:B------:R-:W-:Y:S02]  /*51c0*/  IMAD R11, R11, UR44, R0 ;  /* 0x0000002c0b0b7c24 */ /* 0x000fe4000f8e0200 */
[----:B------:R-:W-:-:S04]  /*51d0*/  IMAD.WIDE R2, R9, 0x60, R4 ;  /* 0x0000006009027825 */ /* 0x000fc800078e0204 */
[----:B------:R-:W-:Y:S01]  /*51e0*/  IMAD.IADD R11, R13, 0x1, R11 ;  /* 0x000000010d0b7824 */ /* 0x000fe200078e020b */
[----:B--2---:R-:W-:Y:S06]  /*51f0*/  @P6 BRA `(.L_x_2691) ;  /* 0x0000000000286947 */ /* 0x004fec0003800000 */
        /* <DEDUP_REMOVED lines=10> */
.L_x_2691:
[----:B------:R-:W-:Y:S05]  /*52a0*/  BSYNC B0 ;  /* 0x0000000000007941 */ /* 0x000fea0003800000 */
.L_x_2690:
[----:B------:R-:W-:Y:S01]  /*52b0*/  BSSY B0, `(.L_x_2692) ;  /* 0x0000010000007945 */ /* 0x000fe20003800000 */
[----:B------:R-:W-:-:S03]  /*52c0*/  ISETP.GE.OR P6, PT, R6, R17, P5 ;  /* 0x000000110600720c */ /* 0x000fc60002fc6670 */
[----:B------:R-:W-:Y:S10]  /*52d0*/  @P2 BRA `(.L_x_2693) ;  /* 0x0000000000342947 */ /* 0x000ff40003800000 */
        /* <DEDUP_REMOVED lines=13> */
.L_x_2693:
[----:B------:R-:W-:Y:S05]  /*53b0*/  BSYNC B0 ;  /* 0x0000000000007941 */ /* 0x000fea0003800000 */
.L_x_2692:
[----:B------:R-:W-:Y:S01]  /*53c0*/  BSSY B0, `(.L_x_2694) ;  /* 0x0000010000007945 */ /* 0x000fe20003800000 */
[----:B------:R-:W-:-:S03]  /*53d0*/  ISETP.GE.OR P2, PT, R6, R17, P0 ;  /* 0x000000110600720c */ /* 0x000fc60000746670 */
[----:B------:R-:W-:Y:S10]  /*53e0*/  @P6 BRA `(.L_x_2695) ;  /* 0x0000000000346947 */ /* 0x000ff40003800000 */
        /* <DEDUP_REMOVED lines=13> */
.L_x_2695:
[----:B------:R-:W-:Y:S05]  /*54c0*/  BSYNC B0 ;  /* 0x0000000000007941 */ /* 0x000fea0003800000 */
.L_x_2694:
        /* <DEDUP_REMOVED lines=17> */
.L_x_2697:
[----:B------:R-:W-:Y:S05]  /*55e0*/  BSYNC B0 ;  /* 0x0000000000007941 */ /* 0x000fea0003800000 */
.L_x_2696:
[----:B------:R-:W-:Y:S01]  /*55f0*/  BSSY B0, `(.L_x_2698) ;  /* 0x0000011000007945 */ /* 0x000fe20003800000 */
[----:B------:R-:W-:Y:S01]  /*5600*/  ISETP.GE.AND P2, PT, R0, R23, PT ;  /* 0x000000170000720c */ /* 0x000fe20003f46270 */
[----:B-1----:R-:W-:Y:S02]  /*5610*/  IMAD R8, R18, UR6, RZ ;  /* 0x0000000612087c24 */ /* 0x002fe4000f8e02ff */
        /* <DEDUP_REMOVED lines=14> */
.L_x_2699:
[----:B------:R-:W-:Y:S05]  /*5700*/  BSYNC B0 ;  /* 0x0000000000007941 */ /* 0x000fea0003800000 */
.L_x_2698:
        /* <DEDUP_REMOVED lines=8> */
[----:B------:R-:W-:Y:S01]  /*5790*/  IMAD R0, R20, UR7, RZ ;  /* 0x0000000714007c24 */ /* 0x000fe2000f8e02ff */
[----:B------:R-:W-:Y:S01]  /*57a0*/  ISETP.GE.OR P5, PT, R6, UR4, P5 ;  /* 0x0000000406007c0c */ /* 0x000fe2000afa6670 */
[----:B------:R-:W-:Y:S01]  /*57b0*/  IMAD.WIDE.U32 R8, R20, UR44, R4 ;  /* 0x0000002c14087c25 */ /* 0x000fe2000f8e0004 */
[----:B------:R-:W-:-:S02]  /*57c0*/  ISETP.GE.OR P0, PT, R6, UR4, P0 ;  /* 0x0000000406007c0c */ /* 0x000fc40008706670 */
[C---:B------:R-:W-:Y:S01]  /*57d0*/  ISETP.GE.OR P1, PT, R6.reuse, UR4, P1 ;  /* 0x0000000406007c0c */ /* 0x040fe20008f26670 */
[----:B-1234-:R-:W-:Y:S01]  /*57e0*/  IMAD R15, R21, UR44, R0 ;  /* 0x0000002c150f7c24 */ /* 0x01efe2000f8e0200 */
        /* <DEDUP_REMOVED lines=15> */
.L_x_2701:
[----:B------:R-:W-:Y:S05]  /*58e0*/  BSYNC B0 ;  /* 0x0000000000007941 */ /* 0x000fea0003800000 */
.L_x_2700:
        /* <DEDUP_REMOVED lines=13> */
.L_x_2703:
[----:B------:R-:W-:Y:S05]  /*59c0*/  BSYNC B0 ;  /* 0x0000000000007941 */ /* 0x000fea0003800000 */
.L_x_2702:
        /* <DEDUP_REMOVED lines=15> */
.L_x_2705:
[----:B------:R-:W-:Y:S05]  /*5ac0*/  BSYNC B0 ;  /* 0x0000000000007941 */ /* 0x000fea0003800000 */
.L_x_2704:
        /* <DEDUP_REMOVED lines=15> */
.L_x_2707:
[----:B------:R-:W-:Y:S05]  /*5bc0*/  BSYNC B0 ;  /* 0x0000000000007941 */ /* 0x000fea0003800000 */
.L_x_2706:
        /* <DEDUP_REMOVED lines=15> */
.L_x_2709:
[----:B------:R-:W-:Y:S05]  /*5cc0*/  BSYNC B0 ;  /* 0x0000000000007941 */ /* 0x000fea0003800000 */
.L_x_2708:
        /* <DEDUP_REMOVED lines=15> */
.L_x_2711:
[----:B------:R-:W-:Y:S05]  /*5dc0*/  BSYNC B0 ;  /* 0x0000000000007941 */ /* 0x000fea0003800000 */
.L_x_2710:
        /* <DEDUP_REMOVED lines=15> */
.L_x_2713:
[----:B------:R-:W-:Y:S05]  /*5ec0*/  BSYNC B0 ;  /* 0x0000000000007941 */ /* 0x000fea0003800000 */
.L_x_2712:
[----:B------:R-:W-:Y:S05]  /*5ed0*/  EXIT ;  /* 0x000000000000794d */ /* 0x000fea0003800000 */
.L_x_2660:
        /* <DEDUP_REMOVED lines=30> */
.L_x_2717:
[----:B------:R-:W-:Y:S01]  /*60c0*/  ULDC UR9, c[0x0][0xb44] ;  /* 0x0002d10000097ab9 */ /* 0x000fe20000000800 */
[----:B------:R-:W-:Y:S01]  /*60d0*/  UMOV UR7, UR8 ;  /* 0x0000000800077c82 */ /* 0x000fe20008000000 */
[----:B------:R-:W-:-:S11]  /*60e0*/  UISETP.NE.AND UP0, UPT, UR9, 0x1, UPT ;  /* 0x000000010900788c */ /* 0x000fd6000bf05270 */
[----:B------:R-:W-:Y:S02]  /*60f0*/  @UP0 ULDC.64 UR10, c[0x0][0xb48] ;  /* 0x0002d200000a0ab9 */ /* 0x000fe40000000a00 */
[----:B------:R-:W-:-:S04]  /*6100*/  UIMAD.WIDE.U32 UR4, UR8, UR10, URZ ;  /* 0x0000000a080472a5 */ /* 0x000fc8000f8e003f */
[----:B------:R-:W-:-:S04]  /*6110*/  @UP0 USHF.R.U32.HI UR7, URZ, UR11, UR5 ;  /* 0x0000000b3f070299 */ /* 0x000fc80008011605 */
[----:B------:R-:W-:-:S12]  /*6120*/  UIMAD UR4, UR7, UR9, URZ ;  /* 0x00000009070472a4 */ /* 0x000fd8000f8e023f */
.L_x_2718:
[----:B------:R-:W-:Y:S01]  /*6130*/  ULDC UR16, c[0x0][0xb38] ;  /* 0x0002ce0000107ab9 */ /* 0x000fe20000000800 */
[----:B------:R-:W-:Y:S02]  /*6140*/  UIADD3 UR4, UR8, -UR4, URZ ;  /* 0x8000000408047290 */ /* 0x000fe4000fffe03f */
[----:B------:R-:W-:Y:S01]  /*6150*/  UISETP.NE.AND UP0, UPT, UR16, 0x1, UPT ;  /* 0x000000011000788c */ /* 0x000fe2000bf05270 */
[----:B------:R-:W-:Y:S01]  /*6160*/  ULDC UR5, c[0x0][0xb44] ;  /* 0x0002d10000057ab9 */ /* 0x000fe20000000800 */
[----:B------:R-:W-:Y:S02]  /*6170*/  ULOP3.LUT UR7, URZ, UR7, URZ, 0x33, !UPT ;  /* 0x000000073f077292 */ /* 0x000fe4000f8e333f */
[----:B------:R-:W-:Y:S01]  /*6180*/  UIMAD UR6, UR6, UR5, UR4 ;  /* 0x00000005060672a4 */ /* 0x000fe2000f8e0204 */
[----:B------:R-:W-:Y:S02]  /*6190*/  ULDC UR18, c[0x0][0xb2c] ;  /* 0x0002cb0000127ab9 */ /* 0x000fe40000000800 */
[----:B------:R-:W-:-:S04]  /*61a0*/  UIADD3 UR18, UR7, UR18, URZ ;  /* 0x0000001207127290 */ /* 0x000fc8000fffe03f */
        /* <DEDUP_REMOVED lines=14> */
[----:B------:R-:W-:-:S04]  /*6290*/  UIADD3 UR4, -UR5, UR4, -UR20 ;  /* 0x0000000405047290 */ /* 0x000fc8000fffe914 */
        /* <DEDUP_REMOVED lines=8> */
[----:B------:R-:W-:-:S06]  /*6320*/  UISETP.GT.AND UP0, UPT, UR5, UR8, UPT ;  /* 0x000000080500728c */ /* 0x000fcc000bf04270 */
[----:B------:R-:W-:-:S13]  /*6330*/  PLOP3.LUT P0, PT, PT, PT, UP0, 0x80, 0x0 ;  /* 0x000000000000781c */ /* 0x000fda0003f0f008 */
[----:B------:R-:W-:Y:S05]  /*6340*/  @!P0 BRA `(.L_x_2716) ;  /* 0x0000003c00d88947 */ /* 0x000fea0003800000 */
[----:B------:R-:W-:Y:S01]  /*6350*/  USHF.R.S32.HI UR19, URZ, 0x1f, UR16 ;  /* 0x0000001f3f137899 */ /* 0x000fe20008011410 */
[----:B------:R-:W1:Y:S01]  /*6360*/  S2R R0, SR_TID.X ;  /* 0x0000000000007919 */ /* 0x000e620000002100 */
[----:B------:R-:W-:Y:S01]  /*6370*/  ULDC.64 UR12, c[0x0][0x2d8] ;  /* 0x0000b600000c7ab9 */ /* 0x000fe20000000a00 */
[----:B------:R-:W-:Y:S01]  /*6380*/  UIADD3 UR11, UR5, -UR8, URZ ;  /* 0x80000008050b7290 */ /* 0x000fe2000fffe03f */
[----:B------:R-:W-:Y:S01]  /*6390*/  LOP3.LUT R10, RZ, UR18, RZ, 0x33, !PT ;  /* 0x00000012ff0a7c12 */ /* 0x000fe2000f8e33ff */
[----:B------:R-:W-:Y:S02]  /*63a0*/  UIMAD UR4, UR19, UR12, URZ ;  /* 0x0000000c130472a4 */ /* 0x000fe4000f8e023f */
[----:B------:R-:W-:Y:S02]  /*63b0*/  UIMAD.WIDE.U32 UR6, UR16, UR12, URZ ;  /* 0x0000000c100672a5 */ /* 0x000fe4000f8e003f */
[----:B------:R-:W-:Y:S02]  /*63c0*/  UIMAD UR4, UR16, UR13, UR4 ;  /* 0x0000000d100472a4 */ /* 0x000fe4000f8e0204 */
[----:B------:R-:W-:-:S02]  /*63d0*/  USHF.R.S32.HI UR9, URZ, 0x1f, UR10 ;  /* 0x0000001f3f097899 */ /* 0x000fc4000801140a */
[----:B------:R-:W-:Y:S02]  /*63e0*/  UIADD3 UR7, UR7, UR4, URZ ;  /* 0x0000000407077290 */ /* 0x000fe4000fffe03f */
[----:B------:R-:W-:Y:S01]  /*63f0*/  ULOP3.LUT UR14, UR11, 0x1, URZ, 0xc0, !UPT ;  /* 0x000000010b0e7892 */ /* 0x000fe2000f8ec03f */
[----:B------:R-:W-:Y:S01]  /*6400*/  ULDC.64 UR12, c[0x0][0x2e0] ;  /* 0x0000b800000c7ab9 */ /* 0x000fe20000000a00 */
[----:B------:R-:W-:Y:S01]  /*6410*/  ULDC UR15, c[0x0][0x288] ;  /* 0x0000a200000f7ab9 */ /* 0x000fe20000000800 */
[----:B------:R-:W-:Y:S02]  /*6420*/  UIMAD UR9, UR9, UR12, URZ ;  /* 0x0000000c090972a4 */ /* 0x000fe4000f8e023f */
[----:B------:R-:W-:Y:S02]  /*6430*/  UIMAD.WIDE.U32 UR6, UR10, UR12, UR6 ;  /* 0x0000000c0a0672a5 */ /* 0x000fe4000f8e0006 */
[----:B------:R-:W-:Y:S02]  /*6440*/  UISETP.NE.U32.AND UP0, UPT, UR14, 0x1, UPT ;  /* 0x000000010e00788c */ /* 0x000fe4000bf05070 */
[----:B------:R-:W-:-:S02]  /*6450*/  UIADD3 UR12, UR20, 0x5f, URZ ;  /* 0x0000005f140c7890 */ /* 0x000fc4000fffe03f */
[----:B------:R-:W-:Y:S02]  /*6460*/  UIMAD UR9, UR10, UR13, UR9 ;  /* 0x0000000d0a0972a4 */ /* 0x000fe4000f8e0209 */
[----:B------:R-:W-:Y:S01]  /*6470*/  UIMAD.WIDE UR12, UR12, 0x2aaaaaab, URZ ;  /* 0x2aaaaaab0c0c78a5 */ /* 0x000fe2000f8e023f */
[----:B------:R-:W-:Y:S01]  /*6480*/  PLOP3.LUT P1, PT, PT, PT, UP0, 0x80, 0x0 ;  /* 0x000000000000781c */ /* 0x000fe20003f2f008 */
[----:B------:R-:W-:Y:S02]  /*6490*/  UIMAD UR4, UR10, UR15, URZ ;  /* 0x0000000f0a0472a4 */ /* 0x000fe4000f8e023f */
[----:B------:R-:W-:Y:S01]  /*64a0*/  UIADD3 UR10, UR20, 0x9f, -UR17 ;  /* 0x0000009f140a7890 */ /* 0x000fe2000fffe811 */
[----:B-1----:R-:W-:Y:S01]  /*64b0*/  LOP3.LUT R0, R0, 0x1f, RZ, 0xc0, !PT ;  /* 0x0000001f00007812 */ /* 0x002fe200078ec0ff */
[----:B------:R-:W-:Y:S01]  /*64c0*/  UIADD3 UR11, UP1, UR16, UR4, URZ ;  /* 0x00000004100b7290 */ /* 0x000fe2000ff3e03f */
[----:B------:R-:W-:Y:S02]  /*64d0*/  ULDC UR17, c[0x0][0x760] ;  /* 0x0001d80000117ab9 */ /* 0x000fe40000000800 */
[----:B------:R-:W-:Y:S01]  /*64e0*/  UMOV UR16, UR13 ;  /* 0x0000000d00107c82 */ /* 0x000fe20008000000 */
[----:B------:R-:W-:Y:S01]  /*64f0*/  ELECT P0, URZ, PT ;  /* 0x00000000003f782f */ /* 0x000fe20003800000 */
[----:B------:R-:W-:-:S02]  /*6500*/  USHF.R.U32.HI UR14, URZ, 0x1f, UR16 ;  /* 0x0000001f3f0e7899 */ /* 0x000fc40008011610 */
[----:B------:R-:W-:Y:S02]  /*6510*/  UIMAD UR12, UR15, UR17, URZ ;  /* 0x000000110f0c72a4 */ /* 0x000fe4000f8e023f */
[----:B------:R-:W-:Y:S02]  /*6520*/  ULEA.HI.X.SX32 UR13, UR4, UR19, 0x1, UP1 ;  /* 0x00000013040d7291 */ /* 0x000fe400088f0e3f */
[----:B------:R-:W-:Y:S02]  /*6530*/  ULEA.HI.SX32 UR16, UR16, UR14, 0x1c ;  /* 0x0000000e10107291 */ /* 0x000fe4000f8fe23f */
[----:B------:R-:W-:Y:S01]  /*6540*/  UIADD3 UR25, UR7, UR9, URZ ;  /* 0x0000000907197290 */ /* 0x000fe2000fffe03f */
[----:B------:R-:W-:Y:S11]  /*6550*/  @P1 BRA `(.L_x_2719) ;  /* 0x0000000400ec1947 */ /* 0x000ff60003800000 */
        /* <DEDUP_REMOVED lines=11> */
[----:B------:R-:W-:-:S04]  /*6610*/  ULEA UR14, UR8, UR10, 0x6 ;  /* 0x0000000a080e7291 */ /* 0x000fc8000f8e303f */
[----:B------:R-:W-:-:S04]  /*6620*/  UIMAD.WIDE UR14, UR14, 0x2aaaaaab, URZ ;  /* 0x2aaaaaab0e0e78a5 */ /* 0x000fc8000f8e023f */
[----:B------:R-:W-:-:S04]  /*6630*/  USHF.R.U32.HI UR4, URZ, 0x1f, UR15 ;  /* 0x0000001f3f047899 */ /* 0x000fc8000801160f */
[----:B------:R-:W-:-:S04]  /*6640*/  ULEA.HI.SX32 UR4, UR15, UR4, 0x1c ;  /* 0x000000040f047291 */ /* 0x000fc8000f8fe23f */
[----:B------:R-:W-:-:S04]  /*6650*/  UISETP.LT.AND UP0, UPT, UR16, UR4, UPT ;  /* 0x000000041000728c */ /* 0x000fc8000bf01270 */
[----:B------:R-:W-:-:S06]  /*6660*/  USEL UR4, UR16, UR4, UP0 ;  /* 0x0000000410047287 */ /* 0x000fcc0008000000 */
[----:B------:R-:W-:-:S07]  /*6670*/  VIADD R5, R10, UR4 ;  /* 0x000000040a057c36 */ /* 0x000fce0008000000 */
.L_x_2722:
[----:B------:R-:W2:Y:S04]  /*6680*/  LDG.E.STRONG.GPU R4, desc[UR38][R2.64] ;  /* 0x0000002602047981 */ /* 0x000ea8000c1ef900 */
[----:B--2---:R-:W-:Y:S01]  /*6690*/  CCTL.IVALL ;  /* 0x00000000ff00798f */ /* 0x004fe20002000000 */
[----:B------:R-:W-:Y:S05]  /*66a0*/  YIELD ;  /* 0x0000000000007946 */ /* 0x000fea0003800000 */
[----:B------:R-:W-:-:S13]  /*66b0*/  ISETP.NE.AND P1, PT, R4, R5, PT ;  /* 0x000000050400720c */ /* 0x000fda0003f25270 */
[----:B------:R-:W-:Y:S05]  /*66c0*/  @P1 BRA `(.L_x_2722) ;  /* 0xfffffffc00ec1947 */ /* 0x000fea000383ffff */
.L_x_2721:
[----:B------:R-:W-:Y:S05]  /*66d0*/  BSYNC B1 ;  /* 0x0000000000017941 */ /* 0x000fea0003800000 */
.L_x_2720:
[----:B------:R-:W-:-:S03]  /*66e0*/  UMOV UR4, 0xffffffff ;  /* 0xffffffff00047882 */ /* 0x000fc60000000000 */
[----:B------:R-:W-:Y:S05]  /*66f0*/  BRA.DIV UR4, `(.L_x_2723) ;  /* 0x0000003e04547947 */ /* 0x000fea000b800000 */
[----:B------:R-:W-:Y:S01]  /*6700*/  NOP ;  /* 0x0000000000007918 */ /* 0x000fe20000000000 */
.L_x_2803:
        /* <DEDUP_REMOVED lines=22> */
.L_x_2725:
[----:B------:R-:W-:Y:S05]  /*6870*/  BSYNC B1 ;  /* 0x0000000000017941 */ /* 0x000fea0003800000 */
.L_x_2724:
[----:B------:R-:W-:Y:S06]  /*6880*/  BAR.SYNC.DEFER_BLOCKING 0xe, 0xa0 ;  /* 0x0382800000007b1d */ /* 0x000fec0000010000 */
[----:B------:R-:W-:Y:S04]  /*6890*/  BSSY B1, `(.L_x_2726) ;  /* 0x0000012000017945 */ /* 0x000fe80003800000 */
[----:B------:R-:W-:Y:S05]  /*68a0*/  @!P0 BRA `(.L_x_2727) ;  /* 0x0000000000408947 */ /* 0x000fea0003800000 */
[----:B------:R-:W1:Y:S01]  /*68b0*/  S2UR UR18, SR_CgaCtaId ;  /* 0x00000000001279c3 */ /* 0x000e620000008800 */
[----:B------:R-:W-:Y:S01]  /*68c0*/  R2UR UR4, R7 ;  /* 0x00000000070472ca */ /* 0x000fe200000e0000 */
[----:B------:R-:W-:Y:S01]  /*68d0*/  UMOV UR17, 0x400 ;  /* 0x0000040000117882 */ /* 0x000fe20000000000 */
[----:B------:R-:W-:-:S11]  /*68e0*/  ULDC.64 UR14, c[0x0][0x2c0] ;  /* 0x0000b000000e7ab9 */ /* 0x000fd60000000a00 */
[----:B------:R-:W-:-:S04]  /*68f0*/  UIADD3 UR4, UR4, 0x1000, URZ ;  /* 0x0000100004047890 */ /* 0x000fc8000fffe03f */
[----:B------:R-:W-:-:S04]  /*6900*/  UIADD3 UR19, UP0, UR4, UR6, URZ ;  /* 0x0000000604137290 */ /* 0x000fc8000ff1e03f */
[----:B------:R-:W-:Y:S02]  /*6910*/  ULEA.HI.X.SX32 UR4, UR4, UR25, 0x1, UP0 ;  /* 0x0000001904047291 */ /* 0x000fe400080f0e3f */
[----:B-1----:R-:W-:Y:S02]  /*6920*/  ULEA UR17, UR18, UR17, 0x18 ;  /* 0x0000001112117291 */ /* 0x002fe4000f8ec03f */
[----:B------:R-:W-:Y:S02]  /*6930*/  ULEA UR14, UP0, UR19, UR14, 0x2 ;  /* 0x0000000e130e7291 */ /* 0x000fe4000f80103f */
[----:B------:R-:W-:Y:S02]  /*6940*/  UIADD3 UR17, UR17, 0x16000, URZ ;  /* 0x0001600011117890 */ /* 0x000fe4000fffe03f */
[----:B------:R-:W-:Y:S01]  /*6950*/  ULEA.HI.X UR15, UR19, UR15, UR4, 0x2, UP0 ;  /* 0x0000000f130f7291 */ /* 0x000fe200080f1404 */
[----:B------:R-:W-:Y:S02]  /*6960*/  UMOV UR18, 0x0 ;  /* 0x0000000000127882 */ /* 0x000fe40000000000 */
[----:B------:R-:W-:Y:S01]  /*6970*/  UMOV UR4, 0x400 ;  /* 0x0000040000047882 */ /* 0x000fe20000000000 */
[----:B------:R-:W-:-:S05]  /*6980*/  UMOV UR19, 0x14f00000 ;  /* 0x14f0000000137882 */ /* 0x000fca0000000000 */
[----:B------:R1:W-:Y:S02]  /*6990*/  UBLKRED.G.S.ADD.F32.RN [UR14], [UR17], UR4, desc[UR18] ;  /* 0x0000120e110073bb */ /* 0x0003e400080a1404 */
[----:B-1----:R0:W-:Y:S02]  /*69a0*/  UTMACMDFLUSH ;  /* 0x00000000000079b7 */ /* 0x0021e40000000000 */
.L_x_2727:
[----:B------:R-:W-:Y:S05]  /*69b0*/  BSYNC B1 ;  /* 0x0000000000017941 */ /* 0x000fea0003800000 */
.L_x_2726:
        /* <DEDUP_REMOVED lines=17> */
[----:B------:R1:W-:Y:S01]  /*6ad0*/  UBLKRED.G.S.ADD.F32.RN [UR14], [UR17], UR4, desc[UR18] ;  /* 0x0000120e110073bb */ /* 0x0003e200080a1404 */
[----:B------:R0:W-:Y:S01]  /*6ae0*/  UTMACMDFLUSH ;  /* 0x00000000000079b7 */ /* 0x0001e20000000000 */
[----:B-1----:R-:W-:-:S04]  /*6af0*/  DEPBAR.LE SB0, 0x2 ;  /* 0x000080800000791a */ /* 0x002fc80000000000 */
.L_x_2729:
[----:B------:R-:W-:Y:S05]  /*6b00*/  BSYNC B1 ;  /* 0x0000000000017941 */ /* 0x000fea0003800000 */
.L_x_2728:
[----:B------:R-:W-:Y:S06]  /*6b10*/  BAR.ARV 0xa, 0xa0 ;  /* 0x0282800000007b1d */ /* 0x000fec0000002000 */
[----:B------:R-:W-:Y:S04]  /*6b20*/  BSSY B1, `(.L_x_2730) ;  /* 0x0000003000017945 */ /* 0x000fe80003800000 */
[----:B------:R-:W-:Y:S05]  /*6b30*/  @!P0 BRA `(.L_x_2731) ;  /* 0x0000000000048947 */ /* 0x000fea0003800000 */
[----:B------:R-:W-:-:S04]  /*6b40*/  DEPBAR.LE SB0, 0x1 ;  /* 0x000080400000791a */ /* 0x000fc80000000000 */
.L_x_2731:
[----:B------:R-:W-:Y:S05]  /*6b50*/  BSYNC B1 ;  /* 0x0000000000017941 */ /* 0x000fea0003800000 */
.L_x_2730:
[----:B------:R-:W-:Y:S06]  /*6b60*/  BAR.ARV 0xb, 0xa0 ;  /* 0x02c2800000007b1d */ /* 0x000fec0000002000 */
[----:B------:R-:W-:Y:S04]  /*6b70*/  BSSY B1, `(.L_x_2732) ;  /* 0x0000003000017945 */ /* 0x000fe80003800000 */
[----:B------:R-:W-:Y:S05]  /*6b80*/  @!P0 BRA `(.L_x_2733) ;  /* 0x0000000000048947 */ /* 0x000fea0003800000 */
[----:B------:R-:W-:-:S04]  /*6b90*/  DEPBAR.LE SB0, 0x0 ;  /* 0x000080000000791a */ /* 0x000fc80000000000 */
.L_x_2733:
[----:B------:R-:W-:Y:S05]  /*6ba0*/  BSYNC B1 ;  /* 0x0000000000017941 */ /* 0x000fea0003800000 */
.L_x_2732:
        /* <DEDUP_REMOVED lines=19> */
.L_x_2735:
[----:B------:R-:W-:Y:S05]  /*6ce0*/  BSYNC B1 ;  /* 0x0000000000017941 */ /* 0x000fea0003800000 */
.L_x_2734:
[----:B------:R-:W-:Y:S01]  /*6cf0*/  UIADD3 UR17, UR8, 0x1, URZ ;  /* 0x0000000108117890 */ /* 0x000fe2000fffe03f */
[----:B------:R-:W-:Y:S11]  /*6d00*/  BRA `(.L_x_2736) ;  /* 0x0000000000047947 */ /* 0x000ff60003800000 */
.L_x_2719:
[----:B------:R-:W-:-:S05]  /*6d10*/  UMOV UR17, UR8 ;  /* 0x0000000800117c82 */ /* 0x000fca0008000000 */
.L_x_2736:
[----:B------:R-:W-:-:S04]  /*6d20*/  UIADD3 UR4, UR8, 0x1, URZ ;  /* 0x0000000108047890 */ /* 0x000fc8000fffe03f */
[----:B------:R-:W-:-:S06]  /*6d30*/  UISETP.NE.AND UP0, UPT, UR5, UR4, UPT ;  /* 0x000000040500728c */ /* 0x000fcc000bf05270 */
[----:B------:R-:W-:-:S13]  /*6d40*/  PLOP3.LUT P1, PT, PT, PT, UP0, 0x80, 0x0 ;  /* 0x000000000000781c */ /* 0x000fda0003f2f008 */
[----:B------:R-:W-:Y:S05]  /*6d50*/  @!P1 BRA `(.L_x_2716) ;  /* 0x0000003400549947 */ /* 0x000fea0003800000 */
[----:B------:R-:W-:Y:S01]  /*6d60*/  ULDC.64 UR14, c[0x0][0x2c0] ;  /* 0x0000b000000e7ab9 */ /* 0x000fe20000000a00 */
[----:B------:R-:W-:Y:S02]  /*6d70*/  UIADD3 UR21, UR9, UR7, URZ ;  /* 0x0000000709157290 */ /* 0x000fe4000fffe03f */
[----:B------:R-:W-:Y:S01]  /*6d80*/  ULEA UR20, UP0, UR6, UR14, 0x2 ;  /* 0x0000000e06147291 */ /* 0x000fe2000f80103f */
[----:B------:R-:W-:Y:S01]  /*6d90*/  UMOV UR22, UR17 ;  /* 0x0000001100167c82 */ /* 0x000fe20008000000 */
[----:B------:R-:W-:Y:S02]  /*6da0*/  UMOV UR4, URZ ;  /* 0x0000003f00047c82 */ /* 0x000fe40008000000 */
[----:B------:R-:W-:Y:S02]  /*6db0*/  ULEA.HI.X UR21, UR6, UR15, UR21, 0x2, UP0 ;  /* 0x0000000f06157291 */ /* 0x000fe400080f1415 */
[----:B------:R-:W-:-:S04]  /*6dc0*/  UIADD3 UR20, UP0, UR20, 0x4000, URZ ;  /* 0x0000400014147890 */ /* 0x000fc8000ff1e03f */
[----:B------:R-:W-:-:S12]  /*6dd0*/  UIADD3.X UR21, URZ, UR21, URZ, UP0, !UPT ;  /* 0x000000153f157290 */ /* 0x000fd800087fe43f */
.L_x_2769:
[----:B------:R-:W-:Y:S01]  /*6de0*/  UIMAD UR23, UR12, UR17, URZ ;  /* 0x000000110c1772a4 */ /* 0x000fe2000f8e023f */
[----:B------:R-:W-:Y:S01]  /*6df0*/  ISETP.NE.AND P2, PT, R0, RZ, PT ;  /* 0x000000ff0000720c */ /* 0x000fe20003f45270 */
[----:B------:R-:W-:Y:S01]  /*6e00*/  ULDC.64 UR14, c[0x0][0x768] ;  /* 0x0001da00000e7ab9 */ /* 0x000fe20000000a00 */
[----:B------:R-:W-:Y:S01]  /*6e10*/  ULEA UR28, UR17, UR10, 0x6 ;  /* 0x0000000a111c7291 */ /* 0x000fe2000f8e303f */
        /* <DEDUP_REMOVED lines=8> */
[----:B------:R-:W-:-:S04]  /*6ea0*/  UIMAD.WIDE UR18, UR28, 0x2aaaaaab, URZ ;  /* 0x2aaaaaab1c1278a5 */ /* 0x000fc8000f8e023f */
[----:B------:R-:W-:-:S04]  /*6eb0*/  USHF.R.U32.HI UR18, URZ, 0x1f, UR19 ;  /* 0x0000001f3f127899 */ /* 0x000fc80008011613 */
[----:B------:R-:W-:-:S04]  /*6ec0*/  ULEA.HI.SX32 UR18, UR19, UR18, 0x1c ;  /* 0x0000001213127291 */ /* 0x000fc8000f8fe23f */
[----:B------:R-:W-:-:S04]  /*6ed0*/  UISETP.LT.AND UP0, UPT, UR16, UR18, UPT ;  /* 0x000000121000728c */ /* 0x000fc8000bf01270 */
[----:B------:R-:W-:-:S06]  /*6ee0*/  USEL UR18, UR16, UR18, UP0 ;  /* 0x0000001210127287 */ /* 0x000fcc0008000000 */
[----:B------:R-:W-:-:S07]  /*6ef0*/  VIADD R5, R10, UR18 ;  /* 0x000000120a057c36 */ /* 0x000fce0008000000 */
.L_x_2739:
[----:B------:R-:W2:Y:S04]  /*6f00*/  LDG.E.STRONG.GPU R4, desc[UR38][R2.64] ;  /* 0x0000002602047981 */ /* 0x000ea8000c1ef900 */
[----:B--2---:R-:W-:Y:S01]  /*6f10*/  CCTL.IVALL ;  /* 0x00000000ff00798f */ /* 0x004fe20002000000 */
[----:B------:R-:W-:Y:S05]  /*6f20*/  YIELD ;  /* 0x0000000000007946 */ /* 0x000fea0003800000 */
[----:B------:R-:W-:-:S13]  /*6f30*/  ISETP.NE.AND P1, PT, R4, R5, PT ;  /* 0x000000050400720c */ /* 0x000fda0003f25270 */
[----:B------:R-:W-:Y:S05]  /*6f40*/  @P1 BRA `(.L_x_2739) ;  /* 0xfffffffc00ec1947 */ /* 0x000fea000383ffff */
.L_x_2738:
[----:B------:R-:W-:Y:S05]  /*6f50*/  BSYNC B1 ;  /* 0x0000000000017941 */ /* 0x000fea0003800000 */
.L_x_2737:
[----:B------:R-:W-:-:S03]  /*6f60*/  UMOV UR18, 0xffffffff ;  /* 0xffffffff00127882 */ /* 0x000fc60000000000 */
[----:B------:R-:W-:Y:S05]  /*6f70*/  BRA.DIV UR18, `(.L_x_2740) ;  /* 0x0000003612507947 */ /* 0x000fea000b800000 */
[----:B------:R-:W-:Y:S01]  /*6f80*/  NOP ;  /* 0x0000000000007918 */ /* 0x000fe20000000000 */
.L_x_2806:
        /* <DEDUP_REMOVED lines=19> */
.L_x_2742:
[----:B------:R-:W-:Y:S05]  /*70c0*/  BSYNC B1 ;  /* 0x0000000000017941 */ /* 0x000fea0003800000 */
.L_x_2741:
        /* <DEDUP_REMOVED lines=14> */
.L_x_2744:
[----:B------:R-:W-:Y:S05]  /*71b0*/  BSYNC B1 ;  /* 0x0000000000017941 */ /* 0x000fea0003800000 */
.L_x_2743:
        /* <DEDUP_REMOVED lines=15> */
.L_x_2746:
[----:B------:R-:W-:Y:S05]  /*72b0*/  BSYNC B1 ;  /* 0x0000000000017941 */ /* 0x000fea0003800000 */
.L_x_2745:
[----:B------:R-:W-:Y:S06]  /*72c0*/  BAR.ARV 0xa, 0xa0 ;  /* 0x0282800000007b1d */ /* 0x000fec0000002000 */
[----:B------:R-:W-:Y:S04]  /*72d0*/  BSSY B1, `(.L_x_2747) ;  /* 0x0000003000017945 */ /* 0x000fe80003800000 */
[----:B------:R-:W-:Y:S05]  /*72e0*/  @!P0 BRA `(.L_x_2748) ;  /* 0x0000000000048947 */ /* 0x000fea0003800000 */
[----:B------:R-:W-:-:S04]  /*72f0*/  DEPBAR.LE SB0, 0x1 ;  /* 0x000080400000791a */ /* 0x000fc80000000000 */
.L_x_2748:
[----:B------:R-:W-:Y:S05]  /*7300*/  BSYNC B1 ;  /* 0x0000000000017941 */ /* 0x000fea0003800000 */
.L_x_2747:
[----:B------:R-:W-:Y:S06]  /*7310*/  BAR.ARV 0xb, 0xa0 ;  /* 0x02c2800000007b1d */ /* 0x000fec0000002000 */
[----:B------:R-:W-:Y:S04]  /*7320*/  BSSY B1, `(.L_x_2749) ;  /* 0x0000003000017945 */ /* 0x000fe80003800000 */
[----:B------:R-:W-:Y:S05]  /*7330*/  @!P0 BRA `(.L_x_2750) ;  /* 0x0000000000048947 */ /* 0x000fea0003800000 */
[----:B------:R-:W-:-:S04]  /*7340*/  DEPBAR.LE SB0, 0x0 ;  /* 0x000080000000791a */ /* 0x000fc80000000000 */
.L_x_2750:
[----:B------:R-:W-:Y:S05]  /*7350*/  BSYNC B1 ;  /* 0x0000000000017941 */ /* 0x000fea0003800000 */
.L_x_2749:
        /* <DEDUP_REMOVED lines=19> */
.L_x_2752:
[----:B------:R-:W-:Y:S05]  /*7490*/  BSYNC B1 ;  /* 0x0000000000017941 */ /* 0x000fea0003800000 */
.L_x_2751:
        /* <DEDUP_REMOVED lines=9> */
[----:B------:R-:W-:-:S04]  /*7530*/  UIADD3 UR14, UR28, 0x40, URZ ;  /* 0x000000401c0e7890 */ /* 0x000fc8000fffe03f */
[----:B------:R-:W-:-:S04]  /*7540*/  UIMAD.WIDE UR14, UR14, 0x2aaaaaab, URZ ;  /* 0x2aaaaaab0e0e78a5 */ /* 0x000fc8000f8e023f */
[----:B------:R-:W-:-:S04]  /*7550*/  USHF.R.U32.HI UR14, URZ, 0x1f, UR15 ;  /* 0x0000001f3f0e7899 */ /* 0x000fc8000801160f */
[----:B------:R-:W-:-:S04]  /*7560*/  ULEA.HI.SX32 UR14, UR15, UR14, 0x1c ;  /* 0x0000000e0f0e7291 */ /* 0x000fc8000f8fe23f */
[----:B------:R-:W-:-:S04]  /*7570*/  UISETP.LT.AND UP0, UPT, UR16, UR14, UPT ;  /* 0x0000000e1000728c */ /* 0x000fc8000bf01270 */
[----:B------:R-:W-:-:S06]  /*7580*/  USEL UR14, UR16, UR14, UP0 ;  /* 0x0000000e100e7287 */ /* 0x000fcc0008000000 */
[----:B------:R-:W-:-:S07]  /*7590*/  VIADD R5, R10, UR14 ;  /* 0x0000000e0a057c36 */ /* 0x000fce0008000000 */
.L_x_2755:
[----:B------:R-:W2:Y:S04]  /*75a0*/  LDG.E.STRONG.GPU R4, desc[UR38][R2.64] ;  /* 0x0000002602047981 */ /* 0x000ea8000c1ef900 */
[----:B--2---:R-:W-:Y:S01]  /*75b0*/  CCTL.IVALL ;  /* 0x00000000ff00798f */ /* 0x004fe20002000000 */
[----:B------:R-:W-:Y:S05]  /*75c0*/  YIELD ;  /* 0x0000000000007946 */ /* 0x000fea0003800000 */
[----:B------:R-:W-:-:S13]  /*75d0*/  ISETP.NE.AND P1, PT, R4, R5, PT ;  /* 0x000000050400720c */ /* 0x000fda0003f25270 */
[----:B------:R-:W-:Y:S05]  /*75e0*/  @P1 BRA `(.L_x_2755) ;  /* 0xfffffffc00ec1947 */ /* 0x000fea000383ffff */
.L_x_2754:
[----:B------:R-:W-:Y:S05]  /*75f0*/  BSYNC B1 ;  /* 0x0000000000017941 */ /* 0x000fea0003800000 */
.L_x_2753:
[----:B------:R-:W-:-:S03]  /*7600*/  UMOV UR14, 0xffffffff ;  /* 0xffffffff000e7882 */ /* 0x000fc60000000000 */
[----:B------:R-:W-:Y:S05]  /*7610*/  BRA.DIV UR14, `(.L_x_2756) ;  /* 0x0000002e0ec47947 */ /* 0x000fea000b800000 */
[----:B------:R-:W-:Y:S01]  /*7620*/  NOP ;  /* 0x0000000000007918 */ /* 0x000fe20000000000 */
.L_x_2809:
        /* <DEDUP_REMOVED lines=15> */
.L_x_2758:
[----:B------:R-:W-:Y:S05]  /*7720*/  BSYNC B1 ;  /* 0x0000000000017941 */ /* 0x000fea0003800000 */
.L_x_2757:
        /* <DEDUP_REMOVED lines=14> */
.L_x_2760:
[----:B------:R-:W-:Y:S05]  /*7810*/  BSYNC B1 ;  /* 0x0000000000017941 */ /* 0x000fea0003800000 */
.L_x_2759:
        /* <DEDUP_REMOVED lines=15> */
.L_x_2762:
[----:B------:R-:W-:Y:S05]  /*7910*/  BSYNC B1 ;  /* 0x0000000000017941 */ /* 0x000fea0003800000 */
.L_x_2761:
[----:B------:R-:W-:Y:S06]  /*7920*/  BAR.ARV 0xa, 0xa0 ;  /* 0x0282800000007b1d */ /* 0x000fec0000002000 */
[----:B------:R-:W-:Y:S04]  /*7930*/  BSSY B1, `(.L_x_2763) ;  /* 0x0000003000017945 */ /* 0x000fe80003800000 */
[----:B------:R-:W-:Y:S05]  /*7940*/  @!P0 BRA `(.L_x_2764) ;  /* 0x0000000000048947 */ /* 0x000fea0003800000 */
[----:B------:R-:W-:-:S04]  /*7950*/  DEPBAR.LE SB0, 0x1 ;  /* 0x000080400000791a */ /* 0x000fc80000000000 */
.L_x_2764:
[----:B------:R-:W-:Y:S05]  /*7960*/  BSYNC B1 ;  /* 0x0000000000017941 */ /* 0x000fea0003800000 */
.L_x_2763:
[----:B------:R-:W-:Y:S06]  /*7970*/  BAR.ARV 0xb, 0xa0 ;  /* 0x02c2800000007b1d */ /* 0x000fec0000002000 */
[----:B------:R-:W-:Y:S04]  /*7980*/  BSSY B1, `(.L_x_2765) ;  /* 0x0000003000017945 */ /* 0x000fe80003800000 */
[----:B------:R-:W-:Y:S05]  /*7990*/  @!P0 BRA `(.L_x_2766) ;  /* 0x0000000000048947 */ /* 0x000fea0003800000 */
[----:B------:R-:W-:-:S04]  /*79a0*/  DEPBAR.LE SB0, 0x0 ;  /* 0x000080000000791a */ /* 0x000fc80000000000 */
.L_x_2766:
[----:B------:R-:W-:Y:S05]  /*79b0*/  BSYNC B1 ;  /* 0x0000000000017941 */ /* 0x000fea0003800000 */
.L_x_2765:
        /* <DEDUP_REMOVED lines=19> */
.L_x_2768:
[----:B------:R-:W-:Y:S05]  /*7af0*/  BSYNC B1 ;  /* 0x0000000000017941 */ /* 0x000fea0003800000 */
.L_x_2767:
[----:B------:R-:W-:Y:S02]  /*7b00*/  UIADD3 UR17, UR17, 0x2, URZ ;  /* 0x0000000211117890 */ /* 0x000fe4000fffe03f */
[----:B------:R-:W-:Y:S02]  /*7b10*/  UIADD3 UR4, UR4, 0x6000, URZ ;  /* 0x0000600004047890 */ /* 0x000fe4000fffe03f */
[----:B------:R-:W-:-:S06]  /*7b20*/  UISETP.GE.AND UP0, UPT, UR17, UR5, UPT ;  /* 0x000000051100728c */ /* 0x000fcc000bf06270 */
[----:B------:R-:W-:-:S13]  /*7b30*/  PLOP3.LUT P1, PT, PT, PT, UP0, 0x80, 0x0 ;  /* 0x000000000000781c */ /* 0x000fda0003f2f008 */
[----:B------:R-:W-:Y:S05]  /*7b40*/  @!P1 BRA `(.L_x_2769) ;  /* 0xfffffff000a49947 */ /* 0x000fea000383ffff */
[----:B------:R-:W-:Y:S05]  /*7b50*/  BRA `(.L_x_2716) ;  /* 0x0000002400d47947 */ /* 0x000fea0003800000 */
.L_x_2715:
        /* <DEDUP_REMOVED lines=21> */
.L_x_2770:
[----:B------:R-:W-:Y:S01]  /*7cb0*/  ULDC UR9, c[0x0][0xb44] ;  /* 0x0002d10000097ab9 */ /* 0x000fe20000000800 */
[----:B------:R-:W-:Y:S01]  /*7cc0*/  UMOV UR7, UR8 ;  /* 0x0000000800077c82 */ /* 0x000fe20008000000 */
[----:B------:R-:W-:-:S11]  /*7cd0*/  UISETP.NE.AND UP0, UPT, UR9, 0x1, UPT ;  /* 0x000000010900788c */ /* 0x000fd6000bf05270 */
[----:B------:R-:W-:Y:S02]  /*7ce0*/  @UP0 ULDC.64 UR10, c[0x0][0xb48] ;  /* 0x0002d200000a0ab9 */ /* 0x000fe40000000a00 */
[----:B------:R-:W-:-:S04]  /*7cf0*/  UIMAD.WIDE.U32 UR4, UR8, UR10, URZ ;  /* 0x0000000a080472a5 */ /* 0x000fc8000f8e003f */
[----:B------:R-:W-:-:S04]  /*7d00*/  @UP0 USHF.R.U32.HI UR7, URZ, UR11, UR5 ;  /* 0x0000000b3f070299 */ /* 0x000fc80008011605 */
[----:B------:R-:W-:-:S12]  /*7d10*/  UIMAD UR4, UR7, UR9, URZ ;  /* 0x00000009070472a4 */ /* 0x000fd8000f8e023f */
.L_x_2771:
        /* <DEDUP_REMOVED lines=18> */
[----:B------:R-:W-:Y:S01]  /*7e40*/  ULOP3.LUT UR7, URZ, UR7, URZ, 0x33, !UPT ;  /* 0x000000073f077292 */ /* 0x000fe2000f8e333f */
[----:B------:R-:W-:-:S03]  /*7e50*/  ULDC UR4, c[0x0][0xb2c] ;  /* 0x0002cb0000047ab9 */ /* 0x000fc60000000800 */
[----:B------:R-:W-:-:S03]  /*7e60*/  UIADD3 UR7, UR7, UR4, URZ ;  /* 0x0000000407077290 */ /* 0x000fc6000fffe03f */
[----:B------:R-:W1:Y:S01]  /*7e70*/  LDC R3, c[0x0][0x290] ;  /* 0x0000a400ff037b82 */ /* 0x000e620000000800 */
[----:B------:R-:W-:Y:S01]  /*7e80*/  UIMAD UR35, UR7, 0x60, URZ ;  /* 0x00000060072378a4 */ /* 0x000fe2000f8e023f */
[----:B------:R-:W-:-:S05]  /*7e90*/  ULDC UR4, c[0x0][0x74c] ;  /* 0x0001d30000047ab9 */ /* 0x000fca0000000800 */
        /* <DEDUP_REMOVED lines=56> */
.L_x_2810:
        /* <DEDUP_REMOVED lines=9> */
.L_x_2775:
        /* <DEDUP_REMOVED lines=108> */
.L_x_2786:
[----:B-1----:R-:W-:-:S05]  /*8970*/  IMAD.MOV.U32 R13, RZ, RZ, 0x1 ;  /* 0x00000001ff0d7424 */ /* 0x002fca00078e00ff */
[----:B------:R-:W-:-:S04]  /*8980*/  SHF.L.U32 R13, R13, 0x1f, RZ ;  /* 0x0000001f0d0d7819 */ /* 0x000fc800000006ff */
[----:B------:R-:W1:Y:S02]  /*8990*/  SYNCS.PHASECHK.TRANS64.TRYWAIT P1, [R12+URZ+0x36438], R13 ;  /* 0x0364380d0c0075a7 */ /* 0x000e64000802017f */
[----:B-1----:R-:W-:Y:S05]  /*89a0*/  @!P1 BRA `(.L_x_2778) ;  /* 0x0000001c00109947 */ /* 0x002fea0003800000 */
.L_x_2811:
        /* <DEDUP_REMOVED lines=8> */
.L_x_2779:
        /* <DEDUP_REMOVED lines=48> */
.L_x_2812:
        /* <DEDUP_REMOVED lines=8> */
.L_x_2781:
        /* <DEDUP_REMOVED lines=46> */
.L_x_2813:
        /* <DEDUP_REMOVED lines=12> */
.L_x_2783:
        /* <DEDUP_REMOVED lines=37> */
.L_x_2815:
        /* <DEDUP_REMOVED lines=8> */
.L_x_2785:
        /* <DEDUP_REMOVED lines=41> */
.L_x_2777:
[----:B--2---:R-:W2:Y:S01]  /*96b0*/  LDL.LU R4, [R1+0x4] ;  /* 0x0000040001047983 */ /* 0x004ea20000300800 */
[----:B------:R-:W-:-:S03]  /*96c0*/  IMAD.MOV.U32 R10, RZ, RZ, 0x1 ;  /* 0x00000001ff0a7424 */ /* 0x000fc600078e00ff */
[----:B------:R3:W5:Y:S01]  /*96d0*/  LDL R5, [R1+0x8] ;  /* 0x0000080001057983 */ /* 0x0007620000100800 */
[----:B--2---:R-:W-:-:S13]  /*96e0*/  ISETP.NE.AND P1, PT, R4, RZ, PT ;  /* 0x000000ff0400720c */ /* 0x004fda0003f25270 */
[----:B---3--:R-:W-:Y:S05]  /*96f0*/  @!P1 BRA `(.L_x_2776) ;  /* 0x0000000400889947 */ /* 0x008fea0003800000 */
[----:B------:R-:W2:Y:S02]  /*9700*/  SYNCS.PHASECHK.TRANS64.TRYWAIT P1, [R12+URZ+0x36438], R13 ;  /* 0x0364380d0c0075a7 */ /* 0x000ea4000802017f */
[----:B--2---:R-:W-:Y:S05]  /*9710*/  @!P1 BRA `(.L_x_2787) ;  /* 0x0000001000149947 */ /* 0x004fea0003800000 */
.L_x_2816:
        /* <DEDUP_REMOVED lines=8> */
.L_x_2788:
        /* <DEDUP_REMOVED lines=41> */
.L_x_2817:
        /* <DEDUP_REMOVED lines=9> */
.L_x_2790:
        /* <DEDUP_REMOVED lines=38> */
.L_x_2776:
[----:B------:R-:W-:-:S04]  /*9d20*/  SHF.L.U32 R3, R10, 0x1f, RZ ;  /* 0x0000001f0a037819 */ /* 0x000fc800000006ff */
[----:B------:R-:W2:Y:S02]  /*9d30*/  SYNCS.PHASECHK.TRANS64.TRYWAIT P1, [R12+URZ+0x36438], R3 ;  /* 0x036438030c0075a7 */ /* 0x000ea4000802017f */
[----:B--2---:R-:W-:Y:S05]  /*9d40*/  @!P1 BRA `(.L_x_2791) ;  /* 0x0000000800b09947 */ /* 0x004fea0003800000 */
.L_x_2818:
[----:B------:R-:W-:Y:S05]  /*9d50*/  @P0 BRA `(.L_x_2792) ;  /* 0x0000000000180947 */ /* 0x000fea0003800000 */
[----:B------:R-:W3:Y:S01]  /*9d60*/  S2R R0, SR_TID.X ;  /* 0x0000000000007919 */ /* 0x000ee20000002100 */
[----:B--2---:R-:W-:-:S04]  /*9d70*/  IMAD.MOV.U32 R3, RZ, RZ, 0x6100 ;  /* 0x00006100ff037424 */ /* 0x004fc800078e00ff */
[----:B------:R4:W-:Y:S01]  /*9d80*/  SYNCS.ARRIVE.TRANS64 RZ, [R12+URZ+0x36430], R3 ;  /* 0x036430030cff79a7 */ /* 0x0009e2000800003f */
[----:B---3--:R-:W-:-:S13]  /*9d90*/  LOP3.LUT P0, RZ, R0, 0x1f, RZ, 0xc0, !PT ;  /* 0x0000001f00ff7812 */ /* 0x008fda000780c0ff */
[----:B----4-:R-:W-:Y:S05]  /*9da0*/  @!P0 BRA `(.L_x_2792) ;  /* 0x0000000000048947 */ /* 0x010fea0003800000 */
[----:B------:R-:W-:Y:S01]  /*9db0*/  BPT.TRAP 0x1 ;  /* 0x000000040000795c */ /* 0x000fe20000300000 */
.L_x_2792:
        /* <DEDUP_REMOVED lines=45> */
.L_x_2773:
[----:B------:R-:W-:Y:S05]  /*a090*/  BSYNC B1 ;  /* 0x0000000000017941 */ /* 0x000fea0003800000 */
.L_x_2772:
[----:B------:R-:W-:-:S03]  /*a0a0*/  UMOV UR4, 0xffffffff ;  /* 0xffffffff00047882 */ /* 0x000fc60000000000 */
[----:B------:R-:W-:Y:S05]  /*a0b0*/  BRA.DIV UR4, `(.L_x_2793) ;  /* 0x0000000604e87947 */ /* 0x000fea000b800000 */
[----:B------:R-:W-:-:S13]  /*a0c0*/  ELECT P6, URZ, PT ;  /* 0x00000000003f782f */ /* 0x000fda00038c0000 */
.L_x_2821:
[----:B------:R-:W-:Y:S05]  /*a0d0*/  @!P6 BRA `(.L_x_2716) ;  /* 0x000000000074e947 */ /* 0x000fea0003800000 */
[----:B------:R-:W2:Y:S02]  /*a0e0*/  LDL.LU R0, [R1+0xc] ;  /* 0x00000c0001007983 */ /* 0x000ea40000300800 */
[----:B--2---:R-:W-:-:S04]  /*a0f0*/  LOP3.LUT R0, R0, 0x2, RZ, 0xfc, !PT ;  /* 0x0000000200007812 */ /* 0x004fc800078efcff */
[----:B------:R-:W-:-:S13]  /*a100*/  ISETP.NE.AND P2, PT, R0, 0x3, PT ;  /* 0x000000030000780c */ /* 0x000fda0003f45270 */
[----:B------:R-:W-:Y:S05]  /*a110*/  @!P2 BRA `(.L_x_2794) ;  /* 0x000000000004a947 */ /* 0x000fea0003800000 */
[----:B------:R-:W-:Y:S01]  /*a120*/  BPT.TRAP 0x1 ;  /* 0x000000040000795c */ /* 0x000fe20000300000 */
.L_x_2794:
        /* <DEDUP_REMOVED lines=15> */
.L_x_2822:
[----:B------:R-:W3:Y:S02]  /*a220*/  SYNCS.PHASECHK.TRANS64.TRYWAIT P0, [R23+URZ], R0 ;  /* 0x00000000170075a7 */ /* 0x000ee4000800017f */
[----:B---3--:R-:W-:Y:S05]  /*a230*/  @!P0 BRA `(.L_x_2796) ;  /* 0x0000000400bc8947 */ /* 0x008fea0003800000 */
.L_x_2823:
[----:B------:R-:W-:Y:S05]  /*a240*/  @!P2 BRA `(.L_x_2797) ;  /* 0x000000000004a947 */ /* 0x000fea0003800000 */
[----:B------:R-:W-:Y:S01]  /*a250*/  BPT.TRAP 0x1 ;  /* 0x000000040000795c */ /* 0x000fe20000300000 */
.L_x_2797:
[----:B------:R-:W-:-:S07]  /*a260*/  SHF.L.U32 R10, R10, 0x1f, RZ ;  /* 0x0000001f0a0a7819 */ /* 0x000fce00000006ff */
.L_x_2798:
[----:B----4-:R4:W1:Y:S02]  /*a270*/  SYNCS.PHASECHK.TRANS64.TRYWAIT P0, [R7+URZ+0x36438], R10 ;  /* 0x0364380a070075a7 */ /* 0x010864000800017f */
[----:B-1----:R-:W-:Y:S05]  /*a280*/  @!P0 NANOSLEEP.SYNCS 0x989680 ;  /* 0x009896800000895d */ /* 0x002fea0003900000 */
[----:B------:R-:W1:Y:S02]  /*a290*/  @!P0 SYNCS.PHASECHK.TRANS64 P0, [R7+URZ+0x36438], R10 ;  /* 0x0364380a070085a7 */ /* 0x000e64000800007f */
[----:B-1----:R-:W-:Y:S05]  /*a2a0*/  @!P0 BRA `(.L_x_2798) ;  /* 0xfffffffc00f08947 */ /* 0x002fea000383ffff */
.L_x_2716:
[----:B------:R-:W-:Y:S05]  /*a2b0*/  BSYNC B0 ;  /* 0x0000000000007941 */ /* 0x000fea0003800000 */
.L_x_2714:
[----:B------:R-:W-:Y:S05]  /*a2c0*/  EXIT ;  /* 0x000000000000794d */ /* 0x000fea0003800000 */
.L_x_2669:
[----:B------:R-:W-:Y:S02]  /*a2d0*/  IMAD.MOV.U32 R12, RZ, RZ, RZ ;  /* 0x000000ffff0c7224 */ /* 0x000fe400078e00ff */
[----:B------:R-:W-:Y:S02]  /*a2e0*/  IMAD.MOV.U32 R11, RZ, RZ, 0x1f ;  /* 0x0000001fff0b7424 */ /* 0x000fe400078e00ff */
[----:B------:R-:W-:-:S07]  /*a2f0*/  IMAD.MOV.U32 R15, RZ, RZ, -0x1 ;  /* 0xffffffffff0f7424 */ /* 0x000fce00078e00ff */
[----:B------:R-:W-:Y:S05]  /*a300*/  WARPSYNC.COLLECTIVE R15, `(.L_x_2799) ;  /* 0x000000000f087348 */ /* 0x000fea0003c00000 */
[----:B------:R1:W2:Y:S02]  /*a310*/  SHFL.IDX P6, R14, R13, R12, R11 ;  /* 0x0000000c0d0e7389 */ /* 0x0002a400000c000b */
[----:B-12---:R-:W-:Y:S01]  /*a320*/  ENDCOLLECTIVE ;  /* 0x000000000000791b */ /* 0x006fe20003800000 */
.L_x_2799:
[----:B------:R-:W-:Y:S05]  /*a330*/  BRA `(.L_x_2800) ;  /* 0xffffff6c00cc7947 */ /* 0x000fea000383ffff */
.L_x_2671:
[----:B--2---:R-:W-:-:S04]  /*a340*/  IMAD.U32 R3, RZ, RZ, UR40 ;  /* 0x00000028ff037e24 */ /* 0x004fc8000f8e00ff */
[----:B------:R2:W3:Y:S03]  /*a350*/  SYNCS.PHASECHK.TRANS64.TRYWAIT P0, [R3+URZ+0x36400], R10 ;  /* 0x0364000a030075a7 */ /* 0x0004e6000800017f */
[----:B---3--:R-:W-:Y:S05]  /*a360*/  @!P0 NANOSLEEP.SYNCS 0x989680 ;  /* 0x009896800000895d */ /* 0x008fea0003900000 */
[----:B------:R-:W3:Y:S02]  /*a370*/  @!P0 SYNCS.PHASECHK.TRANS64 P0, [R3+URZ+0x36400], R10 ;  /* 0x0364000a030085a7 */ /* 0x000ee4000800007f */
[----:B---3--:R-:W-:Y:S05]  /*a380*/  @!P0 BRA `(.L_x_2671) ;  /* 0xfffffffc00ec8947 */ /* 0x008fea000383ffff */
[----:B------:R-:W-:Y:S05]  /*a390*/  BRA `(.L_x_2670) ;  /* 0xffffff7000007947 */ /* 0x000fea000383ffff */
.L_x_2675:
[----:B--2---:R2:W3:Y:S02]  /*a3a0*/  SYNCS.PHASECHK.TRANS64.TRYWAIT P1, [R3+URZ+0x36410], R10 ;  /* 0x0364100a030075a7 */ /* 0x0044e4000802017f */
[----:B---3--:R-:W-:Y:S05]  /*a3b0*/  @!P1 NANOSLEEP.SYNCS 0x989680 ;  /* 0x009896800000995d */ /* 0x008fea0003900000 */
[----:B------:R-:W3:Y:S02]  /*a3c0*/  @!P1 SYNCS.PHASECHK.TRANS64 P1, [R3+URZ+0x36410], R10 ;  /* 0x0364100a030095a7 */ /* 0x000ee4000802007f */
[----:B---3--:R-:W-:Y:S05]  /*a3d0*/  @!P1 BRA `(.L_x_2675) ;  /* 0xfffffffc00f09947 */ /* 0x008fea000383ffff */
[----:B------:R-:W-:Y:S05]  /*a3e0*/  BRA `(.L_x_2674) ;  /* 0xffffff7400d07947 */ /* 0x000fea000383ffff */
.L_x_2679:
[----:B-1----:R-:W-:-:S04]  /*a3f0*/  IMAD.U32 R121, RZ, RZ, UR40 ;  /* 0x00000028ff797e24 */ /* 0x002fc8000f8e00ff */
[----:B------:R1:W2:Y:S03]  /*a400*/  SYNCS.PHASECHK.TRANS64.TRYWAIT P1, [R121+URZ+0x36430], R14 ;  /* 0x0364300e790075a7 */ /* 0x0002a6000802017f */
[----:B--2---:R-:W-:Y:S05]  /*a410*/  @!P1 NANOSLEEP.SYNCS 0x989680 ;  /* 0x009896800000995d */ /* 0x004fea0003900000 */
[----:B------:R-:W2:Y:S02]  /*a420*/  @!P1 SYNCS.PHASECHK.TRANS64 P1, [R121+URZ+0x36430], R14 ;  /* 0x0364300e790095a7 */ /* 0x000ea4000802007f */
[----:B--2---:R-:W-:Y:S05]  /*a430*/  @!P1 BRA `(.L_x_2679) ;  /* 0xfffffffc00ec9947 */ /* 0x004fea000383ffff */
[----:B------:R-:W-:Y:S05]  /*a440*/  BRA `(.L_x_2678) ;  /* 0xffffff7c00f47947 */ /* 0x000fea000383ffff */
.L_x_2723:
[----:B------:R-:W-:Y:S01]  /*a450*/  BSSY B1, `(.L_x_2801) ;  /* 0x0000005000017945 */ /* 0x000fe20003800000 */
[----:B------:R-:W-:-:S07]  /*a460*/  IMAD.MOV.U32 R15, RZ, RZ, -0x1 ;  /* 0xffffffffff0f7424 */ /* 0x000fce00078e00ff */
[----:B------:R-:W-:Y:S05]  /*a470*/  WARPSYNC.COLLECTIVE R15, `(.L_x_2802) ;  /* 0x000000000f087348 */ /* 0x000fea0003c00000 */
[----:B------:R-:W-:Y:S01]  /*a480*/  NOP ;  /* 0x0000000000007918 */ /* 0x000fe20000000000 */
[----:B------:R-:W-:Y:S01]  /*a490*/  ENDCOLLECTIVE ;  /* 0x000000000000791b */ /* 0x000fe20003800000 */
.L_x_2802:
[----:B------:R-:W-:Y:S05]  /*a4a0*/  BSYNC B1 ;  /* 0x0000000000017941 */ /* 0x000fea0003800000 */
.L_x_2801:
[----:B------:R-:W-:Y:S05]  /*a4b0*/  BRA `(.L_x_2803) ;  /* 0xffffffc000947947 */ /* 0x000fea000383ffff */
.L_x_2740:
[----:B------:R-:W-:Y:S01]  /*a4c0*/  BSSY B1, `(.L_x_2804) ;  /* 0x0000005000017945 */ /* 0x000fe20003800000 */
[----:B------:R-:W-:-:S07]  /*a4d0*/  IMAD.MOV.U32 R15, RZ, RZ, -0x1 ;  /* 0xffffffffff0f7424 */ /* 0x000fce00078e00ff */
[----:B------:R-:W-:Y:S05]  /*a4e0*/  WARPSYNC.COLLECTIVE R15, `(.L_x_2805) ;  /* 0x000000000f087348 */ /* 0x000fea0003c00000 */
[----:B------:R-:W-:Y:S01]  /*a4f0*/  NOP ;  /* 0x0000000000007918 */ /* 0x000fe20000000000 */
[----:B------:R-:W-:Y:S01]  /*a500*/  ENDCOLLECTIVE ;  /* 0x000000000000791b */ /* 0x000fe20003800000 */
.L_x_2805:
[----:B------:R-:W-:Y:S05]  /*a510*/  BSYNC B1 ;  /* 0x0000000000017941 */ /* 0x000fea0003800000 */
.L_x_2804:
[----:B------:R-:W-:Y:S05]  /*a520*/  BRA `(.L_x_2806) ;  /* 0xffffffc800987947 */ /* 0x000fea000383ffff */
.L_x_2756:
[----:B------:R-:W-:Y:S01]  /*a530*/  BSSY B1, `(.L_x_2807) ;  /* 0x0000005000017945 */ /* 0x000fe20003800000 */
[----:B------:R-:W-:-:S07]  /*a540*/  IMAD.MOV.U32 R15, RZ, RZ, -0x1 ;  /* 0xffffffffff0f7424 */ /* 0x000fce00078e00ff */
[----:B------:R-:W-:Y:S05]  /*a550*/  WARPSYNC.COLLECTIVE R15, `(.L_x_2808) ;  /* 0x000000000f087348 */ /* 0x000fea0003c00000 */
[----:B------:R-:W-:Y:S01]  /*a560*/  NOP ;  /* 0x0000000000007918 */ /* 0x000fe20000000000 */
[----:B------:R-:W-:Y:S01]  /*a570*/  ENDCOLLECTIVE ;  /* 0x000000000000791b */ /* 0x000fe20003800000 */
.L_x_2808:
[----:B------:R-:W-:Y:S05]  /*a580*/  BSYNC B1 ;  /* 0x0000000000017941 */ /* 0x000fea0003800000 */
.L_x_2807:
[----:B------:R-:W-:Y:S05]  /*a590*/  BRA `(.L_x_2809) ;  /* 0xffffffd000247947 */ /* 0x000fea000383ffff */
.L_x_2774:
[----:B-1----:R1:W2:Y:S02]  /*a5a0*/  SYNCS.PHASECHK.TRANS64.TRYWAIT P1, [R12+URZ+0x36420], R13 ;  /* 0x0364200d0c0075a7 */ /* 0x0022a4000802017f */
[----:B--2---:R-:W-:Y:S05]  /*a5b0*/  @!P1 NANOSLEEP.SYNCS 0x989680 ;  /* 0x009896800000995d */ /* 0x004fea0003900000 */
[----:B------:R-:W2:Y:S02]  /*a5c0*/  @!P1 SYNCS.PHASECHK.TRANS64 P1, [R12+URZ+0x36420], R13 ;  /* 0x0364200d0c0095a7 */ /* 0x000ea4000802007f */
[----:B--2---:R-:W-:Y:S05]  /*a5d0*/  @!P1 BRA `(.L_x_2774) ;  /* 0xfffffffc00f09947 */ /* 0x004fea000383ffff */
[----:B------:R-:W-:Y:S05]  /*a5e0*/  BRA `(.L_x_2810) ;  /* 0xffffffdc000c7947 */ /* 0x000fea000383ffff */
.L_x_2778:
[----:B-1----:R1:W3:Y:S02]  /*a5f0*/  SYNCS.PHASECHK.TRANS64.TRYWAIT P1, [R12+URZ+0x36438], R13 ;  /* 0x0364380d0c0075a7 */ /* 0x0022e4000802017f */
[----:B---3--:R-:W-:Y:S05]  /*a600*/  @!P1 NANOSLEEP.SYNCS 0x989680 ;  /* 0x009896800000995d */ /* 0x008fea0003900000 */
[----:B------:R-:W3:Y:S02]  /*a610*/  @!P1 SYNCS.PHASECHK.TRANS64 P1, [R12+URZ+0x36438], R13 ;  /* 0x0364380d0c0095a7 */ /* 0x000ee4000802007f */
[----:B---3--:R-:W-:Y:S05]  /*a620*/  @!P1 BRA `(.L_x_2778) ;  /* 0xfffffffc00f09947 */ /* 0x008fea000383ffff */
[----:B------:R-:W-:Y:S05]  /*a630*/  BRA `(.L_x_2811) ;  /* 0xffffffe000dc7947 */ /* 0x000fea000383ffff */
.L_x_2780:
[----:B--2---:R2:W3:Y:S02]  /*a640*/  SYNCS.PHASECHK.TRANS64.TRYWAIT P1, [R12+URZ+0x36428], R0 ;  /* 0x036428000c0075a7 */ /* 0x0044e4000802017f */
[----:B---3--:R-:W-:Y:S05]  /*a650*/  @!P1 NANOSLEEP.SYNCS 0x989680 ;  /* 0x009896800000995d */ /* 0x008fea0003900000 */
[----:B------:R-:W3:Y:S02]  /*a660*/  @!P1 SYNCS.PHASECHK.TRANS64 P1, [R12+URZ+0x36428], R0 ;  /* 0x036428000c0095a7 */ /* 0x000ee4000802007f */
[----:B---3--:R-:W-:Y:S05]  /*a670*/  @!P1 BRA `(.L_x_2780) ;  /* 0xfffffffc00f09947 */ /* 0x008fea000383ffff */
[----:B------:R-:W-:Y:S05]  /*a680*/  BRA `(.L_x_2812) ;  /* 0xffffffe400a87947 */ /* 0x000fea000383ffff */
.L_x_2782:
        /* <DEDUP_REMOVED lines=8> */
.L_x_2784:
[----:B------:R-:W-:-:S07]  /*a710*/  SHF.L.U32 R5, R16, 0x1f, RZ ;  /* 0x0000001f10057819 */ /* 0x000fce00000006ff */
.L_x_2814:
[----:B---3--:R3:W4:Y:S02]  /*a720*/  SYNCS.PHASECHK.TRANS64.TRYWAIT P1, [R12+URZ+0x36420], R5 ;  /* 0x036420050c0075a7 */ /* 0x008724000802017f */
[----:B----4-:R-:W-:Y:S05]  /*a730*/  @!P1 NANOSLEEP.SYNCS 0x989680 ;  /* 0x009896800000995d */ /* 0x010fea0003900000 */
[----:B------:R-:W4:Y:S02]  /*a740*/  @!P1 SYNCS.PHASECHK.TRANS64 P1, [R12+URZ+0x36420], R5 ;  /* 0x036420050c0095a7 */ /* 0x000f24000802007f */
[----:B----4-:R-:W-:Y:S05]  /*a750*/  @!P1 BRA `(.L_x_2814) ;  /* 0xfffffffc00f09947 */ /* 0x010fea000383ffff */
[----:B------:R-:W-:Y:S05]  /*a760*/  BRA `(.L_x_2815) ;  /* 0xffffffec000c7947 */ /* 0x000fea000383ffff */
.L_x_2787:
[----:B--2---:R2:W3:Y:S02]  /*a770*/  SYNCS.PHASECHK.TRANS64.TRYWAIT P1, [R12+URZ+0x36438], R13 ;  /* 0x0364380d0c0075a7 */ /* 0x0044e4000802017f */
[----:B---3--:R-:W-:Y:S05]  /*a780*/  @!P1 NANOSLEEP.SYNCS 0x989680 ;  /* 0x009896800000995d */ /* 0x008fea0003900000 */
[----:B------:R-:W3:Y:S02]  /*a790*/  @!P1 SYNCS.PHASECHK.TRANS64 P1, [R12+URZ+0x36438], R13 ;  /* 0x0364380d0c0095a7 */ /* 0x000ee4000802007f */
[----:B---3--:R-:W-:Y:S05]  /*a7a0*/  @!P1 BRA `(.L_x_2787) ;  /* 0xfffffffc00f09947 */ /* 0x008fea000383ffff */
[----:B------:R-:W-:Y:S05]  /*a7b0*/  BRA `(.L_x_2816) ;  /* 0xffffffec00d87947 */ /* 0x000fea000383ffff */
.L_x_2789:
[----:B-1----:R1:W2:Y:S02]  /*a7c0*/  SYNCS.PHASECHK.TRANS64.TRYWAIT P1, [R12+URZ+0x36428], R5 ;  /* 0x036428050c0075a7 */ /* 0x0022a4000802017f */
[----:B--2---:R-:W-:Y:S05]  /*a7d0*/  @!P1 NANOSLEEP.SYNCS 0x989680 ;  /* 0x009896800000995d */ /* 0x004fea0003900000 */
[----:B------:R-:W2:Y:S02]  /*a7e0*/  @!P1 SYNCS.PHASECHK.TRANS64 P1, [R12+URZ+0x36428], R5 ;  /* 0x036428050c0095a7 */ /* 0x000ea4000802007f */
[----:B--2---:R-:W-:Y:S05]  /*a7f0*/  @!P1 BRA `(.L_x_2789) ;  /* 0xfffffffc00f09947 */ /* 0x004fea000383ffff */
[----:B------:R-:W-:Y:S05]  /*a800*/  BRA `(.L_x_2817) ;  /* 0xfffffff000887947 */ /* 0x000fea000383ffff */
.L_x_2791:
[----:B--2---:R2:W3:Y:S02]  /*a810*/  SYNCS.PHASECHK.TRANS64.TRYWAIT P1, [R12+URZ+0x36438], R3 ;  /* 0x036438030c0075a7 */ /* 0x0044e4000802017f */
[----:B---3--:R-:W-:Y:S05]  /*a820*/  @!P1 NANOSLEEP.SYNCS 0x989680 ;  /* 0x009896800000995d */ /* 0x008fea0003900000 */
[----:B------:R-:W3:Y:S02]  /*a830*/  @!P1 SYNCS.PHASECHK.TRANS64 P1, [R12+URZ+0x36438], R3 ;  /* 0x036438030c0095a7 */ /* 0x000ee4000802007f */
[----:B---3--:R-:W-:Y:S05]  /*a840*/  @!P1 BRA `(.L_x_2791) ;  /* 0xfffffffc00f09947 */ /* 0x008fea000383ffff */
[----:B------:R-:W-:Y:S05]  /*a850*/  BRA `(.L_x_2818) ;  /* 0xfffffff4003c7947 */ /* 0x000fea000383ffff */
.L_x_2793:
[----:B------:R-:W-:Y:S01]  /*a860*/  BSSY B1, `(.L_x_2819) ;  /* 0x0000006000017945 */ /* 0x000fe20003800000 */
[----:B------:R-:W-:-:S07]  /*a870*/  IMAD.MOV.U32 R15, RZ, RZ, -0x1 ;  /* 0xffffffffff0f7424 */ /* 0x000fce00078e00ff */
[----:B-1----:R-:W-:Y:S05]  /*a880*/  WARPSYNC.COLLECTIVE R15, `(.L_x_2820) ;  /* 0x000000000f0c7348 */ /* 0x002fea0003c00000 */
[----:B------:R-:W-:Y:S02]  /*a890*/  ELECT P6, UR62, PT ;  /* 0x00000000003e782f */ /* 0x000fe400038c0000 */
[----:B------:R-:W-:Y:S01]  /*a8a0*/  MOV R14, UR62 ;  /* 0x0000003e000e7c02 */ /* 0x000fe20008000f00 */
[----:B-1----:R-:W-:Y:S10]  /*a8b0*/  ENDCOLLECTIVE ;  /* 0x000000000000791b */ /* 0x002ff40003800000 */
.L_x_2820:
[----:B------:R-:W-:Y:S05]  /*a8c0*/  BSYNC B1 ;  /* 0x0000000000017941 */ /* 0x000fea0003800000 */
.L_x_2819:
[----:B------:R-:W-:Y:S05]  /*a8d0*/  BRA `(.L_x_2821) ;  /* 0xfffffff400fc7947 */ /* 0x000fea000383ffff */
.L_x_2795:
[----:B--2---:R2:W3:Y:S02]  /*a8e0*/  SYNCS.PHASECHK.TRANS64.TRYWAIT P0, [R5+URZ], R2 ;  /* 0x00000002050075a7 */ /* 0x0044e4000800017f */
[----:B---3--:R-:W-:Y:S05]  /*a8f0*/  @!P0 NANOSLEEP.SYNCS 0x989680 ;  /* 0x009896800000895d */ /* 0x008fea0003900000 */
[----:B------:R-:W3:Y:S02]  /*a900*/  @!P0 SYNCS.PHASECHK.TRANS64 P0, [R5+URZ], R2 ;  /* 0x00000002050085a7 */ /* 0x000ee4000800007f */
[----:B---3--:R-:W-:Y:S05]  /*a910*/  @!P0 BRA `(.L_x_2795) ;  /* 0xfffffffc00f08947 */ /* 0x008fea000383ffff */
[----:B------:R-:W-:Y:S05]  /*a920*/  BRA `(.L_x_2822) ;  /* 0xfffffff8003c7947 */ /* 0x000fea000383ffff */
.L_x_2796:
[----:B---3--:R3:W4:Y:S02]  /*a930*/  SYNCS.PHASECHK.TRANS64.TRYWAIT P0, [R23+URZ], R0 ;  /* 0x00000000170075a7 */ /* 0x008724000800017f */
[----:B----4-:R-:W-:Y:S05]  /*a940*/  @!P0 NANOSLEEP.SYNCS 0x989680 ;  /* 0x009896800000895d */ /* 0x010fea0003900000 */
[----:B------:R-:W4:Y:S02]  /*a950*/  @!P0 SYNCS.PHASECHK.TRANS64 P0, [R23+URZ], R0 ;  /* 0x00000000170085a7 */ /* 0x000f24000800007f */
[----:B----4-:R-:W-:Y:S05]  /*a960*/  @!P0 BRA `(.L_x_2796) ;  /* 0xfffffffc00f08947 */ /* 0x010fea000383ffff */
[----:B------:R-:W-:Y:S05]  /*a970*/  BRA `(.L_x_2823) ;  /* 0xfffffff800307947 */ /* 0x000fea000383ffff */
.L_x_2824:
        /* <DEDUP_REMOVED lines=16> */
.L_x_3872:


//--------------------- .text._ZN7cutlass13device_kernelIN5flash11enable_sm90INS1_16FlashAttnBwdSm90INS1_25CollectiveMainloopBwdSm90ILi2ELi1ELi1EN4cute5tupleIJNS5_1CILi1EEES8_S8_EEENS6_IJNS7_ILi64EEENS7_ILi96EEENS7_ILi192EEEEEENS_6half_tEfNS_4arch4Sm90ELb1ELb0ELb1ELb0ELb0ELb0ELb1ELb0ELi3ELi1ELi1ELi1ELb0EEENS1_24CollectiveEpilogueBwdGQAISD_fSG_Li384ELb0ELb0EEENS1_25SingleTileBwdLPTSchedulerILb0ELi96ELb0EEEEEEEEEvNT_6ParamsE --------------------------
	.section	.text._ZN7cutlass13device_kernelIN5flash11enable_sm90INS1_16FlashAttnBwdSm90INS1_25CollectiveMainloopBwdSm90ILi2ELi1ELi1EN4cute5tupleIJNS5_1CILi1EEES8_S8_EEENS6_IJNS7_ILi64EEENS7_ILi96EEENS7_ILi192EEEEEENS_6half_tEfNS_4arch4Sm90ELb1ELb0ELb1ELb0ELb0ELb0ELb1ELb0ELi3ELi1ELi1ELi1ELb0EEENS1_24CollectiveEpilogueBwdGQAISD_fSG_Li384ELb0ELb0EEENS1_25SingleTileBwdLPTSchedulerILb0ELi96ELb0EEEEEEEEEvNT_6ParamsE,"ax",@progbits
	.align	128
.text._ZN7cutlass13device_kernelIN5flash11enable_sm90INS1_16FlashAttnBwdSm90INS1_25CollectiveMainloopBwdSm90ILi2ELi1ELi1EN4cute5tupleIJNS5_1CILi1EEES8_S8_EEENS6_IJNS7_ILi64EEENS7_ILi96EEENS7_ILi192EEEEEENS_6half_tEfNS_4arch4Sm90ELb1ELb0ELb1ELb0ELb0ELb0ELb1ELb0ELi3ELi1ELi1ELi1ELb0EEENS1_24CollectiveEpilogueBwdGQAISD_fSG_Li384ELb0ELb0EEENS1_25SingleTileBwdLPTSchedulerILb0ELi96ELb0EEEEEEEEEvNT_6ParamsE:
        .type           _ZN7cutlass13device_kernelIN5flash11enable_sm90INS1_16FlashAttnBwdSm90INS1_25CollectiveMainloopBwdSm90ILi2ELi1ELi1EN4cute5tupleIJNS5_1CILi1EEES8_S8_EEENS6_IJNS7_ILi64EEENS7_ILi96EEENS7_ILi192EEEEEENS_6half_tEfNS_4arch4Sm90ELb1ELb0ELb1ELb0ELb0ELb0ELb1ELb0ELi3ELi1ELi1ELi1ELb0EEENS1_24CollectiveEpilogueBwdGQAISD_fSG_Li384ELb0ELb0EEENS1_25SingleTileBwdLPTSchedulerILb0ELi96ELb0EEEEEEEEEvNT_6ParamsE,@function
        .size           _ZN7cutlass13device_kernelIN5flash11enable_sm90INS1_16FlashAttnBwdSm90INS1_25CollectiveMainloopBwdSm90ILi2ELi1ELi1EN4cute5tupleIJNS5_1CILi1EEES8_S8_EEENS6_IJNS7_ILi64EEENS7_ILi96EEENS7_ILi192EEEEEENS_6half_tEfNS_4arch4Sm90ELb1ELb0ELb1ELb0ELb0ELb0ELb1ELb0ELi3ELi1ELi1ELi1ELb0EEENS1_24CollectiveEpilogueBwdGQAISD_fSG_Li384ELb0ELb0EEENS1_25SingleTileBwdLPTSchedulerILb0ELi96ELb0EEEEEEEEEvNT_6ParamsE,(.L_x_3873 - _ZN7cutlass13device_kernelIN5flash11enable_sm90INS1_16FlashAttnBwdSm90INS1_25CollectiveMainloopBwdSm90ILi2ELi1ELi1EN4cute5tupleIJNS5_1CILi1EEES8_S8_EEENS6_IJNS7_ILi64EEENS7_ILi96EEENS7_ILi192EEEEEENS_6half_tEfNS_4arch4Sm90ELb1ELb0ELb1ELb0ELb0ELb0ELb1ELb0ELi3ELi1ELi1ELi1ELb0EEENS1_24CollectiveEpilogueBwdGQAISD_fSG_Li384ELb0ELb0EEENS1_25SingleTileBwdLPTSchedulerILb0ELi96ELb0EEEEEEEEEvNT_6ParamsE)
        .other          _ZN7cutlass13device_kernelIN5flash11enable_sm90INS1_16FlashAttnBwdSm90INS1_25CollectiveMainloopBwdSm90ILi2ELi1ELi1EN4cute5tupleIJNS5_1CILi1EEES8_S8_EEENS6_IJNS7_ILi64EEENS7_ILi96EEENS7_ILi192EEEEEENS_6half_tEfNS_4arch4Sm90ELb1ELb0ELb1ELb0ELb0ELb0ELb1ELb0ELi3ELi1ELi1ELi1ELb0EEENS1_24CollectiveEpilogueBwdGQAISD_fSG_Li384ELb0ELb0EEENS1_25SingleTileBwdLPTSchedulerILb0ELi96ELb0EEEEEEEEEvNT_6ParamsE,@"STO_CUDA_ENTRY STV_DEFAULT"
_ZN7cutlass13device_kernelIN5flash11enable_sm90INS1_16FlashAttnBwdSm90INS1_25CollectiveMainloopBwdSm90ILi2ELi1ELi1EN4cute5tupleIJNS5_1CILi1EEES8_S8_EEENS6_IJNS7_ILi64EEENS7_ILi96EEENS7_ILi192EEEEEENS_6half_tEfNS_4arch4Sm90ELb1ELb0ELb1ELb0ELb0ELb0ELb1ELb0ELi3ELi1ELi1ELi1ELb0EEENS1_24CollectiveEpilogueBwdGQAISD_fSG_Li384ELb0ELb0EEENS1_25SingleTileBwdLPTSchedulerILb0ELi96ELb0EEEEEEEEEvNT_6ParamsE:
        /* <DEDUP_REMOVED lines=23> */
.L_x_2826:
[----:B------:R-:W-:Y:S05]  /*0170*/  BSYNC B0 ;  /* 0x0000000000007941 */ /* 0x000fea0003800000 */
.L_x_2825:
        /* <DEDUP_REMOVED lines=34> */
.L_x_2827:
        /* <DEDUP_REMOVED lines=20> */
.L_x_2828:
[----:B---3--:R-:W-:Y:S01]  /*04e0*/  ISETP.NE.AND P0, PT, R2, RZ, PT ;  /* 0x000000ff0200720c */ /* 0x008fe20003f05270 */
[----:B------:R-:W-:Y:S01]  /*04f0*/  IMAD.MOV.U32 R2, RZ, RZ, 0x1 ;  /* 0x00000001ff027424 */ /* 0x000fe200078e00ff */
[----:B------:R-:W-:Y:S01]  /*0500*/  NOP ;  /* 0x0000000000007918 */ /* 0x000fe20000000000 */
[----:B------:R-:W-:Y:S03]  /*0510*/  BSSY B6, `(.L_x_2829) ;  /* 0x00007d7000067945 */ /* 0x000fe60003800000 */
[----:B------:R-:W-:-:S05]  /*0520*/  SEL R2, R2, 0x2, !P0 ;  /* 0x0000000202027807 */ /* 0x000fca0004000000 */
[----:B------:R3:W-:Y:S01]  /*0530*/  STL [R1+0xc], R2 ;  /* 0x00000c0201007387 */ /* 0x0007e20000100800 */
[----:B-12-4-:R-:W-:Y:S06]  /*0540*/  BAR.SYNC.DEFER_BLOCKING 0x0 ;  /* 0x0000000000007b1d */ /* 0x016fec0000010000 */
[----:B------:R-:W-:Y:S05]  /*0550*/  @!P0 BRA `(.L_x_2830) ;  /* 0x0000004000d88947 */ /* 0x000fea0003800000 */
.L_x_2831:
        /* <DEDUP_REMOVED lines=32> */
.L_x_2832:
[----:B------:R-:W-:Y:S01]  /*0760*/  ULDC UR7, c[0x0][0x8cc] ;  /* 0x0002330000077ab9 */ /* 0x000fe20000000800 */
[----:B------:R-:W-:Y:S01]  /*0770*/  UMOV UR38, UR10 ;  /* 0x0000000a00267c82 */ /* 0x000fe20008000000 */
[----:B------:R-:W-:-:S11]  /*0780*/  UISETP.NE.AND UP0, UPT, UR7, 0x1, UPT ;  /* 0x000000010700788c */ /* 0x000fd6000bf05270 */
[----:B------:R-:W-:Y:S02]  /*0790*/  @UP0 ULDC.64 UR8, c[0x0][0x8d0] ;  /* 0x0002340000080ab9 */ /* 0x000fe40000000a00 */
[----:B------:R-:W-:-:S04]  /*07a0*/  UIMAD.WIDE.U32 UR4, UR10, UR8, URZ ;  /* 0x000000080a0472a5 */ /* 0x000fc8000f8e003f */
[----:B------:R-:W-:-:S04]  /*07b0*/  @UP0 USHF.R.U32.HI UR38, URZ, UR9, UR5 ;  /* 0x000000093f260299 */ /* 0x000fc80008011605 */
[----:B------:R-:W-:-:S12]  /*07c0*/  UIMAD UR4, UR38, UR7, URZ ;  /* 0x00000007260472a4 */ /* 0x000fd8000f8e023f */
.L_x_2833:
        /* <DEDUP_REMOVED lines=103> */
.L_x_2837:
        /* <DEDUP_REMOVED lines=15> */
.L_x_2836:
        /* <DEDUP_REMOVED lines=20> */
.L_x_2839:
        /* <DEDUP_REMOVED lines=15> */
.L_x_2838:
        /* <DEDUP_REMOVED lines=8> */
.L_x_2924:
        /* <DEDUP_REMOVED lines=19> */
.L_x_2841:
        /* <DEDUP_REMOVED lines=109> */
.L_x_2853:
[----:B------:R-:W-:-:S13]  /*19e0*/  ISETP.NE.AND P0, PT, R8, 0x3, PT ;  /* 0x000000030800780c */ /* 0x000fda0003f05270 */
[----:B-1----:R-:W-:Y:S05]  /*19f0*/  @!P0 BRA `(.L_x_2843) ;  /* 0x0000000000048947 */ /* 0x002fea0003800000 */
[----:B------:R-:W-:Y:S01]  /*1a00*/  BPT.TRAP 0x1 ;  /* 0x000000040000795c */ /* 0x000fe20000300000 */
.L_x_2843:
[----:B------:R-:W-:Y:S02]  /*1a10*/  LEA R3, R2, UR40, 0x3 ;  /* 0x0000002802037c11 */ /* 0x000fe4000f8e18ff */
[----:B------:R-:W-:-:S04]  /*1a20*/  SHF.L.U32 R10, R7, 0x1f, RZ ;  /* 0x0000001f070a7819 */ /* 0x000fc800000006ff */
[----:B------:R1:W2:Y:S01]  /*1a30*/  SYNCS.PHASECHK.TRANS64.TRYWAIT P1, [R3+URZ+0x36410], R10 ;  /* 0x0364100a030075a7 */ /* 0x0002a2000802017f */
[----:B------:R-:W-:Y:S05]  /*1a40*/  @!P0 BRA `(.L_x_2844) ;  /* 0x0000000000048947 */ /* 0x000fea0003800000 */
[----:B------:R-:W-:Y:S01]  /*1a50*/  BPT.TRAP 0x1 ;  /* 0x000000040000795c */ /* 0x000fe20000300000 */
.L_x_2844:
[----:B--2---:R-:W-:Y:S05]  /*1a60*/  @P1 BRA `(.L_x_2845) ;  /* 0x0000000000081947 */ /* 0x004fea0003800000 */
[----:B------:R-:W2:Y:S02]  /*1a70*/  SYNCS.PHASECHK.TRANS64.TRYWAIT P1, [R3+URZ+0x36410], R10 ;  /* 0x0364100a030075a7 */ /* 0x000ea4000802017f */
[----:B--2---:R-:W-:Y:S05]  /*1a80*/  @!P1 BRA `(.L_x_2846) ;  /* 0x0000006800389947 */ /* 0x004fea0003800000 */
.L_x_2845:
        /* <DEDUP_REMOVED lines=103> */
.L_x_2847:
[----:B------:R-:W-:-:S04]  /*2100*/  SHF.L.U32 R14, R5, 0x1f, RZ ;  /* 0x0000001f050e7819 */ /* 0x000fc800000006ff */
[----:B------:R1:W1:Y:S01]  /*2110*/  SYNCS.PHASECHK.TRANS64.TRYWAIT P1, [UR40+0x36430], R14 ;  /* 0x0364300eff0075a7 */ /* 0x0002620008020168 */
[----:B------:R-:W-:Y:S05]  /*2120*/  @!P0 BRA `(.L_x_2848) ;  /* 0x0000000000048947 */ /* 0x000fea0003800000 */
[----:B------:R-:W-:Y:S01]  /*2130*/  BPT.TRAP 0x1 ;  /* 0x000000040000795c */ /* 0x000fe20000300000 */
.L_x_2848:
        /* <DEDUP_REMOVED lines=36> */
.L_x_2849:
        /* <DEDUP_REMOVED lines=351> */
.L_x_2851:
        /* <DEDUP_REMOVED lines=60> */
.L_x_2852:
        /* <DEDUP_REMOVED lines=62> */
.L_x_2835:
[----:B------:R-:W-:Y:S05]  /*4110*/  @P0 BRA `(.L_x_2834) ;  /* 0x0000004000580947 */ /* 0x000fea0003800000 */
[----:B------:R-:W1:Y:S01]  /*4120*/  S2R R4, SR_TID.X ;  /* 0x0000000000047919 */ /* 0x000e620000002100 */
[----:B------:R-:W2:Y:S01]  /*4130*/  S2UR UR5, SR_CgaCtaId ;  /* 0x00000000000579c3 */ /* 0x000ea20000008800 */
[----:B------:R-:W-:Y:S01]  /*4140*/  ULDC UR4, c[0x0][0x850] ;  /* 0x0002140000047ab9 */ /* 0x000fe20000000800 */
[----:B------:R-:W-:Y:S01]  /*4150*/  UIMAD UR38, UR38, 0x4800, URZ ;  /* 0x00004800262678a4 */ /* 0x000fe2000f8e023f */
[----:B------:R-:W-:Y:S01]  /*4160*/  BSSY B0, `(.L_x_2854) ;  /* 0x0000051000007945 */ /* 0x000fe20003800000 */
[----:B------:R-:W-:Y:S01]  /*4170*/  UISETP.NE.AND UP0, UPT, UR4, 0x1, UPT ;  /* 0x000000010400788c */ /* 0x000fe2000bf05270 */
[----:B------:R-:W-:Y:S02]  /*4180*/  ULDC.64 UR10, c[0x0][0x818] ;  /* 0x00020600000a7ab9 */ /* 0x000fe40000000a00 */
[----:B------:R-:W-:Y:S01]  /*4190*/  UMOV UR4, 0x400 ;  /* 0x0000040000047882 */ /* 0x000fe20000000000 */
[----:B------:R-:W-:Y:S01]  /*41a0*/  USHF.R.S32.HI UR39, URZ, 0x1f, UR38 ;  /* 0x0000001f3f277899 */ /* 0x000fe20008011426 */
[----:B------:R-:W-:Y:S01]  /*41b0*/  ULDC.64 UR12, c[0x0][0x820] ;  /* 0x00020800000c7ab9 */ /* 0x000fe20000000a00 */
[----:B------:R-:W-:-:S05]  /*41c0*/  ULDC.64 UR14, c[0x0][0x848] ;  /* 0x00021200000e7ab9 */ /* 0x000fca0000000a00 */
[----:B------:R-:W-:Y:S02]  /*41d0*/  @UP0 ULDC UR6, c[0x0][0x854] ;  /* 0x0002150000060ab9 */ /* 0x000fe40000000800 */
[----:B------:R-:W-:Y:S02]  /*41e0*/  UIMAD.WIDE.U32 UR6, UR36, UR6, URZ ;  /* 0x00000006240672a5 */ /* 0x000fe4000f8e003f */
[----:B--2---:R-:W-:-:S03]  /*41f0*/  ULEA UR4, UR5, UR4, 0x18 ;  /* 0x0000000405047291 */ /* 0x004fc6000f8ec03f */
[----:B------:R-:W-:Y:S02]  /*4200*/  @UP0 ULDC UR5, c[0x0][0x858] ;  /* 0x0002160000050ab9 */ /* 0x000fe40000000800 */
[----:B------:R-:W-:Y:S01]  /*4210*/  @UP0 USHF.R.U32.HI UR36, URZ, UR5, UR7 ;  /* 0x000000053f240299 */ /* 0x000fe20008011607 */
[----:B-1----:R-:W-:-:S03]  /*4220*/  VIADD R3, R4, 0xffffff80 ;  /* 0xffffff8004037836 */ /* 0x002fc60000000000 */
[----:B------:R-:W-:Y:S02]  /*4230*/  USHF.R.S32.HI UR5, URZ, 0x1f, UR36 ;  /* 0x0000001f3f057899 */ /* 0x000fe40008011424 */
[----:B------:R-:W-:Y:S01]  /*4240*/  UIMAD.WIDE.U32 UR6, UR36, UR10, UR38 ;  /* 0x0000000a240672a5 */ /* 0x000fe2000f8e0026 */
[----:B------:R-:W-:Y:S01]  /*4250*/  SHF.R.S32.HI R0, RZ, 0x1f, R3 ;  /* 0x0000001fff007819 */ /* 0x000fe20000011403 */
[----:B------:R-:W-:Y:S01]  /*4260*/  UIMAD UR8, UR5, UR10, URZ ;  /* 0x0000000a050872a4 */ /* 0x000fe2000f8e023f */
[----:B------:R-:W-:Y:S01]  /*4270*/  BAR.SYNC.DEFER_BLOCKING 0x1, 0x180 ;  /* 0x0046000000007b1d */ /* 0x000fe20000010000 */
[----:B------:R-:W-:Y:S02]  /*4280*/  ISETP.NE.AND P0, PT, R3, RZ, PT ;  /* 0x000000ff0300720c */ /* 0x000fe40003f05270 */
[----:B------:R-:W-:Y:S01]  /*4290*/  LEA.HI R2, R0, R3, RZ, 0x7 ;  /* 0x0000000300027211 */ /* 0x000fe200078f38ff */
[----:B------:R-:W-:-:S03]  /*42a0*/  UIMAD UR8, UR36, UR11, UR8 ;  /* 0x0000000b240872a4 */ /* 0x000fc6000f8e0208 */
[----:B------:R-:W-:Y:S01]  /*42b0*/  LOP3.LUT R0, R2, 0x3fffff80, RZ, 0xc0, !PT ;  /* 0x3fffff8002007812 */ /* 0x000fe200078ec0ff */
[----:B------:R-:W-:Y:S01]  /*42c0*/  ULDC.64 UR10, c[0x0][0x840] ;  /* 0x00021000000a7ab9 */ /* 0x000fe20000000a00 */
[----:B------:R-:W-:Y:S01]  /*42d0*/  SHF.R.S32.HI R5, RZ, 0x7, R2 ;  /* 0x00000007ff057819 */ /* 0x000fe20000011402 */
[----:B------:R-:W-:Y:S02]  /*42e0*/  UIMAD UR5, UR5, UR10, URZ ;  /* 0x0000000a050572a4 */ /* 0x000fe4000f8e023f */
[----:B------:R-:W-:Y:S01]  /*42f0*/  IMAD.IADD R0, R3, 0x1, -R0 ;  /* 0x0000000103007824 */ /* 0x000fe200078e0a00 */
[----:B------:R-:W-:Y:S02]  /*4300*/  UIMAD.WIDE.U32 UR38, UR36, UR10, UR38 ;  /* 0x0000000a242672a5 */ /* 0x000fe4000f8e0026 */
[----:B------:R-:W-:Y:S01]  /*4310*/  UIMAD UR9, UR36, UR11, UR5 ;  /* 0x0000000b240972a4 */ /* 0x000fe2000f8e0205 */
[----:B------:R-:W-:Y:S01]  /*4320*/  IMAD R0, R5, 0x600, R0 ;  /* 0x0000060005007824 */ /* 0x000fe200078e0200 */
[----:B------:R-:W-:-:S02]  /*4330*/  USHF.R.S32.HI UR5, URZ, 0x1f, UR37 ;  /* 0x0000001f3f057899 */ /* 0x000fc40008011425 */
[----:B------:R-:W-:Y:S01]  /*4340*/  UIADD3 UR7, UR7, UR8, URZ ;  /* 0x0000000807077290 */ /* 0x000fe2000fffe03f */
[----:B------:R-:W-:Y:S01]  /*4350*/  IMAD.SHL.U32 R0, R0, 0x4, RZ ;  /* 0x0000000400007824 */ /* 0x000fe200078e00ff */
[----:B------:R-:W-:Y:S02]  /*4360*/  UIMAD UR10, UR5, UR12, URZ ;  /* 0x0000000c050a72a4 */ /* 0x000fe4000f8e023f */
[----:B------:R-:W-:Y:S02]  /*4370*/  UIMAD UR5, UR5, UR14, URZ ;  /* 0x0000000e050572a4 */ /* 0x000fe4000f8e023f */
[----:B------:R-:W-:Y:S01]  /*4380*/  LEA R0, R0, UR4, 0x2 ;  /* 0x0000000400007c11 */ /* 0x000fe2000f8e10ff */
[----:B------:R-:W-:Y:S01]  /*4390*/  UIADD3 UR9, UR39, UR9, URZ ;  /* 0x0000000927097290 */ /* 0x000fe2000fffe03f */
[----:B------:R-:W-:Y:S01]  /*43a0*/  UMOV UR8, UR38 ;  /* 0x0000002600087c82 */ /* 0x000fe20008000000 */
[----:B------:R-:W-:Y:S02]  /*43b0*/  UIMAD UR10, UR37, UR13, UR10 ;  /* 0x0000000d250a72a4 */ /* 0x000fe4000f8e020a */
[----:B------:R1:W-:Y:S01]  /*43c0*/  STS.128 [R0], R24 ;  /* 0x0000001800007388 */ /* 0x0003e20000000c00 */
        /* <DEDUP_REMOVED lines=35> */
.L_x_2856:
[----:B------:R-:W-:Y:S01]  /*4600*/  @P0 ELECT P1, URZ, PT ;  /* 0x00000000003f082f */ /* 0x000fe20003820000 */
[----:B------:R2:W-:-:S12]  /*4610*/  UBLKRED.G.S.ADD.F32.RN [UR6], [UR4], UR5, desc[UR8] ;  /* 0x00000806040073bb */ /* 0x0005d800080a1405 */
[----:B------:R-:W-:Y:S02]  /*4620*/  @P1 PLOP3.LUT P0, PT, P1, PT, PT, 0x8, 0x0 ;  /* 0x000000000000181c */ /* 0x000fe40000f0e170 */
[----:B------:R-:W-:-:S11]  /*4630*/  PLOP3.LUT P1, PT, PT, PT, PT, 0x8, 0x0 ;  /* 0x000000000000781c */ /* 0x000fd60003f2e170 */
[----:B--2---:R-:W-:Y:S05]  /*4640*/  @P0 BRA.U.ANY `(.L_x_2856) ;  /* 0xfffffffd00ec0947 */ /* 0x004fea000393ffff */
[----:B------:R0:W-:Y:S01]  /*4650*/  UTMACMDFLUSH ;  /* 0x00000000000079b7 */ /* 0x0001e20000000000 */
[----:B------:R-:W-:-:S04]  /*4660*/  DEPBAR.LE SB0, 0x0 ;  /* 0x000080000000791a */ /* 0x000fc80000000000 */
.L_x_2855:
[----:B------:R-:W-:Y:S05]  /*4670*/  BSYNC B0 ;  /* 0x0000000000007941 */ /* 0x000fea0003800000 */
.L_x_2854:
        /* <DEDUP_REMOVED lines=28> */
.L_x_2857:
[----:B------:R-:W-:Y:S01]  /*4840*/  @P0 ELECT P1, URZ, PT ;  /* 0x00000000003f082f */ /* 0x000fe20003820000 */
[----:B------:R3:W-:-:S12]  /*4850*/  UBLKRED.G.S.ADD.F32.RN [UR6], [UR4], UR5, desc[UR8] ;  /* 0x00000806040073bb */ /* 0x0007d800080a1405 */
[----:B------:R-:W-:Y:S02]  /*4860*/  @P1 PLOP3.LUT P0, PT, P1, PT, PT, 0x8, 0x0 ;  /* 0x000000000000181c */ /* 0x000fe40000f0e170 */
[----:B------:R-:W-:-:S11]  /*4870*/  PLOP3.LUT P1, PT, PT, PT, PT, 0x8, 0x0 ;  /* 0x000000000000781c */ /* 0x000fd60003f2e170 */
[----:B---3--:R-:W-:Y:S05]  /*4880*/  @P0 BRA.U.ANY `(.L_x_2857) ;  /* 0xfffffffd00ec0947 */ /* 0x008fea000393ffff */
[----:B------:R0:W-:Y:S01]  /*4890*/  UTMACMDFLUSH ;  /* 0x00000000000079b7 */ /* 0x0001e20000000000 */
[----:B------:R-:W-:-:S04]  /*48a0*/  DEPBAR.LE SB0, 0x0 ;  /* 0x000080000000791a */ /* 0x000fc80000000000 */
[----:B------:R-:W-:Y:S05]  /*48b0*/  BRA `(.L_x_2834) ;  /* 0x0000003800707947 */ /* 0x000fea0003800000 */
.L_x_2830:
        /* <DEDUP_REMOVED lines=29> */
.L_x_2859:
[----:B------:R-:W-:Y:S01]  /*4a90*/  ULDC UR9, c[0x0][0x8cc] ;  /* 0x0002330000097ab9 */ /* 0x000fe20000000800 */
[----:B------:R-:W-:Y:S01]  /*4aa0*/  UMOV UR7, UR8 ;  /* 0x0000000800077c82 */ /* 0x000fe20008000000 */
[----:B------:R-:W-:-:S11]  /*4ab0*/  UISETP.NE.AND UP0, UPT, UR9, 0x1, UPT ;  /* 0x000000010900788c */ /* 0x000fd6000bf05270 */
[----:B------:R-:W-:Y:S02]  /*4ac0*/  @UP0 ULDC.64 UR10, c[0x0][0x8d0] ;  /* 0x00023400000a0ab9 */ /* 0x000fe40000000a00 */
[----:B------:R-:W-:-:S04]  /*4ad0*/  UIMAD.WIDE.U32 UR4, UR8, UR10, URZ ;  /* 0x0000000a080472a5 */ /* 0x000fc8000f8e003f */
[----:B------:R-:W-:-:S04]  /*4ae0*/  @UP0 USHF.R.U32.HI UR7, URZ, UR11, UR5 ;  /* 0x0000000b3f070299 */ /* 0x000fc80008011605 */
[----:B------:R-:W-:-:S12]  /*4af0*/  UIMAD UR4, UR7, UR9, URZ ;  /* 0x00000009070472a4 */ /* 0x000fd8000f8e023f */
.L_x_2860:
        /* <DEDUP_REMOVED lines=67> */
.L_x_2863:
[----:B------:R-:W-:Y:S05]  /*4f30*/  BSYNC B0 ;  /* 0x0000000000007941 */ /* 0x000fea0003800000 */
.L_x_2862:
        /* <DEDUP_REMOVED lines=18> */
.L_x_2865:
[----:B------:R-:W-:Y:S05]  /*5060*/  BSYNC B0 ;  /* 0x0000000000007941 */ /* 0x000fea0003800000 */
.L_x_2864:
        /* <DEDUP_REMOVED lines=19> */
.L_x_2867:
[----:B------:R-:W-:Y:S05]  /*51a0*/  BSYNC B0 ;  /* 0x0000000000007941 */ /* 0x000fea0003800000 */
.L_x_2866:
[----:B------:R-:W-:Y:S06]  /*51b0*/  BAR.ARV 0xa, 0xa0 ;  /* 0x0282800000007b1d */ /* 0x000fec0000002000 */
[----:B------:R-:W-:Y:S04]  /*51c0*/  BSSY B0, `(.L_x_2868) ;  /* 0x0000003000007945 */ /* 0x000fe80003800000 */
[----:B------:R-:W-:Y:S05]  /*51d0*/  @!P0 BRA `(.L_x_2869) ;  /* 0x0000000000048947 */ /* 0x000fea0003800000 */
[----:B------:R-:W-:-:S04]  /*51e0*/  DEPBAR.LE SB0, 0x1 ;  /* 0x000080400000791a */ /* 0x000fc80000000000 */
.L_x_2869:
[----:B------:R-:W-:Y:S05]  /*51f0*/  BSYNC B0 ;  /* 0x0000000000007941 */ /* 0x000fea0003800000 */
.L_x_2868:
[----:B------:R-:W-:Y:S06]  /*5200*/  BAR.ARV 0xb, 0xa0 ;  /* 0x02c2800000007b1d */ /* 0x000fec0000002000 */
[----:B------:R-:W-:Y:S04]  /*5210*/  BSSY B0, `(.L_x_2870) ;  /* 0x0000003000007945 */ /* 0x000fe80003800000 */
[----:B------:R-:W-:Y:S05]  /*5220*/  @!P0 BRA `(.L_x_2871) ;  /* 0x0000000000048947 */ /* 0x000fea0003800000 */
[----:B------:R-:W-:-:S04]  /*5230*/  DEPBAR.LE SB0, 0x0 ;  /* 0x000080000000791a */ /* 0x000fc80000000000 */
.L_x_2871:
[----:B------:R-:W-:Y:S05]  /*5240*/  BSYNC B0 ;  /* 0x0000000000007941 */ /* 0x000fea0003800000 */
.L_x_2870:
[----:B------:R-:W-:Y:S06]  /*5250*/  BAR.ARV 0xc, 0xa0 ;  /* 0x0302800000007b1d */ /* 0x000fec0000002000 */
[----:B------:R-:W-:Y:S01]  /*5260*/  UIADD3 UR12, UR8, 0x1, URZ ;  /* 0x00000001080c7890 */ /* 0x000fe2000fffe03f */
[----:B------:R-:W-:Y:S11]  /*5270*/  BRA `(.L_x_2872) ;  /* 0x0000000000047947 */ /* 0x000ff60003800000 */
.L_x_2861:
[----:B------:R-:W-:-:S05]  /*5280*/  UMOV UR12, UR8 ;  /* 0x00000008000c7c82 */ /* 0x000fca0008000000 */
.L_x_2872:
        /* <DEDUP_REMOVED lines=22> */
.L_x_2893:
        /* <DEDUP_REMOVED lines=22> */
.L_x_2874:
[----:B------:R-:W-:Y:S05]  /*5550*/  BSYNC B0 ;  /* 0x0000000000007941 */ /* 0x000fea0003800000 */
.L_x_2873:
        /* <DEDUP_REMOVED lines=12> */
.L_x_2876:
[----:B------:R-:W-:Y:S05]  /*5620*/  BSYNC B0 ;  /* 0x0000000000007941 */ /* 0x000fea0003800000 */
.L_x_2875:
        /* <DEDUP_REMOVED lines=13> */
.L_x_2878:
[----:B------:R-:W-:Y:S05]  /*5700*/  BSYNC B0 ;  /* 0x0000000000007941 */ /* 0x000fea0003800000 */
.L_x_2877:
[----:B------:R-:W-:Y:S06]  /*5710*/  BAR.ARV 0xa, 0xa0 ;  /* 0x0282800000007b1d */ /* 0x000fec0000002000 */
[----:B------:R-:W-:Y:S04]  /*5720*/  BSSY B0, `(.L_x_2879) ;  /* 0x0000003000007945 */ /* 0x000fe80003800000 */
[----:B------:R-:W-:Y:S05]  /*5730*/  @!P0 BRA `(.L_x_2880) ;  /* 0x0000000000048947 */ /* 0x000fea0003800000 */
[----:B------:R-:W-:-:S04]  /*5740*/  DEPBAR.LE SB0, 0x1 ;  /* 0x000080400000791a */ /* 0x000fc80000000000 */
.L_x_2880:
[----:B------:R-:W-:Y:S05]  /*5750*/  BSYNC B0 ;  /* 0x0000000000007941 */ /* 0x000fea0003800000 */
.L_x_2879:
[----:B------:R-:W-:Y:S06]  /*5760*/  BAR.ARV 0xb, 0xa0 ;  /* 0x02c2800000007b1d */ /* 0x000fec0000002000 */
[----:B------:R-:W-:Y:S04]  /*5770*/  BSSY B0, `(.L_x_2881) ;  /* 0x0000003000007945 */ /* 0x000fe80003800000 */
[----:B------:R-:W-:Y:S05]  /*5780*/  @!P0 BRA `(.L_x_2882) ;  /* 0x0000000000048947 */ /* 0x000fea0003800000 */
[----:B------:R-:W-:-:S04]  /*5790*/  DEPBAR.LE SB0, 0x0 ;  /* 0x000080000000791a */ /* 0x000fc80000000000 */
.L_x_2882:
[----:B------:R-:W-:Y:S05]  /*57a0*/  BSYNC B0 ;  /* 0x0000000000007941 */ /* 0x000fea0003800000 */
.L_x_2881:
        /* <DEDUP_REMOVED lines=13> */
.L_x_2884:
[----:B------:R-:W-:Y:S05]  /*5880*/  BSYNC B0 ;  /* 0x0000000000007941 */ /* 0x000fea0003800000 */
.L_x_2883:
        /* <DEDUP_REMOVED lines=12> */
.L_x_2886:
[----:B------:R-:W-:Y:S05]  /*5950*/  BSYNC B0 ;  /* 0x0000000000007941 */ /* 0x000fea0003800000 */
.L_x_2885:
        /* <DEDUP_REMOVED lines=13> */
.L_x_2888:
[----:B------:R-:W-:Y:S05]  /*5a30*/  BSYNC B0 ;  /* 0x0000000000007941 */ /* 0x000fea0003800000 */
.L_x_2887:
[----:B------:R-:W-:Y:S06]  /*5a40*/  BAR.ARV 0xa, 0xa0 ;  /* 0x0282800000007b1d */ /* 0x000fec0000002000 */
[----:B------:R-:W-:Y:S04]  /*5a50*/  BSSY B0, `(.L_x_2889) ;  /* 0x0000003000007945 */ /* 0x000fe80003800000 */
[----:B------:R-:W-:Y:S05]  /*5a60*/  @!P0 BRA `(.L_x_2890) ;  /* 0x0000000000048947 */ /* 0x000fea0003800000 */
[----:B------:R-:W-:-:S04]  /*5a70*/  DEPBAR.LE SB0, 0x1 ;  /* 0x000080400000791a */ /* 0x000fc80000000000 */
.L_x_2890:
[----:B------:R-:W-:Y:S05]  /*5a80*/  BSYNC B0 ;  /* 0x0000000000007941 */ /* 0x000fea0003800000 */
.L_x_2889:
[----:B------:R-:W-:Y:S01]  /*5a90*/  UIADD3 UR12, UR12, 0x2, URZ ;  /* 0x000000020c0c7890 */ /* 0x000fe2000fffe03f */
[----:B------:R-:W-:Y:S06]  /*5aa0*/  BAR.ARV 0xb, 0xa0 ;  /* 0x02c2800000007b1d */ /* 0x000fec0000002000 */
[----:B------:R-:W-:Y:S01]  /*5ab0*/  UISETP.GE.AND UP0, UPT, UR12, UR5, UPT ;  /* 0x000000050c00728c */ /* 0x000fe2000bf06270 */
[----:B------:R-:W-:Y:S04]  /*5ac0*/  BSSY B0, `(.L_x_2891) ;  /* 0x0000003000007945 */ /* 0x000fe80003800000 */
[----:B------:R-:W-:Y:S06]  /*5ad0*/  @!P0 BRA `(.L_x_2892) ;  /* 0x0000000000048947 */ /* 0x000fec0003800000 */
[----:B------:R-:W-:-:S04]  /*5ae0*/  DEPBAR.LE SB0, 0x0 ;  /* 0x000080000000791a */ /* 0x000fc80000000000 */
.L_x_2892:
[----:B------:R-:W-:Y:S05]  /*5af0*/  BSYNC B0 ;  /* 0x0000000000007941 */ /* 0x000fea0003800000 */
.L_x_2891:
[----:B------:R-:W-:Y:S06]  /*5b00*/  BAR.ARV 0xc, 0xa0 ;  /* 0x0302800000007b1d */ /* 0x000fec0000002000 */
[----:B------:R-:W-:Y:S01]  /*5b10*/  PLOP3.LUT P1, PT, PT, PT, UP0, 0x80, 0x0 ;  /* 0x000000000000781c */ /* 0x000fe20003f2f008 */
[----:B------:R-:W-:Y:S02]  /*5b20*/  UIADD3 UR24, UR24, 0x6000, URZ ;  /* 0x0000600018187890 */ /* 0x000fe4000fffe03f */
[----:B------:R-:W-:-:S10]  /*5b30*/  UIADD3 UR4, UR4, 0x6000, URZ ;  /* 0x0000600004047890 */ /* 0x000fd4000fffe03f */
[----:B------:R-:W-:Y:S05]  /*5b40*/  @!P1 BRA `(.L_x_2893) ;  /* 0xfffffff800289947 */ /* 0x000fea000383ffff */
[----:B------:R-:W-:Y:S05]  /*5b50*/  BRA `(.L_x_2834) ;  /* 0x0000002400c87947 */ /* 0x000fea0003800000 */
.L_x_2858:
        /* <DEDUP_REMOVED lines=21> */
.L_x_2894:
[----:B------:R-:W-:Y:S01]  /*5cb0*/  ULDC UR8, c[0x0][0x8cc] ;  /* 0x0002330000087ab9 */ /* 0x000fe20000000800 */
[----:B------:R-:W-:Y:S01]  /*5cc0*/  UMOV UR35, UR7 ;  /* 0x0000000700237c82 */ /* 0x000fe20008000000 */
[----:B------:R-:W-:-:S11]  /*5cd0*/  UISETP.NE.AND UP0, UPT, UR8, 0x1, UPT ;  /* 0x000000010800788c */ /* 0x000fd6000bf05270 */
[----:B------:R-:W-:Y:S02]  /*5ce0*/  @UP0 ULDC.64 UR10, c[0x0][0x8d0] ;  /* 0x00023400000a0ab9 */ /* 0x000fe40000000a00 */
[----:B------:R-:W-:-:S04]  /*5cf0*/  UIMAD.WIDE.U32 UR4, UR7, UR10, URZ ;  /* 0x0000000a070472a5 */ /* 0x000fc8000f8e003f */
[----:B------:R-:W-:-:S04]  /*5d00*/  @UP0 USHF.R.U32.HI UR35, URZ, UR11, UR5 ;  /* 0x0000000b3f230299 */ /* 0x000fc80008011605 */
[----:B------:R-:W-:-:S12]  /*5d10*/  UIMAD UR4, UR35, UR8, URZ ;  /* 0x00000008230472a4 */ /* 0x000fd8000f8e023f */
.L_x_2895:
        /* <DEDUP_REMOVED lines=77> */
.L_x_2925:
        /* <DEDUP_REMOVED lines=9> */
.L_x_2899:
        /* <DEDUP_REMOVED lines=108> */
.L_x_2910:
[----:B-1----:R-:W-:-:S05]  /*6940*/  IMAD.MOV.U32 R13, RZ, RZ, 0x1 ;  /* 0x00000001ff0d7424 */ /* 0x002fca00078e00ff */
[----:B------:R-:W-:-:S04]  /*6950*/  SHF.L.U32 R13, R13, 0x1f, RZ ;  /* 0x0000001f0d0d7819 */ /* 0x000fc800000006ff */
[----:B------:R-:W1:Y:S02]  /*6960*/  SYNCS.PHASECHK.TRANS64.TRYWAIT P1, [R12+URZ+0x36438], R13 ;  /* 0x0364380d0c0075a7 */ /* 0x000e64000802017f */
[----:B-1----:R-:W-:Y:S05]  /*6970*/  @!P1 BRA `(.L_x_2902) ;  /* 0x0000001800bc9947 */ /* 0x002fea0003800000 */
.L_x_2926:
        /* <DEDUP_REMOVED lines=8> */
.L_x_2903:
        /* <DEDUP_REMOVED lines=48> */
.L_x_2927:
        /* <DEDUP_REMOVED lines=8> */
.L_x_2905:
        /* <DEDUP_REMOVED lines=46> */
.L_x_2928:
        /* <DEDUP_REMOVED lines=12> */
.L_x_2907:
        /* <DEDUP_REMOVED lines=37> */
.L_x_2930:
        /* <DEDUP_REMOVED lines=8> */
.L_x_2909:
        /* <DEDUP_REMOVED lines=41> */
.L_x_2901:
[----:B--2---:R-:W2:Y:S01]  /*7680*/  LDL.LU R4, [R1+0x4] ;  /* 0x0000040001047983 */ /* 0x004ea20000300800 */
[----:B------:R-:W-:-:S03]  /*7690*/  IMAD.MOV.U32 R10, RZ, RZ, 0x1 ;  /* 0x00000001ff0a7424 */ /* 0x000fc600078e00ff */
[----:B------:R3:W5:Y:S01]  /*76a0*/  LDL R5, [R1+0x8] ;  /* 0x0000080001057983 */ /* 0x0007620000100800 */
[----:B--2---:R-:W-:-:S13]  /*76b0*/  ISETP.NE.AND P1, PT, R4, RZ, PT ;  /* 0x000000ff0400720c */ /* 0x004fda0003f25270 */
[----:B---3--:R-:W-:Y:S05]  /*76c0*/  @!P1 BRA `(.L_x_2900) ;  /* 0x0000000400889947 */ /* 0x008fea0003800000 */
[----:B------:R-:W2:Y:S02]  /*76d0*/  SYNCS.PHASECHK.TRANS64.TRYWAIT P1, [R12+URZ+0x36438], R13 ;  /* 0x0364380d0c0075a7 */ /* 0x000ea4000802017f */
[----:B--2---:R-:W-:Y:S05]  /*76e0*/  @!P1 BRA `(.L_x_2911) ;  /* 0x0000000c00c09947 */ /* 0x004fea0003800000 */
.L_x_2931:
        /* <DEDUP_REMOVED lines=8> */
.L_x_2912:
        /* <DEDUP_REMOVED lines=41> */
.L_x_2932:
        /* <DEDUP_REMOVED lines=9> */
.L_x_2914:
        /* <DEDUP_REMOVED lines=38> */
.L_x_2900:
[----:B------:R-:W-:-:S04]  /*7cf0*/  SHF.L.U32 R3, R10, 0x1f, RZ ;  /* 0x0000001f0a037819 */ /* 0x000fc800000006ff */
[----:B------:R-:W2:Y:S02]  /*7d00*/  SYNCS.PHASECHK.TRANS64.TRYWAIT P1, [R12+URZ+0x36438], R3 ;  /* 0x036438030c0075a7 */ /* 0x000ea4000802017f */
[----:B--2---:R-:W-:Y:S05]  /*7d10*/  @!P1 BRA `(.L_x_2915) ;  /* 0x00000008005c9947 */ /* 0x004fea0003800000 */
.L_x_2933:
[----:B------:R-:W-:Y:S05]  /*7d20*/  @P0 BRA `(.L_x_2916) ;  /* 0x0000000000180947 */ /* 0x000fea0003800000 */
[----:B------:R-:W3:Y:S01]  /*7d30*/  S2R R0, SR_TID.X ;  /* 0x0000000000007919 */ /* 0x000ee20000002100 */
[----:B--2---:R-:W-:-:S04]  /*7d40*/  IMAD.MOV.U32 R3, RZ, RZ, 0x6100 ;  /* 0x00006100ff037424 */ /* 0x004fc800078e00ff */
[----:B------:R4:W-:Y:S01]  /*7d50*/  SYNCS.ARRIVE.TRANS64 RZ, [R12+URZ+0x36430], R3 ;  /* 0x036430030cff79a7 */ /* 0x0009e2000800003f */
[----:B---3--:R-:W-:-:S13]  /*7d60*/  LOP3.LUT P0, RZ, R0, 0x1f, RZ, 0xc0, !PT ;  /* 0x0000001f00ff7812 */ /* 0x008fda000780c0ff */
[----:B----4-:R-:W-:Y:S05]  /*7d70*/  @!P0 BRA `(.L_x_2916) ;  /* 0x0000000000048947 */ /* 0x010fea0003800000 */
[----:B------:R-:W-:Y:S01]  /*7d80*/  BPT.TRAP 0x1 ;  /* 0x000000040000795c */ /* 0x000fe20000300000 */
.L_x_2916:
        /* <DEDUP_REMOVED lines=45> */
.L_x_2897:
[----:B------:R-:W-:Y:S05]  /*8060*/  BSYNC B0 ;  /* 0x0000000000007941 */ /* 0x000fea0003800000 */
.L_x_2896:
[----:B------:R-:W-:-:S03]  /*8070*/  UMOV UR4, 0xffffffff ;  /* 0xffffffff00047882 */ /* 0x000fc60000000000 */
[----:B------:R-:W-:Y:S05]  /*8080*/  BRA.DIV UR4, `(.L_x_2917) ;  /* 0x0000000604947947 */ /* 0x000fea000b800000 */
[----:B------:R-:W-:-:S13]  /*8090*/  ELECT P6, URZ, PT ;  /* 0x00000000003f782f */ /* 0x000fda00038c0000 */
.L_x_2936:
[----:B------:R-:W-:Y:S05]  /*80a0*/  @!P6 BRA `(.L_x_2834) ;  /* 0x000000000074e947 */ /* 0x000fea0003800000 */
[----:B------:R-:W2:Y:S02]  /*80b0*/  LDL.LU R0, [R1+0xc] ;  /* 0x00000c0001007983 */ /* 0x000ea40000300800 */
[----:B--2---:R-:W-:-:S04]  /*80c0*/  LOP3.LUT R0, R0, 0x2, RZ, 0xfc, !PT ;  /* 0x0000000200007812 */ /* 0x004fc800078efcff */
[----:B------:R-:W-:-:S13]  /*80d0*/  ISETP.NE.AND P2, PT, R0, 0x3, PT ;  /* 0x000000030000780c */ /* 0x000fda0003f45270 */
[----:B------:R-:W-:Y:S05]  /*80e0*/  @!P2 BRA `(.L_x_2918) ;  /* 0x000000000004a947 */ /* 0x000fea0003800000 */
[----:B------:R-:W-:Y:S01]  /*80f0*/  BPT.TRAP 0x1 ;  /* 0x000000040000795c */ /* 0x000fe20000300000 */
.L_x_2918:
        /* <DEDUP_REMOVED lines=15> */
.L_x_2937:
[----:B------:R-:W3:Y:S02]  /*81f0*/  SYNCS.PHASECHK.TRANS64.TRYWAIT P0, [R23+URZ], R0 ;  /* 0x00000000170075a7 */ /* 0x000ee4000800017f */
[----:B---3--:R-:W-:Y:S05]  /*8200*/  @!P0 BRA `(.L_x_2920) ;  /* 0x0000000400688947 */ /* 0x008fea0003800000 */
.L_x_2938:
[----:B------:R-:W-:Y:S05]  /*8210*/  @!P2 BRA `(.L_x_2921) ;  /* 0x000000000004a947 */ /* 0x000fea0003800000 */
[----:B------:R-:W-:Y:S01]  /*8220*/  BPT.TRAP 0x1 ;  /* 0x000000040000795c */ /* 0x000fe20000300000 */
.L_x_2921:
[----:B------:R-:W-:-:S07]  /*8230*/  SHF.L.U32 R10, R10, 0x1f, RZ ;  /* 0x0000001f0a0a7819 */ /* 0x000fce00000006ff */
.L_x_2922:
[----:B----4-:R4:W1:Y:S02]  /*8240*/  SYNCS.PHASECHK.TRANS64.TRYWAIT P0, [R7+URZ+0x36438], R10 ;  /* 0x0364380a070075a7 */ /* 0x010864000800017f */
[----:B-1----:R-:W-:Y:S05]  /*8250*/  @!P0 NANOSLEEP.SYNCS 0x989680 ;  /* 0x009896800000895d */ /* 0x002fea0003900000 */
[----:B------:R-:W1:Y:S02]  /*8260*/  @!P0 SYNCS.PHASECHK.TRANS64 P0, [R7+URZ+0x36438], R10 ;  /* 0x0364380a070085a7 */ /* 0x000e64000800007f */
[----:B-1----:R-:W-:Y:S05]  /*8270*/  @!P0 BRA `(.L_x_2922) ;  /* 0xfffffffc00f08947 */ /* 0x002fea000383ffff */
.L_x_2834:
[----:B------:R-:W-:Y:S05]  /*8280*/  BSYNC B6 ;  /* 0x0000000000067941 */ /* 0x000fea0003800000 */
.L_x_2829:
[----:B------:R-:W-:Y:S05]  /*8290*/  EXIT ;  /* 0x000000000000794d */ /* 0x000fea0003800000 */
.L_x_2840:
[----:B------:R-:W-:Y:S02]  /*82a0*/  IMAD.MOV.U32 R12, RZ, RZ, RZ ;  /* 0x000000ffff0c7224 */ /* 0x000fe400078e00ff */
[----:B------:R-:W-:Y:S02]  /*82b0*/  IMAD.MOV.U32 R11, RZ, RZ, 0x1f ;  /* 0x0000001fff0b7424 */ /* 0x000fe400078e00ff */
[----:B------:R-:W-:-:S07]  /*82c0*/  IMAD.MOV.U32 R15, RZ, RZ, -0x1 ;  /* 0xffffffffff0f7424 */ /* 0x000fce00078e00ff */
[----:B------:R-:W-:Y:S05]  /*82d0*/  WARPSYNC.COLLECTIVE R15, `(.L_x_2923) ;  /* 0x000000000f087348 */ /* 0x000fea0003c00000 */
[----:B------:R1:W2:Y:S02]  /*82e0*/  SHFL.IDX P6, R14, R13, R12, R11 ;  /* 0x0000000c0d0e7389 */ /* 0x0002a400000c000b */
[----:B-12---:R-:W-:Y:S01]  /*82f0*/  ENDCOLLECTIVE ;  /* 0x000000000000791b */ /* 0x006fe20003800000 */
.L_x_2923:
[----:B------:R-:W-:Y:S05]  /*8300*/  BRA `(.L_x_2924) ;  /* 0xffffff8c00b47947 */ /* 0x000fea000383ffff */
.L_x_2842:
[----:B--2---:R-:W-:-:S04]  /*8310*/  IMAD.U32 R3, RZ, RZ, UR40 ;  /* 0x00000028ff037e24 */ /* 0x004fc8000f8e00ff */
[----:B------:R2:W3:Y:S03]  /*8320*/  SYNCS.PHASECHK.TRANS64.TRYWAIT P0, [R3+URZ+0x36400], R10 ;  /* 0x0364000a030075a7 */ /* 0x0004e6000800017f */
[----:B---3--:R-:W-:Y:S05]  /*8330*/  @!P0 NANOSLEEP.SYNCS 0x989680 ;  /* 0x009896800000895d */ /* 0x008fea0003900000 */
[----:B------:R-:W3:Y:S02]  /*8340*/  @!P0 SYNCS.PHASECHK.TRANS64 P0, [R3+URZ+0x36400], R10 ;  /* 0x0364000a030085a7 */ /* 0x000ee4000800007f */
[----:B---3--:R-:W-:Y:S05]  /*8350*/  @!P0 BRA `(.L_x_2842) ;  /* 0xfffffffc00ec8947 */ /* 0x008fea000383ffff */
[----:B------:R-:W-:Y:S05]  /*8360*/  BRA `(.L_x_2841) ;  /* 0xffffff8c00e87947 */ /* 0x000fea000383ffff */
.L_x_2846:
[----:B--2---:R2:W3:Y:S02]  /*8370*/  SYNCS.PHASECHK.TRANS64.TRYWAIT P1, [R3+URZ+0x36410], R10 ;  /* 0x0364100a030075a7 */ /* 0x0044e4000802017f */
[----:B---3--:R-:W-:Y:S05]  /*8380*/  @!P1 NANOSLEEP.SYNCS 0x989680 ;  /* 0x009896800000995d */ /* 0x008fea0003900000 */
[----:B------:R-:W3:Y:S02]  /*8390*/  @!P1 SYNCS.PHASECHK.TRANS64 P1, [R3+URZ+0x36410], R10 ;  /* 0x0364100a030095a7 */ /* 0x000ee4000802007f */
[----:B---3--:R-:W-:Y:S05]  /*83a0*/  @!P1 BRA `(.L_x_2846) ;  /* 0xfffffffc00f09947 */ /* 0x008fea000383ffff */
[----:B------:R-:W-:Y:S05]  /*83b0*/  BRA `(.L_x_2845) ;  /* 0xffffff9400b47947 */ /* 0x000fea000383ffff */
.L_x_2850:
[----:B-1----:R-:W-:-:S04]  /*83c0*/  IMAD.U32 R121, RZ, RZ, UR40 ;  /* 0x00000028ff797e24 */ /* 0x002fc8000f8e00ff */
[----:B------:R1:W2:Y:S03]  /*83d0*/  SYNCS.PHASECHK.TRANS64.TRYWAIT P1, [R121+URZ+0x36430], R14 ;  /* 0x0364300e790075a7 */ /* 0x0002a6000802017f */
[----:B--2---:R-:W-:Y:S05]  /*83e0*/  @!P1 NANOSLEEP.SYNCS 0x989680 ;  /* 0x009896800000995d */ /* 0x004fea0003900000 */
[----:B------:R-:W2:Y:S02]  /*83f0*/  @!P1 SYNCS.PHASECHK.TRANS64 P1, [R121+URZ+0x36430], R14 ;  /* 0x0364300e790095a7 */ /* 0x000ea4000802007f */
[----:B--2---:R-:W-:Y:S05]  /*8400*/  @!P1 BRA `(.L_x_2850) ;  /* 0xfffffffc00ec9947 */ /* 0x004fea000383ffff */
[----:B------:R-:W-:Y:S05]  /*8410*/  BRA `(.L_x_2849) ;  /* 0xffffff9c00d87947 */ /* 0x000fea000383ffff */
.L_x_2898:
[----:B-1----:R1:W2:Y:S02]  /*8420*/  SYNCS.PHASECHK.TRANS64.TRYWAIT P1, [R12+URZ+0x36420], R13 ;  /* 0x0364200d0c0075a7 */ /* 0x0022a4000802017f */
[----:B--2---:R-:W-:Y:S05]  /*8430*/  @!P1 NANOSLEEP.SYNCS 0x989680 ;  /* 0x009896800000995d */ /* 0x004fea0003900000 */
[----:B------:R-:W2:Y:S02]  /*8440*/  @!P1 SYNCS.PHASECHK.TRANS64 P1, [R12+URZ+0x36420], R13 ;  /* 0x0364200d0c0095a7 */ /* 0x000ea4000802007f */
[----:B--2---:R-:W-:Y:S05]  /*8450*/  @!P1 BRA `(.L_x_2898) ;  /* 0xfffffffc00f09947 */ /* 0x004fea000383ffff */
[----:B------:R-:W-:Y:S05]  /*8460*/  BRA `(.L_x_2925) ;  /* 0xffffffdc00607947 */ /* 0x000fea000383ffff */
.L_x_2902:
[----:B-1----:R1:W3:Y:S02]  /*8470*/  SYNCS.PHASECHK.TRANS64.TRYWAIT P1, [R12+URZ+0x36438], R13 ;  /* 0x0364380d0c0075a7 */ /* 0x0022e4000802017f */
[----:B---3--:R-:W-:Y:S05]  /*8480*/  @!P1 NANOSLEEP.SYNCS 0x989680 ;  /* 0x009896800000995d */ /* 0x008fea0003900000 */
[----:B------:R-:W3:Y:S02]  /*8490*/  @!P1 SYNCS.PHASECHK.TRANS64 P1, [R12+URZ+0x36438], R13 ;  /* 0x0364380d0c0095a7 */ /* 0x000ee4000802007f */
[----:B---3--:R-:W-:Y:S05]  /*84a0*/  @!P1 BRA `(.L_x_2902) ;  /* 0xfffffffc00f09947 */ /* 0x008fea000383ffff */
[----:B------:R-:W-:Y:S05]  /*84b0*/  BRA `(.L_x_2926) ;  /* 0xffffffe400307947 */ /* 0x000fea000383ffff */
.L_x_2904:
[----:B--2---:R2:W3:Y:S02]  /*84c0*/  SYNCS.PHASECHK.TRANS64.TRYWAIT P1, [R12+URZ+0x36428], R0 ;  /* 0x036428000c0075a7 */ /* 0x0044e4000802017f */
[----:B---3--:R-:W-:Y:S05]  /*84d0*/  @!P1 NANOSLEEP.SYNCS 0x989680 ;  /* 0x009896800000995d */ /* 0x008fea0003900000 */
[----:B------:R-:W3:Y:S02]  /*84e0*/  @!P1 SYNCS.PHASECHK.TRANS64 P1, [R12+URZ+0x36428], R0 ;  /* 0x036428000c0095a7 */ /* 0x000ee4000802007f */
[----:B---3--:R-:W-:Y:S05]  /*84f0*/  @!P1 BRA `(.L_x_2904) ;  /* 0xfffffffc00f09947 */ /* 0x008fea000383ffff */
[----:B------:R-:W-:Y:S05]  /*8500*/  BRA `(.L_x_2927) ;  /* 0xffffffe400fc7947 */ /* 0x000fea000383ffff */
.L_x_2906:
        /* <DEDUP_REMOVED lines=8> */
.L_x_2908:
[----:B------:R-:W-:-:S07]  /*8590*/  SHF.L.U32 R5, R16, 0x1f, RZ ;  /* 0x0000001f10057819 */ /* 0x000fce00000006ff */
.L_x_2929:
[----:B---3--:R3:W4:Y:S02]  /*85a0*/  SYNCS.PHASECHK.TRANS64.TRYWAIT P1, [R12+URZ+0x36420], R5 ;  /* 0x036420050c0075a7 */ /* 0x008724000802017f */
[----:B----4-:R-:W-:Y:S05]  /*85b0*/  @!P1 NANOSLEEP.SYNCS 0x989680 ;  /* 0x009896800000995d */ /* 0x010fea0003900000 */
[----:B------:R-:W4:Y:S02]  /*85c0*/  @!P1 SYNCS.PHASECHK.TRANS64 P1, [R12+URZ+0x36420], R5 ;  /* 0x036420050c0095a7 */ /* 0x000f24000802007f */
[----:B----4-:R-:W-:Y:S05]  /*85d0*/  @!P1 BRA `(.L_x_2929) ;  /* 0xfffffffc00f09947 */ /* 0x010fea000383ffff */
[----:B------:R-:W-:Y:S05]  /*85e0*/  BRA `(.L_x_2930) ;  /* 0xffffffec00607947 */ /* 0x000fea000383ffff */
.L_x_2911:
[----:B--2---:R2:W3:Y:S02]  /*85f0*/  SYNCS.PHASECHK.TRANS64.TRYWAIT P1, [R12+URZ+0x36438], R13 ;  /* 0x0364380d0c0075a7 */ /* 0x0044e4000802017f */
[----:B---3--:R-:W-:Y:S05]  /*8600*/  @!P1 NANOSLEEP.SYNCS 0x989680 ;  /* 0x009896800000995d */ /* 0x008fea0003900000 */
[----:B------:R-:W3:Y:S02]  /*8610*/  @!P1 SYNCS.PHASECHK.TRANS64 P1, [R12+URZ+0x36438], R13 ;  /* 0x0364380d0c0095a7 */ /* 0x000ee4000802007f */
[----:B---3--:R-:W-:Y:S05]  /*8620*/  @!P1 BRA `(.L_x_2911) ;  /* 0xfffffffc00f09947 */ /* 0x008fea000383ffff */
[----:B------:R-:W-:Y:S05]  /*8630*/  BRA `(.L_x_2931) ;  /* 0xfffffff0002c7947 */ /* 0x000fea000383ffff */
.L_x_2913:
[----:B-1----:R1:W2:Y:S02]  /*8640*/  SYNCS.PHASECHK.TRANS64.TRYWAIT P1, [R12+URZ+0x36428], R5 ;  /* 0x036428050c0075a7 */ /* 0x0022a4000802017f */
[----:B--2---:R-:W-:Y:S05]  /*8650*/  @!P1 NANOSLEEP.SYNCS 0x989680 ;  /* 0x009896800000995d */ /* 0x004fea0003900000 */
[----:B------:R-:W2:Y:S02]  /*8660*/  @!P1 SYNCS.PHASECHK.TRANS64 P1, [R12+URZ+0x36428], R5 ;  /* 0x036428050c0095a7 */ /* 0x000ea4000802007f */
[----:B--2---:R-:W-:Y:S05]  /*8670*/  @!P1 BRA `(.L_x_2913) ;  /* 0xfffffffc00f09947 */ /* 0x004fea000383ffff */
[----:B------:R-:W-:Y:S05]  /*8680*/  BRA `(.L_x_2932) ;  /* 0xfffffff000dc7947 */ /* 0x000fea000383ffff */
.L_x_2915:
[----:B--2---:R2:W3:Y:S02]  /*8690*/  SYNCS.PHASECHK.TRANS64.TRYWAIT P1, [R12+URZ+0x36438], R3 ;  /* 0x036438030c0075a7 */ /* 0x0044e4000802017f */
[----:B---3--:R-:W-:Y:S05]  /*86a0*/  @!P1 NANOSLEEP.SYNCS 0x989680 ;  /* 0x009896800000995d */ /* 0x008fea0003900000 */
[----:B------:R-:W3:Y:S02]  /*86b0*/  @!P1 SYNCS.PHASECHK.TRANS64 P1, [R12+URZ+0x36438], R3 ;  /* 0x036438030c0095a7 */ /* 0x000ee4000802007f */
[----:B---3--:R-:W-:Y:S05]  /*86c0*/  @!P1 BRA `(.L_x_2915) ;  /* 0xfffffffc00f09947 */ /* 0x008fea000383ffff */
[----:B------:R-:W-:Y:S05]  /*86d0*/  BRA `(.L_x_2933) ;  /* 0xfffffff400907947 */ /* 0x000fea000383ffff */
.L_x_2917:
[----:B------:R-:W-:Y:S01]  /*86e0*/  BSSY B0, `(.L_x_2934) ;  /* 0x0000006000007945 */ /* 0x000fe20003800000 */
[----:B------:R-:W-:-:S07]  /*86f0*/  IMAD.MOV.U32 R15, RZ, RZ, -0x1 ;  /* 0xffffffffff0f7424 */ /* 0x000fce00078e00ff */
[----:B-1----:R-:W-:Y:S05]  /*8700*/  WARPSYNC.COLLECTIVE R15, `(.L_x_2935) ;  /* 0x000000000f0c7348 */ /* 0x002fea0003c00000 */
[----:B------:R-:W-:Y:S02]  /*8710*/  ELECT P6, UR62, PT ;  /* 0x00000000003e782f */ /* 0x000fe400038c0000 */
[----:B------:R-:W-:Y:S01]  /*8720*/  MOV R14, UR62 ;  /* 0x0000003e000e7c02 */ /* 0x000fe20008000f00 */
[----:B-1----:R-:W-:Y:S10]  /*8730*/  ENDCOLLECTIVE ;  /* 0x000000000000791b */ /* 0x002ff40003800000 */
.L_x_2935:
[----:B------:R-:W-:Y:S05]  /*8740*/  BSYNC B0 ;  /* 0x0000000000007941 */ /* 0x000fea0003800000 */
.L_x_2934:
[----:B------:R-:W-:Y:S05]  /*8750*/  BRA `(.L_x_2936) ;  /* 0xfffffff800507947 */ /* 0x000fea000383ffff */
.L_x_2919:
[----:B--2---:R2:W3:Y:S02]  /*8760*/  SYNCS.PHASECHK.TRANS64.TRYWAIT P0, [R5+URZ], R2 ;  /* 0x00000002050075a7 */ /* 0x0044e4000800017f */
[----:B---3--:R-:W-:Y:S05]  /*8770*/  @!P0 NANOSLEEP.SYNCS 0x989680 ;  /* 0x009896800000895d */ /* 0x008fea0003900000 */
[----:B------:R-:W3:Y:S02]  /*8780*/  @!P0 SYNCS.PHASECHK.TRANS64 P0, [R5+URZ], R2 ;  /* 0x00000002050085a7 */ /* 0x000ee4000800007f */
[----:B---3--:R-:W-:Y:S05]  /*8790*/  @!P0 BRA `(.L_x_2919) ;  /* 0xfffffffc00f08947 */ /* 0x008fea000383ffff */
[----:B------:R-:W-:Y:S05]  /*87a0*/  BRA `(.L_x_2937) ;  /* 0xfffffff800907947 */ /* 0x000fea000383ffff */
.L_x_2920:
[----:B---3--:R3:W4:Y:S02]  /*87b0*/  SYNCS.PHASECHK.TRANS64.TRYWAIT P0, [R23+URZ], R0 ;  /* 0x00000000170075a7 */ /* 0x008724000800017f */
[----:B----4-:R-:W-:Y:S05]  /*87c0*/  @!P0 NANOSLEEP.SYNCS 0x989680 ;  /* 0x009896800000895d */ /* 0x010fea0003900000 */
[----:B------:R-:W4:Y:S02]  /*87d0*/  @!P0 SYNCS.PHASECHK.TRANS64 P0, [R23+URZ], R0 ;  /* 0x00000000170085a7 */ /* 0x000f24000800007f */
[----:B----4-:R-:W-:Y:S05]  /*87e0*/  @!P0 BRA `(.L_x_2920) ;  /* 0xfffffffc00f08947 */ /* 0x010fea000383ffff */
[----:B------:R-:W-:Y:S05]  /*87f0*/  BRA `(.L_x_2938) ;  /* 0xfffffff800847947 */ /* 0x000fea000383ffff */
.L_x_2939:
        /* <DEDUP_REMOVED lines=16> */
.L_x_3873:


//--------------------- .text._ZN7cutlass13device_kernelIN5flash11enable_sm90INS1_16FlashAttnBwdSm90INS1_25CollectiveMainloopBwdSm90ILi2ELi1ELi1EN4cute5tupleIJNS5_1CILi1EEES8_S8_EEENS6_IJNS7_ILi64EEENS7_ILi96EEENS7_ILi192EEEEEENS_6half_tEfNS_4arch4Sm90ELb1ELb0ELb1ELb0ELb1ELb0ELb1ELb0ELi3ELi1ELi1ELi1ELb0EEENS1_24CollectiveEpilogueBwdGQAISD_fSG_Li384ELb0ELb1EEENS1_25SingleTileBwdLPTSchedulerILb0ELi96ELb1EEEEEEEEEvNT_6ParamsE --------------------------
	.section	.text._ZN7cutlass13device_kernelIN5flash11enable_sm90INS1_16FlashAttnBwdSm90INS1_25CollectiveMainloopBwdSm90ILi2ELi1ELi1EN4cute5tupleIJNS5_1CILi1EEES8_S8_EEENS6_IJNS7_ILi64EEENS7_ILi96EEENS7_ILi192EEEEEENS_6half_tEfNS_4arch4Sm90ELb1ELb0ELb1ELb0ELb1ELb0ELb1ELb0ELi3ELi1ELi1ELi1ELb0EEENS1_24CollectiveEpilogueBwdGQAISD_fSG_Li384ELb0ELb1EEENS1_25SingleTileBwdLPTSchedulerILb0ELi96ELb1EEEEEEEEEvNT_6ParamsE,"ax",@progbits
	.align	128
.text._ZN7cutlass13device_kernelIN5flash11enable_sm90INS1_16FlashAttnBwdSm90INS1_25CollectiveMainloopBwdSm90ILi2ELi1ELi1EN4cute5tupleIJNS5_1CILi1EEES8_S8_EEENS6_IJNS7_ILi64EEENS7_ILi96EEENS7_ILi192EEEEEENS_6half_tEfNS_4arch4Sm90ELb1ELb0ELb1ELb0ELb1ELb0ELb1ELb0ELi3ELi1ELi1ELi1ELb0EEENS1_24CollectiveEpilogueBwdGQAISD_fSG_Li384ELb0ELb1EEENS1_25SingleTileBwdLPTSchedulerILb0ELi96ELb1EEEEEEEEEvNT_6ParamsE:
        .type           _ZN7cutlass13device_kernelIN5flash11enable_sm90INS1_16FlashAttnBwdSm90INS1_25CollectiveMainloopBwdSm90ILi2ELi1ELi1EN4cute5tupleIJNS5_1CILi1EEES8_S8_EEENS6_IJNS7_ILi64EEENS7_ILi96EEENS7_ILi192EEEEEENS_6half_tEfNS_4arch4Sm90ELb1ELb0ELb1ELb0ELb1ELb0ELb1ELb0ELi3ELi1ELi1ELi1ELb0EEENS1_24CollectiveEpilogueBwdGQAISD_fSG_Li384ELb0ELb1EEENS1_25SingleTileBwdLPTSchedulerILb0ELi96ELb1EEEEEEEEEvNT_6ParamsE,@function
        .size           _ZN7cutlass13device_kernelIN5flash11enable_sm90INS1_16FlashAttnBwdSm90INS1_25CollectiveMainloopBwdSm90ILi2ELi1ELi1EN4cute5tupleIJNS5_1CILi1EEES8_S8_EEENS6_IJNS7_ILi64EEENS7_ILi96EEENS7_ILi192EEEEEENS_6half_tEfNS_4arch4Sm90ELb1ELb0ELb1ELb0ELb1ELb0ELb1ELb0ELi3ELi1ELi1ELi1ELb0EEENS1_24CollectiveEpilogueBwdGQAISD_fSG_Li384ELb0ELb1EEENS1_25SingleTileBwdLPTSchedulerILb0ELi96ELb1EEEEEEEEEvNT_6ParamsE,(.L_x_3874 - _ZN7cutlass13device_kernelIN5flash11enable_sm90INS1_16FlashAttnBwdSm90INS1_25CollectiveMainloopBwdSm90ILi2ELi1ELi1EN4cute5tupleIJNS5_1CILi1EEES8_S8_EEENS6_IJNS7_ILi64EEENS7_ILi96EEENS7_ILi192EEEEEENS_6half_tEfNS_4arch4Sm90ELb1ELb0ELb1ELb0ELb1ELb0ELb1ELb0ELi3ELi1ELi1ELi1ELb0EEENS1_24CollectiveEpilogueBwdGQAISD_fSG_Li384ELb0ELb1EEENS1_25SingleTileBwdLPTSchedulerILb0ELi96ELb1EEEEEEEEEvNT_6ParamsE)
        .other          _ZN7cutlass13device_kernelIN5flash11enable_sm90INS1_16FlashAttnBwdSm90INS1_25CollectiveMainloopBwdSm90ILi2ELi1ELi1EN4cute5tupleIJNS5_1CILi1EEES8_S8_EEENS6_IJNS7_ILi64EEENS7_ILi96EEENS7_ILi192EEEEEENS_6half_tEfNS_4arch4Sm90ELb1ELb0ELb1ELb0ELb1ELb0ELb1ELb0ELi3ELi1ELi1ELi1ELb0EEENS1_24CollectiveEpilogueBwdGQAISD_fSG_Li384ELb0ELb1EEENS1_25SingleTileBwdLPTSchedulerILb0ELi96ELb1EEEEEEEEEvNT_6ParamsE,@"STO_CUDA_ENTRY STV_DEFAULT"
_ZN7cutlass13device_kernelIN5flash11enable_sm90INS1_16FlashAttnBwdSm90INS1_25CollectiveMainloopBwdSm90ILi2ELi1ELi1EN4cute5tupleIJNS5_1CILi1EEES8_S8_EEENS6_IJNS7_ILi64EEENS7_ILi96EEENS7_ILi192EEEEEENS_6half_tEfNS_4arch4Sm90ELb1ELb0ELb1ELb0ELb1ELb0ELb1ELb0ELi3ELi1ELi1ELi1ELb0EEENS1_24CollectiveEpilogueBwdGQAISD_fSG_Li384ELb0ELb1EEENS1_25SingleTileBwdLPTSchedulerILb0ELi96ELb1EEEEEEEEEvNT_6ParamsE:
        /* <DEDUP_REMOVED lines=23> */
.L_x_2941:
[----:B------:R-:W-:Y:S05]  /*0170*/  BSYNC B0 ;  /* 0x0000000000007941 */ /* 0x000fea0003800000 */
.L_x_2940:
        /* <DEDUP_REMOVED lines=34> */
.L_x_2942:
        /* <DEDUP_REMOVED lines=20> */
.L_x_2943:
[----:B---3--:R-:W-:Y:S01]  /*04e0*/  ISETP.NE.AND P0, PT, R2, RZ, PT ;  /* 0x000000ff0200720c */ /* 0x008fe20003f05270 */
[----:B------:R-:W-:Y:S01]  /*04f0*/  IMAD.MOV.U32 R2, RZ, RZ, 0x1 ;  /* 0x00000001ff027424 */ /* 0x000fe200078e00ff */
[----:B------:R-:W-:Y:S01]  /*0500*/  NOP ;  /* 0x0000000000007918 */ /* 0x000fe20000000000 */
[----:B------:R-:W-:Y:S01]  /*0510*/  ULDC.64 UR38, c[0x0][0x208] ;  /* 0x0000820000267ab9 */ /* 0x000fe20000000a00 */
[----:B------:R-:W-:Y:S02]  /*0520*/  BSSY B6, `(.L_x_2944) ;  /* 0x00008ca000067945 */ /* 0x000fe40003800000 */
[----:B------:R-:W-:-:S05]  /*0530*/  SEL R2, R2, 0x2, !P0 ;  /* 0x0000000202027807 */ /* 0x000fca0004000000 */
[----:B------:R3:W-:Y:S01]  /*0540*/  STL [R1+0xc], R2 ;  /* 0x00000c0201007387 */ /* 0x0007e20000100800 */
[----:B-12-4-:R-:W-:Y:S06]  /*0550*/  BAR.SYNC.DEFER_BLOCKING 0x0 ;  /* 0x0000000000007b1d */ /* 0x016fec0000010000 */
[----:B------:R-:W-:Y:S05]  /*0560*/  @!P0 BRA `(.L_x_2945) ;  /* 0x0000004800248947 */ /* 0x000fea0003800000 */
.L_x_2946:
        /* <DEDUP_REMOVED lines=32> */
.L_x_2947:
[----:B------:R-:W-:Y:S01]  /*0770*/  ULDC UR7, c[0x0][0x8cc] ;  /* 0x0002330000077ab9 */ /* 0x000fe20000000800 */
[----:B------:R-:W-:Y:S01]  /*0780*/  UMOV UR36, UR10 ;  /* 0x0000000a00247c82 */ /* 0x000fe20008000000 */
[----:B------:R-:W-:-:S11]  /*0790*/  UISETP.NE.AND UP0, UPT, UR7, 0x1, UPT ;  /* 0x000000010700788c */ /* 0x000fd6000bf05270 */
[----:B------:R-:W-:Y:S02]  /*07a0*/  @UP0 ULDC.64 UR8, c[0x0][0x8d0] ;  /* 0x0002340000080ab9 */ /* 0x000fe40000000a00 */
[----:B------:R-:W-:-:S04]  /*07b0*/  UIMAD.WIDE.U32 UR4, UR10, UR8, URZ ;  /* 0x000000080a0472a5 */ /* 0x000fc8000f8e003f */
[----:B------:R-:W-:-:S04]  /*07c0*/  @UP0 USHF.R.U32.HI UR36, URZ, UR9, UR5 ;  /* 0x000000093f240299 */ /* 0x000fc80008011605 */
[----:B------:R-:W-:-:S12]  /*07d0*/  UIMAD UR4, UR36, UR7, URZ ;  /* 0x00000007240472a4 */ /* 0x000fd8000f8e023f */
.L_x_2948:
        /* <DEDUP_REMOVED lines=106> */
.L_x_2952:
        /* <DEDUP_REMOVED lines=15> */
.L_x_2951:
        /* <DEDUP_REMOVED lines=20> */
.L_x_2954:
        /* <DEDUP_REMOVED lines=15> */
.L_x_2953:
        /* <DEDUP_REMOVED lines=8> */
.L_x_3069:
        /* <DEDUP_REMOVED lines=19> */
.L_x_2956:
        /* <DEDUP_REMOVED lines=109> */
.L_x_2968:
[----:B------:R-:W-:-:S13]  /*1a20*/  ISETP.NE.AND P0, PT, R8, 0x3, PT ;  /* 0x000000030800780c */ /* 0x000fda0003f05270 */
[----:B-1----:R-:W-:Y:S05]  /*1a30*/  @!P0 BRA `(.L_x_2958) ;  /* 0x0000000000048947 */ /* 0x002fea0003800000 */
[----:B------:R-:W-:Y:S01]  /*1a40*/  BPT.TRAP 0x1 ;  /* 0x000000040000795c */ /* 0x000fe20000300000 */
.L_x_2958:
[----:B------:R-:W-:Y:S02]  /*1a50*/  LEA R3, R2, UR43, 0x3 ;  /* 0x0000002b02037c11 */ /* 0x000fe4000f8e18ff */
[----:B------:R-:W-:-:S04]  /*1a60*/  SHF.L.U32 R10, R7, 0x1f, RZ ;  /* 0x0000001f070a7819 */ /* 0x000fc800000006ff */
[----:B------:R1:W2:Y:S01]  /*1a70*/  SYNCS.PHASECHK.TRANS64.TRYWAIT P1, [R3+URZ+0x36410], R10 ;  /* 0x0364100a030075a7 */ /* 0x0002a2000802017f */
[----:B------:R-:W-:Y:S05]  /*1a80*/  @!P0 BRA `(.L_x_2959) ;  /* 0x0000000000048947 */ /* 0x000fea0003800000 */
[----:B------:R-:W-:Y:S01]  /*1a90*/  BPT.TRAP 0x1 ;  /* 0x000000040000795c */ /* 0x000fe20000300000 */
.L_x_2959:
[----:B--2---:R-:W-:Y:S05]  /*1aa0*/  @P1 BRA `(.L_x_2960) ;  /* 0x0000000000081947 */ /* 0x004fea0003800000 */
[----:B------:R-:W2:Y:S02]  /*1ab0*/  SYNCS.PHASECHK.TRANS64.TRYWAIT P1, [R3+URZ+0x36410], R10 ;  /* 0x0364100a030075a7 */ /* 0x000ea4000802017f */
[----:B--2---:R-:W-:Y:S05]  /*1ac0*/  @!P1 BRA `(.L_x_2961) ;  /* 0x0000007400f89947 */ /* 0x004fea0003800000 */
.L_x_2960:
        /* <DEDUP_REMOVED lines=103> */
.L_x_2962:
[----:B------:R-:W-:-:S04]  /*2140*/  SHF.L.U32 R14, R5, 0x1f, RZ ;  /* 0x0000001f050e7819 */ /* 0x000fc800000006ff */
[----:B------:R1:W1:Y:S01]  /*2150*/  SYNCS.PHASECHK.TRANS64.TRYWAIT P1, [UR43+0x36430], R14 ;  /* 0x0364300eff0075a7 */ /* 0x000262000802016b */
[----:B------:R-:W-:Y:S05]  /*2160*/  @!P0 BRA `(.L_x_2963) ;  /* 0x0000000000048947 */ /* 0x000fea0003800000 */
[----:B------:R-:W-:Y:S01]  /*2170*/  BPT.TRAP 0x1 ;  /* 0x000000040000795c */ /* 0x000fe20000300000 */
.L_x_2963:
        /* <DEDUP_REMOVED lines=36> */
.L_x_2964:
        /* <DEDUP_REMOVED lines=351> */
.L_x_2966:
        /* <DEDUP_REMOVED lines=60> */
.L_x_2967:
        /* <DEDUP_REMOVED lines=62> */
.L_x_2950:
[----:B------:R-:W-:Y:S05]  /*4150*/  @P0 BRA `(.L_x_2949) ;  /* 0x0000005000180947 */ /* 0x000fea0003800000 */
[----:B------:R-:W1:Y:S01]  /*4160*/  S2R R4, SR_TID.X ;  /* 0x0000000000047919 */ /* 0x000e620000002100 */
[----:B------:R-:W-:Y:S01]  /*4170*/  ULDC UR8, c[0x0][0x850] ;  /* 0x0002140000087ab9 */ /* 0x000fe20000000800 */
[----:B------:R-:W-:Y:S01]  /*4180*/  UMOV UR10, UR41 ;  /* 0x00000029000a7c82 */ /* 0x000fe20008000000 */
[----:B------:R-:W-:Y:S01]  /*4190*/  UISETP.NE.AND UP0, UPT, UR8, 0x1, UPT ;  /* 0x000000010800788c */ /* 0x000fe2000bf05270 */
[----:B------:R-:W2:Y:S01]  /*41a0*/  S2UR UR17, SR_CgaCtaId ;  /* 0x00000000001179c3 */ /* 0x000ea20000008800 */
[----:B------:R-:W-:Y:S01]  /*41b0*/  ULDC.64 UR12, c[0x0][0x818] ;  /* 0x00020600000c7ab9 */ /* 0x000fe20000000a00 */
[----:B------:R-:W-:Y:S01]  /*41c0*/  ULOP3.LUT UR36, URZ, UR36, URZ, 0x33, !UPT ;  /* 0x000000243f247292 */ /* 0x000fe2000f8e333f */
[----:B------:R-:W-:Y:S01]  /*41d0*/  BSSY B0, `(.L_x_2969) ;  /* 0x0000056000007945 */ /* 0x000fe20003800000 */
[----:B------:R-:W-:Y:S01]  /*41e0*/  ULDC UR6, c[0x0][0x8b4] ;  /* 0x00022d0000067ab9 */ /* 0x000fe20000000800 */
[----:B------:R-:W-:Y:S01]  /*41f0*/  ULDC UR14, c[0x0][0x80c] ;  /* 0x00020300000e7ab9 */ /* 0x000fe20000000800 */
[----:B------:R-:W-:-:S02]  /*4200*/  UIADD3 UR36, UR36, UR6, URZ ;  /* 0x0000000624247290 */ /* 0x000fc4000fffe03f */
[----:B------:R-:W-:Y:S02]  /*4210*/  UIMAD UR11, UR37, UR14, URZ ;  /* 0x0000000e250b72a4 */ /* 0x000fe4000f8e023f */
[----:B------:R-:W-:Y:S01]  /*4220*/  @UP0 ULDC UR4, c[0x0][0x854] ;  /* 0x0002150000040ab9 */ /* 0x000fe20000000800 */
[----:B------:R-:W-:Y:S01]  /*4230*/  @UP0 ULDC UR7, c[0x0][0x858] ;  /* 0x0002160000070ab9 */ /* 0x000fe20000000800 */
[----:B------:R-:W-:Y:S01]  /*4240*/  UIMAD.WIDE.U32 UR4, UR41, UR4, URZ ;  /* 0x00000004290472a5 */ /* 0x000fe2000f8e003f */
[----:B------:R-:W-:Y:S01]  /*4250*/  UMOV UR16, 0x400 ;  /* 0x0000040000107882 */ /* 0x000fe20000000000 */
[----:B------:R-:W-:Y:S02]  /*4260*/  UIMAD UR6, UR36, 0x4800, URZ ;  /* 0x00004800240678a4 */ /* 0x000fe4000f8e023f */
[----:B------:R-:W-:Y:S02]  /*4270*/  @UP0 USHF.R.U32.HI UR10, URZ, UR7, UR5 ;  /* 0x000000073f0a0299 */ /* 0x000fe40008011605 */
[----:B------:R-:W-:-:S02]  /*4280*/  USHF.R.S32.HI UR7, URZ, 0x1f, UR6 ;  /* 0x0000001f3f077899 */ /* 0x000fc40008011406 */
[----:B------:R-:W-:Y:S01]  /*4290*/  USHF.R.S32.HI UR15, URZ, 0x1f, UR10 ;  /* 0x0000001f3f0f7899 */ /* 0x000fe2000801140a */
[----:B------:R-:W-:Y:S01]  /*42a0*/  ULDC.64 UR20, c[0x0][0x840] ;  /* 0x0002100000147ab9 */ /* 0x000fe20000000a00 */
[----:B------:R-:W-:Y:S02]  /*42b0*/  UIMAD.WIDE.U32 UR4, UR10, UR12, UR6 ;  /* 0x0000000c0a0472a5 */ /* 0x000fe4000f8e0006 */
[----:B------:R-:W-:Y:S01]  /*42c0*/  UIMAD UR9, UR15, UR12, URZ ;  /* 0x0000000c0f0972a4 */ /* 0x000fe2000f8e023f */
[C---:B-1----:R-:W-:Y:S01]  /*42d0*/  VIADD R3, R4.reuse, 0xffffff80 ;  /* 0xffffff8004037836 */ /* 0x042fe20000000000 */
[----:B------:R-:W-:Y:S01]  /*42e0*/  UIMAD UR19, UR15, UR20, URZ ;  /* 0x000000140f1372a4 */ /* 0x000fe2000f8e023f */
[----:B------:R-:W-:Y:S01]  /*42f0*/  BAR.SYNC.DEFER_BLOCKING 0x1, 0x180 ;  /* 0x0046000000007b1d */ /* 0x000fe20000010000 */
[----:B------:R-:W-:Y:S01]  /*4300*/  UIMAD UR18, UR10, UR13, UR9 ;  /* 0x0000000d0a1272a4 */ /* 0x000fe2000f8e0209 */
[----:B------:R-:W-:Y:S01]  /*4310*/  ISETP.NE.AND P1, PT, R4, 0x80, PT ;  /* 0x000000800400780c */ /* 0x000fe20003f25270 */
[----:B------:R-:W-:Y:S01]  /*4320*/  UIMAD.WIDE.U32 UR6, UR10, UR20, UR6 ;  /* 0x000000140a0672a5 */ /* 0x000fe2000f8e0006 */
[----:B------:R-:W-:Y:S01]  /*4330*/  SHF.R.S32.HI R0, RZ, 0x1f, R3 ;  /* 0x0000001fff007819 */ /* 0x000fe20000011403 */
[----:B------:R-:W-:Y:S01]  /*4340*/  UIMAD UR19, UR10, UR21, UR19 ;  /* 0x000000150a1372a4 */ /* 0x000fe2000f8e0213 */
[----:B------:R-:W-:Y:S01]  /*4350*/  ISETP.NE.AND P0, PT, R3, RZ, PT ;  /* 0x000000ff0300720c */ /* 0x000fe20003f05270 */
[----:B------:R-:W-:Y:S01]  /*4360*/  ULDC UR9, c[0x0][0x870] ;  /* 0x00021c0000097ab9 */ /* 0x000fe20000000800 */
[----:B------:R-:W-:Y:S01]  /*4370*/  LEA.HI R2, R0, R3, RZ, 0x7 ;  /* 0x0000000300027211 */ /* 0x000fe200078f38ff */
[----:B------:R-:W-:Y:S01]  /*4380*/  UIMAD UR9, UR9, UR36, URZ ;  /* 0x00000024090972a4 */ /* 0x000fe2000f8e023f */
[----:B------:R-:W-:-:S02]  /*4390*/  ULDC.64 UR12, c[0x0][0x868] ;  /* 0x00021a00000c7ab9 */ /* 0x000fc40000000a00 */
[----:B------:R-:W-:Y:S01]  /*43a0*/  LOP3.LUT R0, R2, 0x3fffff80, RZ, 0xc0, !PT ;  /* 0x3fffff8002007812 */ /* 0x000fe200078ec0ff */
[----:B------:R-:W-:Y:S01]  /*43b0*/  UIMAD UR14, UR9, UR14, URZ ;  /* 0x0000000e090e72a4 */ /* 0x000fe2000f8e023f */
[----:B------:R-:W-:Y:S01]  /*43c0*/  SHF.R.S32.HI R5, RZ, 0x7, R2 ;  /* 0x00000007ff057819 */ /* 0x000fe20000011402 */
[----:B--2---:R-:W-:Y:S02]  /*43d0*/  ULEA UR9, UR17, UR16, 0x18 ;  /* 0x0000001011097291 */ /* 0x004fe4000f8ec03f */
[----:B------:R-:W-:Y:S01]  /*43e0*/  IMAD.IADD R0, R3, 0x1, -R0 ;  /* 0x0000000103007824 */ /* 0x000fe200078e0a00 */
[----:B------:R-:W-:Y:S02]  /*43f0*/  USHF.R.S32.HI UR16, URZ, 0x1f, UR11 ;  /* 0x0000001f3f107899 */ /* 0x000fe4000801140b */
[----:B------:R-:W-:Y:S01]  /*4400*/  USHF.R.S32.HI UR17, URZ, 0x1f, UR14 ;  /* 0x0000001f3f117899 */ /* 0x000fe2000801140e */
[----:B------:R-:W-:Y:S01]  /*4410*/  IMAD R0, R5, 0x600, R0 ;  /* 0x0000060005007824 */ /* 0x000fe200078e0200 */
[----:B------:R-:W-:Y:S01]  /*4420*/  UIADD3 UR11, UP0, UP1, UR14, UR11, UR10 ;  /* 0x0000000b0e0b7290 */ /* 0x000fe2000f91e00a */
[----:B------:R-:W-:-:S02]  /*4430*/  ULDC.64 UR20, c[0x0][0x820] ;  /* 0x0002080000147ab9 */ /* 0x000fc40000000a00 */
[----:B------:R-:W-:Y:S01]  /*4440*/  IMAD.SHL.U32 R0, R0, 0x4, RZ ;  /* 0x0000000400007824 */ /* 0x000fe200078e00ff */
[----:B------:R-:W-:Y:S02]  /*4450*/  UIADD3.X UR16, UR17, UR16, UR15, UP0, UP1 ;  /* 0x0000001011107290 */ /* 0x000fe400087e240f */
[----:B------:R-:W-:Y:S02]  /*4460*/  USHF.L.U32 UR14, UR11, 0x2, URZ ;  /* 0x000000020b0e7899 */ /* 0x000fe4000800063f */
[----:B------:R-:W-:Y:S01]  /*4470*/  LEA R0, R0, UR9, 0x2 ;  /* 0x0000000900007c11 */ /* 0x000fe2000f8e10ff */
[----:B------:R-:W-:Y:S02]  /*4480*/  USHF.L.U64.HI UR11, UR11, 0x2, UR16 ;  /* 0x000000020b0b7899 */ /* 0x000fe40008010210 */
[----:B------:R-:W-:Y:S02]  /*4490*/  UIADD3 UR15, UP0, UR14, UR12, URZ ;  /* 0x0000000c0e0f7290 */ /* 0x000fe4000ff1e03f */
[----:B------:R1:W-:Y:S01]  /*44a0*/  STS.128 [R0], R24 ;  /* 0x0000001800007388 */ /* 0x0003e20000000c00 */
[----:B------:R-:W-:-:S02]  /*44b0*/  USHF.R.S32.HI UR12, URZ, 0x1f, UR37 ;  /* 0x0000001f3f0c7899 */ /* 0x000fc40008011425 */
[----:B------:R-:W-:Y:S01]  /*44c0*/  UIADD3.X UR16, UR11, UR13, URZ, UP0, !UPT ;  /* 0x0000000d0b107290 */ /* 0x000fe200087fe43f */
[----:B------:R1:W-:Y:S01]  /*44d0*/  STS.128 [R0+0x800], R28 ;  /* 0x0008001c00007388 */ /* 0x0003e20000000c00 */
[----:B------:R-:W-:Y:S01]  /*44e0*/  ULDC.64 UR22, c[0x0][0x848] ;  /* 0x0002120000167ab9 */ /* 0x000fe20000000a00 */
[----:B------:R-:W-:Y:S01]  /*44f0*/  UIMAD UR13, UR12, UR20, URZ ;  /* 0x000000140c0d72a4 */ /* 0x000fe2000f8e023f */
[----:B------:R-:W-:Y:S01]  /*4500*/  IMAD.U32 R2, RZ, RZ, UR15 ;  /* 0x0000000fff027e24 */ /* 0x000fe2000f8e00ff */
[----:B------:R1:W-:Y:S01]  /*4510*/  STS.128 [R0+0x1000], R32 ;  /* 0x0010002000007388 */ /* 0x0003e20000000c00 */
[----:B------:R-:W-:Y:S01]  /*4520*/  UIADD3 UR5, UR5, UR18, URZ ;  /* 0x0000001205057290 */ /* 0x000fe2000fffe03f */
[----:B------:R-:W-:Y:S01]  /*4530*/  IMAD.U32 R3, RZ, RZ, UR16 ;  /* 0x00000010ff037e24 */ /* 0x000fe2000f8e00ff */
[----:B------:R-:W-:Y:S01]  /*4540*/  UIMAD UR12, UR12, UR22, URZ ;  /* 0x000000160c0c72a4 */ /* 0x000fe2000f8e023f */
[----:B------:R1:W-:Y:S01]  /*4550*/  STS.128 [R0+0x1800], R36 ;  /* 0x0018002400007388 */ /* 0x0003e20000000c00 */
[----:B------:R-:W-:-:S02]  /*4560*/  UIADD3 UR7, UR7, UR19, URZ ;  /* 0x0000001307077290 */ /* 0x000fc4000fffe03f */
[----:B------:R-:W-:Y:S01]  /*4570*/  UIMAD UR13, UR37, UR21, UR13 ;  /* 0x00000015250d72a4 */ /* 0x000fe2000f8e020d */
[----:B------:R1:W-:Y:S01]  /*4580*/  STS.128 [R0+0x2000], R40 ;  /* 0x0020002800007388 */ /* 0x0003e20000000c00 */
[----:B------:R-:W-:Y:S02]  /*4590*/  UIMAD.WIDE.U32 UR4, UR37, UR20, UR4 ;  /* 0x00000014250472a5 */ /* 0x000fe4000f8e0004 */
[----:B------:R-:W-:Y:S01]  /*45a0*/  UIMAD UR12, UR37, UR23, UR12 ;  /* 0x00000017250c72a4 */ /* 0x000fe2000f8e020c */
[----:B------:R1:W-:Y:S01]  /*45b0*/  STS.128 [R0+0x2800], R44 ;  /* 0x0028002c00007388 */ /* 0x0003e20000000c00 */
[----:B------:R-:W-:Y:S01]  /*45c0*/  UIMAD.WIDE.U32 UR6, UR37, UR22, UR6 ;  /* 0x00000016250672a5 */ /* 0x000fe2000f8e0006 */
[----:B------:R-:W-:Y:S02]  /*45d0*/  ULDC.64 UR18, c[0x0][0x800] ;  /* 0x0002000000127ab9 */ /* 0x000fe40000000a00 */
[----:B------:R1:W-:Y:S01]  /*45e0*/  STS.128 [R0+0x3000], R48 ;  /* 0x0030003000007388 */ /* 0x0003e20000000c00 */
[----:B------:R-:W-:Y:S01]  /*45f0*/  ULDC.64 UR20, c[0x0][0x828] ;  /* 0x00020a0000147ab9 */ /* 0x000fe20000000a00 */
[----:B------:R-:W-:-:S02]  /*4600*/  UIADD3 UR17, -UR10, URZ, URZ ;  /* 0x0000003f0a117290 */ /* 0x000fc4000fffe13f */
[----:B------:R1:W-:Y:S01]  /*4610*/  STS.128 [R0+0x3800], R52 ;  /* 0x0038003400007388 */ /* 0x0003e20000000c00 */
[----:B------:R-:W-:Y:S02]  /*4620*/  UIADD3 UR10, UR5, UR13, URZ ;  /* 0x0000000d050a7290 */ /* 0x000fe4000fffe03f */
[----:B------:R-:W-:Y:S01]  /*4630*/  ULEA UR18, UP0, UR4, UR18, 0x2 ;  /* 0x0000001204127291 */ /* 0x000fe2000f80103f */
[----:B------:R1:W-:Y:S01]  /*4640*/  STS.128 [R0+0x4000], R56 ;  /* 0x0040003800007388 */ /* 0x0003e20000000c00 */
[----:B------:R-:W-:Y:S02]  /*4650*/  UIADD3 UR5, UR7, UR12, URZ ;  /* 0x0000000c07057290 */ /* 0x000fe4000fffe03f */
[----:B------:R-:W-:Y:S01]  /*4660*/  ULEA UR20, UP1, UR6, UR20, 0x2 ;  /* 0x0000001406147291 */ /* 0x000fe2000f82103f */
[----:B------:R1:W-:Y:S01]  /*4670*/  STS.128 [R0+0x4800], R60 ;  /* 0x0048003c00007388 */ /* 0x0003e20000000c00 */
[----:B------:R-:W-:Y:S02]  /*4680*/  ULEA.HI.X UR19, UR4, UR19, UR10, 0x2, UP0 ;  /* 0x0000001304137291 */ /* 0x000fe400080f140a */
[----:B------:R-:W-:Y:S01]  /*4690*/  ULEA.HI.X UR5, UR6, UR21, UR5, 0x2, UP1 ;  /* 0x0000001506057291 */ /* 0x000fe200088f1405 */
[----:B------:R1:W-:Y:S01]  /*46a0*/  STS.128 [R0+0x5000], R64 ;  /* 0x0050004000007388 */ /* 0x0003e20000000c00 */
[----:B------:R-:W-:-:S03]  /*46b0*/  UIMAD UR17, UR8, UR17, UR41 ;  /* 0x00000011081172a4 */ /* 0x000fc6000f8e0229 */
[----:B------:R1:W-:Y:S01]  /*46c0*/  STS.128 [R0+0x5800], R68 ;  /* 0x0058004400007388 */ /* 0x0003e20000000c00 */
[----:B------:R-:W-:Y:S08]  /*46d0*/  @P0 BRA `(.L_x_2970) ;  /* 0x0000000000140947 */ /* 0x000ff00003800000 */
.L_x_2971:
[----:B------:R-:W2:Y:S04]  /*46e0*/  LDG.E.STRONG.GPU R4, desc[UR38][R2.64] ;  /* 0x0000002602047981 */ /* 0x000ea8000c1ef900 */
[----:B--2---:R-:W-:Y:S01]  /*46f0*/  CCTL.IVALL ;  /* 0x00000000ff00798f */ /* 0x004fe20002000000 */
[----:B------:R-:W-:Y:S05]  /*4700*/  YIELD ;  /* 0x0000000000007946 */ /* 0x000fea0003800000 */
[----:B------:R-:W-:-:S13]  /*4710*/  ISETP.NE.AND P0, PT, R4, UR17, PT ;  /* 0x0000001104007c0c */ /* 0x000fda000bf05270 */
[----:B------:R-:W-:Y:S05]  /*4720*/  @P0 BRA `(.L_x_2971) ;  /* 0xfffffffc00ec0947 */ /* 0x000fea000383ffff */
.L_x_2970:
[----:B------:R-:W-:Y:S05]  /*4730*/  BSYNC B0 ;  /* 0x0000000000007941 */ /* 0x000fea0003800000 */
.L_x_2969:
[----:B------:R-:W-:-:S03]  /*4740*/  UMOV UR4, 0xffffffff ;  /* 0xffffffff00047882 */ /* 0x000fc60000000000 */
[----:B------:R-:W-:Y:S05]  /*4750*/  BRA.DIV UR4, `(.L_x_2972) ;  /* 0x0000004e04007947 */ /* 0x000fea000b800000 */
[----:B------:R-:W-:Y:S01]  /*4760*/  NOP ;  /* 0x0000000000007918 */ /* 0x000fe20000000000 */
.L_x_3072:
        /* <DEDUP_REMOVED lines=15> */
.L_x_2975:
[----:B------:R-:W-:Y:S01]  /*4860*/  @P0 ELECT P2, URZ, PT ;  /* 0x00000000003f082f */ /* 0x000fe20003840000 */
[----:B------:R2:W-:-:S12]  /*4870*/  UBLKRED.G.S.ADD.F32.RN [UR4], [UR9], UR6, desc[UR12] ;  /* 0x00000c04090073bb */ /* 0x0005d800080a1406 */
[----:B------:R-:W-:Y:S02]  /*4880*/  @P2 PLOP3.LUT P0, PT, P2, PT, PT, 0x8, 0x0 ;  /* 0x000000000000281c */ /* 0x000fe4000170e170 */
[----:B------:R-:W-:-:S11]  /*4890*/  PLOP3.LUT P2, PT, PT, PT, PT, 0x8, 0x0 ;  /* 0x000000000000781c */ /* 0x000fd60003f4e170 */
[----:B--2---:R-:W-:Y:S05]  /*48a0*/  @P0 BRA.U.ANY `(.L_x_2975) ;  /* 0xfffffffd00ec0947 */ /* 0x004fea000393ffff */
[----:B------:R0:W-:Y:S01]  /*48b0*/  UTMACMDFLUSH ;  /* 0x00000000000079b7 */ /* 0x0001e20000000000 */
[----:B------:R-:W-:-:S04]  /*48c0*/  DEPBAR.LE SB0, 0x0 ;  /* 0x000080000000791a */ /* 0x000fc80000000000 */
.L_x_2974:
[----:B------:R-:W-:Y:S05]  /*48d0*/  BSYNC B0 ;  /* 0x0000000000007941 */ /* 0x000fea0003800000 */
.L_x_2973:
        /* <DEDUP_REMOVED lines=14> */
.L_x_2977:
[----:B------:R-:W-:Y:S05]  /*49c0*/  BSYNC B0 ;  /* 0x0000000000007941 */ /* 0x000fea0003800000 */
.L_x_2976:
        /* <DEDUP_REMOVED lines=20> */
.L_x_2980:
[----:B-12---:R-:W2:Y:S04]  /*4b10*/  LDG.E.STRONG.GPU R0, desc[UR38][R2.64] ;  /* 0x0000002602007981 */ /* 0x006ea8000c1ef900 */
[----:B--2---:R-:W-:Y:S01]  /*4b20*/  CCTL.IVALL ;  /* 0x00000000ff00798f */ /* 0x004fe20002000000 */
[----:B------:R-:W-:Y:S05]  /*4b30*/  YIELD ;  /* 0x0000000000007946 */ /* 0x000fea0003800000 */
[----:B------:R-:W-:-:S13]  /*4b40*/  ISETP.NE.AND P0, PT, R0, UR17, PT ;  /* 0x0000001100007c0c */ /* 0x000fda000bf05270 */
[----:B------:R-:W-:Y:S05]  /*4b50*/  @P0 BRA `(.L_x_2980) ;  /* 0xfffffffc00ec0947 */ /* 0x000fea000383ffff */
.L_x_2979:
[----:B------:R-:W-:Y:S05]  /*4b60*/  BSYNC B0 ;  /* 0x0000000000007941 */ /* 0x000fea0003800000 */
.L_x_2978:
[----:B------:R-:W-:-:S03]  /*4b70*/  UMOV UR4, 0xffffffff ;  /* 0xffffffff00047882 */ /* 0x000fc60000000000 */
[----:B------:R-:W-:Y:S05]  /*4b80*/  BRA.DIV UR4, `(.L_x_2981) ;  /* 0x0000004a04107947 */ /* 0x000fea000b800000 */
[----:B------:R-:W-:Y:S01]  /*4b90*/  NOP ;  /* 0x0000000000007918 */ /* 0x000fe20000000000 */
.L_x_3075:
        /* <DEDUP_REMOVED lines=16> */
.L_x_2984:
[----:B------:R-:W-:Y:S01]  /*4ca0*/  @P0 ELECT P2, URZ, PT ;  /* 0x00000000003f082f */ /* 0x000fe20003840000 */
[----:B------:R3:W-:-:S12]  /*4cb0*/  UBLKRED.G.S.ADD.F32.RN [UR4], [UR9], UR6, desc[UR10] ;  /* 0x00000a04090073bb */ /* 0x0007d800080a1406 */
[----:B------:R-:W-:Y:S02]  /*4cc0*/  @P2 PLOP3.LUT P0, PT, P2, PT, PT, 0x8, 0x0 ;  /* 0x000000000000281c */ /* 0x000fe4000170e170 */
[----:B------:R-:W-:-:S11]  /*4cd0*/  PLOP3.LUT P2, PT, PT, PT, PT, 0x8, 0x0 ;  /* 0x000000000000781c */ /* 0x000fd60003f4e170 */
[----:B---3--:R-:W-:Y:S05]  /*4ce0*/  @P0 BRA.U.ANY `(.L_x_2984) ;  /* 0xfffffffd00ec0947 */ /* 0x008fea000393ffff */
[----:B------:R0:W-:Y:S01]  /*4cf0*/  UTMACMDFLUSH ;  /* 0x00000000000079b7 */ /* 0x0001e20000000000 */
[----:B------:R-:W-:-:S04]  /*4d00*/  DEPBAR.LE SB0, 0x0 ;  /* 0x000080000000791a */ /* 0x000fc80000000000 */
.L_x_2983:
[----:B------:R-:W-:Y:S05]  /*4d10*/  BSYNC B0 ;  /* 0x0000000000007941 */ /* 0x000fea0003800000 */
.L_x_2982:
        /* <DEDUP_REMOVED lines=14> */
.L_x_2945:
        /* <DEDUP_REMOVED lines=29> */
.L_x_2986:
[----:B------:R-:W-:Y:S01]  /*4fd0*/  ULDC UR9, c[0x0][0x8cc] ;  /* 0x0002330000097ab9 */ /* 0x000fe20000000800 */
[----:B------:R-:W-:Y:S01]  /*4fe0*/  UMOV UR7, UR8 ;  /* 0x0000000800077c82 */ /* 0x000fe20008000000 */
[----:B------:R-:W-:-:S11]  /*4ff0*/  UISETP.NE.AND UP0, UPT, UR9, 0x1, UPT ;  /* 0x000000010900788c */ /* 0x000fd6000bf05270 */
[----:B------:R-:W-:Y:S02]  /*5000*/  @UP0 ULDC.64 UR10, c[0x0][0x8d0] ;  /* 0x00023400000a0ab9 */ /* 0x000fe40000000a00 */
[----:B------:R-:W-:-:S04]  /*5010*/  UIMAD.WIDE.U32 UR4, UR8, UR10, URZ ;  /* 0x0000000a080472a5 */ /* 0x000fc8000f8e003f */
[----:B------:R-:W-:-:S04]  /*5020*/  @UP0 USHF.R.U32.HI UR7, URZ, UR11, UR5 ;  /* 0x0000000b3f070299 */ /* 0x000fc80008011605 */
[----:B------:R-:W-:-:S12]  /*5030*/  UIMAD UR4, UR7, UR9, URZ ;  /* 0x00000009070472a4 */ /* 0x000fd8000f8e023f */
.L_x_2987:
        /* <DEDUP_REMOVED lines=85> */
.L_x_2991:
[----:B------:R-:W2:Y:S04]  /*5590*/  LDG.E.STRONG.GPU R4, desc[UR38][R2.64] ;  /* 0x0000002602047981 */ /* 0x000ea8000c1ef900 */
[----:B--2---:R-:W-:Y:S01]  /*55a0*/  CCTL.IVALL ;  /* 0x00000000ff00798f */ /* 0x004fe20002000000 */
[----:B------:R-:W-:Y:S05]  /*55b0*/  YIELD ;  /* 0x0000000000007946 */ /* 0x000fea0003800000 */
[----:B------:R-:W-:-:S13]  /*55c0*/  ISETP.NE.AND P1, PT, R4, R5, PT ;  /* 0x000000050400720c */ /* 0x000fda0003f25270 */
[----:B------:R-:W-:Y:S05]  /*55d0*/  @P1 BRA `(.L_x_2991) ;  /* 0xfffffffc00ec1947 */ /* 0x000fea000383ffff */
.L_x_2990:
[----:B------:R-:W-:Y:S05]  /*55e0*/  BSYNC B0 ;  /* 0x0000000000007941 */ /* 0x000fea0003800000 */
.L_x_2989:
[----:B------:R-:W-:-:S03]  /*55f0*/  UMOV UR4, 0xffffffff ;  /* 0xffffffff00047882 */ /* 0x000fc60000000000 */
[----:B------:R-:W-:Y:S05]  /*5600*/  BRA.DIV UR4, `(.L_x_2992) ;  /* 0x0000003e048c7947 */ /* 0x000fea000b800000 */
[----:B------:R-:W-:Y:S01]  /*5610*/  NOP ;  /* 0x0000000000007918 */ /* 0x000fe20000000000 */
.L_x_3078:
        /* <DEDUP_REMOVED lines=22> */
.L_x_2994:
[----:B------:R-:W-:Y:S05]  /*5780*/  BSYNC B0 ;  /* 0x0000000000007941 */ /* 0x000fea0003800000 */
.L_x_2993:
        /* <DEDUP_REMOVED lines=19> */
.L_x_2996:
[----:B------:R-:W-:Y:S05]  /*58c0*/  BSYNC B0 ;  /* 0x0000000000007941 */ /* 0x000fea0003800000 */
.L_x_2995:
        /* <DEDUP_REMOVED lines=20> */
.L_x_2998:
[----:B------:R-:W-:Y:S05]  /*5a10*/  BSYNC B0 ;  /* 0x0000000000007941 */ /* 0x000fea0003800000 */
.L_x_2997:
[----:B------:R-:W-:Y:S06]  /*5a20*/  BAR.ARV 0xa, 0xa0 ;  /* 0x0282800000007b1d */ /* 0x000fec0000002000 */
[----:B------:R-:W-:Y:S04]  /*5a30*/  BSSY B0, `(.L_x_2999) ;  /* 0x0000003000007945 */ /* 0x000fe80003800000 */
[----:B------:R-:W-:Y:S05]  /*5a40*/  @!P0 BRA `(.L_x_3000) ;  /* 0x0000000000048947 */ /* 0x000fea0003800000 */
[----:B------:R-:W-:-:S04]  /*5a50*/  DEPBAR.LE SB0, 0x1 ;  /* 0x000080400000791a */ /* 0x000fc80000000000 */
.L_x_3000:
[----:B------:R-:W-:Y:S05]  /*5a60*/  BSYNC B0 ;  /* 0x0000000000007941 */ /* 0x000fea0003800000 */
.L_x_2999:
[----:B------:R-:W-:Y:S06]  /*5a70*/  BAR.ARV 0xb, 0xa0 ;  /* 0x02c2800000007b1d */ /* 0x000fec0000002000 */
[----:B------:R-:W-:Y:S04]  /*5a80*/  BSSY B0, `(.L_x_3001) ;  /* 0x0000003000007945 */ /* 0x000fe80003800000 */
[----:B------:R-:W-:Y:S05]  /*5a90*/  @!P0 BRA `(.L_x_3002) ;  /* 0x0000000000048947 */ /* 0x000fea0003800000 */
[----:B------:R-:W-:-:S04]  /*5aa0*/  DEPBAR.LE SB0, 0x0 ;  /* 0x000080000000791a */ /* 0x000fc80000000000 */
.L_x_3002:
[----:B------:R-:W-:Y:S05]  /*5ab0*/  BSYNC B0 ;  /* 0x0000000000007941 */ /* 0x000fea0003800000 */
.L_x_3001:
        /* <DEDUP_REMOVED lines=19> */
.L_x_3004:
[----:B------:R-:W-:Y:S05]  /*5bf0*/  BSYNC B0 ;  /* 0x0000000000007941 */ /* 0x000fea0003800000 */
.L_x_3003:
[----:B------:R-:W-:Y:S01]  /*5c00*/  UIADD3 UR17, UR8, 0x1, URZ ;  /* 0x0000000108117890 */ /* 0x000fe2000fffe03f */
[----:B------:R-:W-:Y:S11]  /*5c10*/  BRA `(.L_x_3005) ;  /* 0x0000000000047947 */ /* 0x000ff60003800000 */
.L_x_2988:
[----:B------:R-:W-:-:S05]  /*5c20*/  UMOV UR17, UR8 ;  /* 0x0000000800117c82 */ /* 0x000fca0008000000 */
.L_x_3005:
        /* <DEDUP_REMOVED lines=12> */
.L_x_3038:
        /* <DEDUP_REMOVED lines=18> */
.L_x_3008:
[----:B------:R-:W2:Y:S04]  /*5e10*/  LDG.E.STRONG.GPU R4, desc[UR38][R2.64] ;  /* 0x0000002602047981 */ /* 0x000ea8000c1ef900 */
[----:B--2---:R-:W-:Y:S01]  /*5e20*/  CCTL.IVALL ;  /* 0x00000000ff00798f */ /* 0x004fe20002000000 */
[----:B------:R-:W-:Y:S05]  /*5e30*/  YIELD ;  /* 0x0000000000007946 */ /* 0x000fea0003800000 */
[----:B------:R-:W-:-:S13]  /*5e40*/  ISETP.NE.AND P1, PT, R4, R5, PT ;  /* 0x000000050400720c */ /* 0x000fda0003f25270 */
[----:B------:R-:W-:Y:S05]  /*5e50*/  @P1 BRA `(.L_x_3008) ;  /* 0xfffffffc00ec1947 */ /* 0x000fea000383ffff */
.L_x_3007:
[----:B------:R-:W-:Y:S05]  /*5e60*/  BSYNC B0 ;  /* 0x0000000000007941 */ /* 0x000fea0003800000 */
.L_x_3006:
[----:B------:R-:W-:-:S03]  /*5e70*/  UMOV UR18, 0xffffffff ;  /* 0xffffffff00127882 */ /* 0x000fc60000000000 */
[----:B------:R-:W-:Y:S05]  /*5e80*/  BRA.DIV UR18, `(.L_x_3009) ;  /* 0x0000003612887947 */ /* 0x000fea000b800000 */
[----:B------:R-:W-:Y:S01]  /*5e90*/  NOP ;  /* 0x0000000000007918 */ /* 0x000fe20000000000 */
.L_x_3081:
        /* <DEDUP_REMOVED lines=19> */
.L_x_3011:
[----:B------:R-:W-:Y:S05]  /*5fd0*/  BSYNC B0 ;  /* 0x0000000000007941 */ /* 0x000fea0003800000 */
.L_x_3010:
        /* <DEDUP_REMOVED lines=14> */
.L_x_3013:
[----:B------:R-:W-:Y:S05]  /*60c0*/  BSYNC B0 ;  /* 0x0000000000007941 */ /* 0x000fea0003800000 */
.L_x_3012:
        /* <DEDUP_REMOVED lines=15> */
.L_x_3015:
[----:B------:R-:W-:Y:S05]  /*61c0*/  BSYNC B0 ;  /* 0x0000000000007941 */ /* 0x000fea0003800000 */
.L_x_3014:
[----:B------:R-:W-:Y:S06]  /*61d0*/  BAR.ARV 0xa, 0xa0 ;  /* 0x0282800000007b1d */ /* 0x000fec0000002000 */
[----:B------:R-:W-:Y:S04]  /*61e0*/  BSSY B0, `(.L_x_3016) ;  /* 0x0000003000007945 */ /* 0x000fe80003800000 */
[----:B------:R-:W-:Y:S05]  /*61f0*/  @!P0 BRA `(.L_x_3017) ;  /* 0x0000000000048947 */ /* 0x000fea0003800000 */
[----:B------:R-:W-:-:S04]  /*6200*/  DEPBAR.LE SB0, 0x1 ;  /* 0x000080400000791a */ /* 0x000fc80000000000 */
.L_x_3017:
[----:B------:R-:W-:Y:S05]  /*6210*/  BSYNC B0 ;  /* 0x0000000000007941 */ /* 0x000fea0003800000 */
.L_x_3016:
[----:B------:R-:W-:Y:S06]  /*6220*/  BAR.ARV 0xb, 0xa0 ;  /* 0x02c2800000007b1d */ /* 0x000fec0000002000 */
[----:B------:R-:W-:Y:S04]  /*6230*/  BSSY B0, `(.L_x_3018) ;  /* 0x0000003000007945 */ /* 0x000fe80003800000 */
[----:B------:R-:W-:Y:S05]  /*6240*/  @!P0 BRA `(.L_x_3019) ;  /* 0x0000000000048947 */ /* 0x000fea0003800000 */
[----:B------:R-:W-:-:S04]  /*6250*/  DEPBAR.LE SB0, 0x0 ;  /* 0x000080000000791a */ /* 0x000fc80000000000 */
.L_x_3019:
[----:B------:R-:W-:Y:S05]  /*6260*/  BSYNC B0 ;  /* 0x0000000000007941 */ /* 0x000fea0003800000 */
.L_x_3018:
        /* <DEDUP_REMOVED lines=19> */
.L_x_3021:
[----:B------:R-:W-:Y:S05]  /*63a0*/  BSYNC B0 ;  /* 0x0000000000007941 */ /* 0x000fea0003800000 */
.L_x_3020:
        /* <DEDUP_REMOVED lines=16> */
.L_x_3024:
[----:B------:R-:W2:Y:S04]  /*64b0*/  LDG.E.STRONG.GPU R4, desc[UR38][R2.64] ;  /* 0x0000002602047981 */ /* 0x000ea8000c1ef900 */
[----:B--2---:R-:W-:Y:S01]  /*64c0*/  CCTL.IVALL ;  /* 0x00000000ff00798f */ /* 0x004fe20002000000 */
[----:B------:R-:W-:Y:S05]  /*64d0*/  YIELD ;  /* 0x0000000000007946 */ /* 0x000fea0003800000 */
[----:B------:R-:W-:-:S13]  /*64e0*/  ISETP.NE.AND P1, PT, R4, R5, PT ;  /* 0x000000050400720c */ /* 0x000fda0003f25270 */
[----:B------:R-:W-:Y:S05]  /*64f0*/  @P1 BRA `(.L_x_3024) ;  /* 0xfffffffc00ec1947 */ /* 0x000fea000383ffff */
.L_x_3023:
[----:B------:R-:W-:Y:S05]  /*6500*/  BSYNC B0 ;  /* 0x0000000000007941 */ /* 0x000fea0003800000 */
.L_x_3022:
[----:B------:R-:W-:-:S03]  /*6510*/  UMOV UR14, 0xffffffff ;  /* 0xffffffff000e7882 */ /* 0x000fc60000000000 */
[----:B------:R-:W-:Y:S05]  /*6520*/  BRA.DIV UR14, `(.L_x_3025) ;  /* 0x0000002e0efc7947 */ /* 0x000fea000b800000 */
[----:B------:R-:W-:Y:S01]  /*6530*/  NOP ;  /* 0x0000000000007918 */ /* 0x000fe20000000000 */
.L_x_3084:
        /* <DEDUP_REMOVED lines=15> */
.L_x_3027:
[----:B------:R-:W-:Y:S05]  /*6630*/  BSYNC B0 ;  /* 0x0000000000007941 */ /* 0x000fea0003800000 */
.L_x_3026:
        /* <DEDUP_REMOVED lines=14> */
.L_x_3029:
[----:B------:R-:W-:Y:S05]  /*6720*/  BSYNC B0 ;  /* 0x0000000000007941 */ /* 0x000fea0003800000 */
.L_x_3028:
        /* <DEDUP_REMOVED lines=15> */
.L_x_3031:
[----:B------:R-:W-:Y:S05]  /*6820*/  BSYNC B0 ;  /* 0x0000000000007941 */ /* 0x000fea0003800000 */
.L_x_3030:
[----:B------:R-:W-:Y:S06]  /*6830*/  BAR.ARV 0xa, 0xa0 ;  /* 0x0282800000007b1d */ /* 0x000fec0000002000 */
[----:B------:R-:W-:Y:S04]  /*6840*/  BSSY B0, `(.L_x_3032) ;  /* 0x0000003000007945 */ /* 0x000fe80003800000 */
[----:B------:R-:W-:Y:S05]  /*6850*/  @!P0 BRA `(.L_x_3033) ;  /* 0x0000000000048947 */ /* 0x000fea0003800000 */
[----:B------:R-:W-:-:S04]  /*6860*/  DEPBAR.LE SB0, 0x1 ;  /* 0x000080400000791a */ /* 0x000fc80000000000 */
.L_x_3033:
[----:B------:R-:W-:Y:S05]  /*6870*/  BSYNC B0 ;  /* 0x0000000000007941 */ /* 0x000fea0003800000 */
.L_x_3032:
[----:B------:R-:W-:Y:S06]  /*6880*/  BAR.ARV 0xb, 0xa0 ;  /* 0x02c2800000007b1d */ /* 0x000fec0000002000 */
[----:B------:R-:W-:Y:S04]  /*6890*/  BSSY B0, `(.L_x_3034) ;  /* 0x0000003000007945 */ /* 0x000fe80003800000 */
[----:B------:R-:W-:Y:S05]  /*68a0*/  @!P0 BRA `(.L_x_3035) ;  /* 0x0000000000048947 */ /* 0x000fea0003800000 */
[----:B------:R-:W-:-:S04]  /*68b0*/  DEPBAR.LE SB0, 0x0 ;  /* 0x000080000000791a */ /* 0x000fc80000000000 */
.L_x_3035:
[----:B------:R-:W-:Y:S05]  /*68c0*/  BSYNC B0 ;  /* 0x0000000000007941 */ /* 0x000fea0003800000 */
.L_x_3034:
        /* <DEDUP_REMOVED lines=19> */
.L_x_3037:
[----:B------:R-:W-:Y:S05]  /*6a00*/  BSYNC B0 ;  /* 0x0000000000007941 */ /* 0x000fea0003800000 */
.L_x_3036:
[----:B------:R-:W-:Y:S02]  /*6a10*/  UIADD3 UR17, UR17, 0x2, URZ ;  /* 0x0000000211117890 */ /* 0x000fe4000fffe03f */
[----:B------:R-:W-:Y:S02]  /*6a20*/  UIADD3 UR4, UR4, 0x6000, URZ ;  /* 0x0000600004047890 */ /* 0x000fe4000fffe03f */
[----:B------:R-:W-:-:S06]  /*6a30*/  UISETP.GE.AND UP0, UPT, UR17, UR5, UPT ;  /* 0x000000051100728c */ /* 0x000fcc000bf06270 */
[----:B------:R-:W-:-:S13]  /*6a40*/  PLOP3.LUT P1, PT, PT, PT, UP0, 0x80, 0x0 ;  /* 0x000000000000781c */ /* 0x000fda0003f2f008 */
[----:B------:R-:W-:Y:S05]  /*6a50*/  @!P1 BRA `(.L_x_3038) ;  /* 0xfffffff000a49947 */ /* 0x000fea000383ffff */
[----:B------:R-:W-:Y:S05]  /*6a60*/  BRA `(.L_x_2949) ;  /* 0x0000002400d47947 */ /* 0x000fea0003800000 */
.L_x_2985:
        /* <DEDUP_REMOVED lines=21> */
.L_x_3039:
[----:B------:R-:W-:Y:S01]  /*6bc0*/  ULDC UR9, c[0x0][0x8cc] ;  /* 0x0002330000097ab9 */ /* 0x000fe20000000800 */
[----:B------:R-:W-:Y:S01]  /*6bd0*/  UMOV UR7, UR8 ;  /* 0x0000000800077c82 */ /* 0x000fe20008000000 */
[----:B------:R-:W-:-:S11]  /*6be0*/  UISETP.NE.AND UP0, UPT, UR9, 0x1, UPT ;  /* 0x000000010900788c */ /* 0x000fd6000bf05270 */
[----:B------:R-:W-:Y:S02]  /*6bf0*/  @UP0 ULDC.64 UR10, c[0x0][0x8d0] ;  /* 0x00023400000a0ab9 */ /* 0x000fe40000000a00 */
[----:B------:R-:W-:-:S04]  /*6c00*/  UIMAD.WIDE.U32 UR4, UR8, UR10, URZ ;  /* 0x0000000a080472a5 */ /* 0x000fc8000f8e003f */
[----:B------:R-:W-:-:S04]  /*6c10*/  @UP0 USHF.R.U32.HI UR7, URZ, UR11, UR5 ;  /* 0x0000000b3f070299 */ /* 0x000fc80008011605 */
[----:B------:R-:W-:-:S12]  /*6c20*/  UIMAD UR4, UR7, UR9, URZ ;  /* 0x00000009070472a4 */ /* 0x000fd8000f8e023f */
.L_x_3040:
        /* <DEDUP_REMOVED lines=80> */
.L_x_3085:
        /* <DEDUP_REMOVED lines=9> */
.L_x_3044:
        /* <DEDUP_REMOVED lines=108> */
.L_x_3055:
[----:B-1----:R-:W-:-:S05]  /*7880*/  IMAD.MOV.U32 R13, RZ, RZ, 0x1 ;  /* 0x00000001ff0d7424 */ /* 0x002fca00078e00ff */
[----:B------:R-:W-:-:S04]  /*7890*/  SHF.L.U32 R13, R13, 0x1f, RZ ;  /* 0x0000001f0d0d7819 */ /* 0x000fc800000006ff */
[----:B------:R-:W1:Y:S02]  /*78a0*/  SYNCS.PHASECHK.TRANS64.TRYWAIT P1, [R12+URZ+0x36438], R13 ;  /* 0x0364380d0c0075a7 */ /* 0x000e64000802017f */
[----:B-1----:R-:W-:Y:S05]  /*78b0*/  @!P1 BRA `(.L_x_3047) ;  /* 0x0000001c00489947 */ /* 0x002fea0003800000 */
.L_x_3086:
        /* <DEDUP_REMOVED lines=8> */
.L_x_3048:
        /* <DEDUP_REMOVED lines=48> */
.L_x_3087:
        /* <DEDUP_REMOVED lines=8> */
.L_x_3050:
        /* <DEDUP_REMOVED lines=46> */
.L_x_3088:
        /* <DEDUP_REMOVED lines=12> */
.L_x_3052:
        /* <DEDUP_REMOVED lines=37> */
.L_x_3090:
        /* <DEDUP_REMOVED lines=8> */
.L_x_3054:
        /* <DEDUP_REMOVED lines=41> */
.L_x_3046:
[----:B--2---:R-:W2:Y:S01]  /*85c0*/  LDL.LU R4, [R1+0x4] ;  /* 0x0000040001047983 */ /* 0x004ea20000300800 */
[----:B------:R-:W-:-:S03]  /*85d0*/  IMAD.MOV.U32 R10, RZ, RZ, 0x1 ;  /* 0x00000001ff0a7424 */ /* 0x000fc600078e00ff */
[----:B------:R3:W5:Y:S01]  /*85e0*/  LDL R5, [R1+0x8] ;  /* 0x0000080001057983 */ /* 0x0007620000100800 */
[----:B--2---:R-:W-:-:S13]  /*85f0*/  ISETP.NE.AND P1, PT, R4, RZ, PT ;  /* 0x000000ff0400720c */ /* 0x004fda0003f25270 */
[----:B---3--:R-:W-:Y:S05]  /*8600*/  @!P1 BRA `(.L_x_3045) ;  /* 0x0000000400889947 */ /* 0x008fea0003800000 */
[----:B------:R-:W2:Y:S02]  /*8610*/  SYNCS.PHASECHK.TRANS64.TRYWAIT P1, [R12+URZ+0x36438], R13 ;  /* 0x0364380d0c0075a7 */ /* 0x000ea4000802017f */
[----:B--2---:R-:W-:Y:S05]  /*8620*/  @!P1 BRA `(.L_x_3056) ;  /* 0x00000010004c9947 */ /* 0x004fea0003800000 */
.L_x_3091:
        /* <DEDUP_REMOVED lines=8> */
.L_x_3057:
        /* <DEDUP_REMOVED lines=41> */
.L_x_3092:
        /* <DEDUP_REMOVED lines=9> */
.L_x_3059:
        /* <DEDUP_REMOVED lines=38> */
.L_x_3045:
[----:B------:R-:W-:-:S04]  /*8c30*/  SHF.L.U32 R3, R10, 0x1f, RZ ;  /* 0x0000001f0a037819 */ /* 0x000fc800000006ff */
[----:B------:R-:W2:Y:S02]  /*8c40*/  SYNCS.PHASECHK.TRANS64.TRYWAIT P1, [R12+URZ+0x36438], R3 ;  /* 0x036438030c0075a7 */ /* 0x000ea4000802017f */
[----:B--2---:R-:W-:Y:S05]  /*8c50*/  @!P1 BRA `(.L_x_3060) ;  /* 0x0000000800e89947 */ /* 0x004fea0003800000 */
.L_x_3093:
[----:B------:R-:W-:Y:S05]  /*8c60*/  @P0 BRA `(.L_x_3061) ;  /* 0x0000000000180947 */ /* 0x000fea0003800000 */
[----:B------:R-:W3:Y:S01]  /*8c70*/  S2R R0, SR_TID.X ;  /* 0x0000000000007919 */ /* 0x000ee20000002100 */
[----:B--2---:R-:W-:-:S04]  /*8c80*/  IMAD.MOV.U32 R3, RZ, RZ, 0x6100 ;  /* 0x00006100ff037424 */ /* 0x004fc800078e00ff */
[----:B------:R4:W-:Y:S01]  /*8c90*/  SYNCS.ARRIVE.TRANS64 RZ, [R12+URZ+0x36430], R3 ;  /* 0x036430030cff79a7 */ /* 0x0009e2000800003f */
[----:B---3--:R-:W-:-:S13]  /*8ca0*/  LOP3.LUT P0, RZ, R0, 0x1f, RZ, 0xc0, !PT ;  /* 0x0000001f00ff7812 */ /* 0x008fda000780c0ff */
[----:B----4-:R-:W-:Y:S05]  /*8cb0*/  @!P0 BRA `(.L_x_3061) ;  /* 0x0000000000048947 */ /* 0x010fea0003800000 */
[----:B------:R-:W-:Y:S01]  /*8cc0*/  BPT.TRAP 0x1 ;  /* 0x000000040000795c */ /* 0x000fe20000300000 */
.L_x_3061:
        /* <DEDUP_REMOVED lines=45> */
.L_x_3042:
[----:B------:R-:W-:Y:S05]  /*8fa0*/  BSYNC B0 ;  /* 0x0000000000007941 */ /* 0x000fea0003800000 */
.L_x_3041:
[----:B------:R-:W-:-:S03]  /*8fb0*/  UMOV UR4, 0xffffffff ;  /* 0xffffffff00047882 */ /* 0x000fc60000000000 */
[----:B------:R-:W-:Y:S05]  /*8fc0*/  BRA.DIV UR4, `(.L_x_3062) ;  /* 0x0000000a04207947 */ /* 0x000fea000b800000 */
[----:B------:R-:W-:-:S13]  /*8fd0*/  ELECT P6, URZ, PT ;  /* 0x00000000003f782f */ /* 0x000fda00038c0000 */
.L_x_3096:
[----:B------:R-:W-:Y:S05]  /*8fe0*/  @!P6 BRA `(.L_x_2949) ;  /* 0x000000000074e947 */ /* 0x000fea0003800000 */
[----:B------:R-:W2:Y:S02]  /*8ff0*/  LDL.LU R0, [R1+0xc] ;  /* 0x00000c0001007983 */ /* 0x000ea40000300800 */
[----:B--2---:R-:W-:-:S04]  /*9000*/  LOP3.LUT R0, R0, 0x2, RZ, 0xfc, !PT ;  /* 0x0000000200007812 */ /* 0x004fc800078efcff */
[----:B------:R-:W-:-:S13]  /*9010*/  ISETP.NE.AND P2, PT, R0, 0x3, PT ;  /* 0x000000030000780c */ /* 0x000fda0003f45270 */
[----:B------:R-:W-:Y:S05]  /*9020*/  @!P2 BRA `(.L_x_3063) ;  /* 0x000000000004a947 */ /* 0x000fea0003800000 */
[----:B------:R-:W-:Y:S01]  /*9030*/  BPT.TRAP 0x1 ;  /* 0x000000040000795c */ /* 0x000fe20000300000 */
.L_x_3063:
        /* <DEDUP_REMOVED lines=15> */
.L_x_3097:
[----:B------:R-:W3:Y:S02]  /*9130*/  SYNCS.PHASECHK.TRANS64.TRYWAIT P0, [R23+URZ], R0 ;  /* 0x00000000170075a7 */ /* 0x000ee4000800017f */
[----:B---3--:R-:W-:Y:S05]  /*9140*/  @!P0 BRA `(.L_x_3065) ;  /* 0x0000000400f48947 */ /* 0x008fea0003800000 */
.L_x_3098:
[----:B------:R-:W-:Y:S05]  /*9150*/  @!P2 BRA `(.L_x_3066) ;  /* 0x000000000004a947 */ /* 0x000fea0003800000 */
[----:B------:R-:W-:Y:S01]  /*9160*/  BPT.TRAP 0x1 ;  /* 0x000000040000795c */ /* 0x000fe20000300000 */
.L_x_3066:
[----:B------:R-:W-:-:S07]  /*9170*/  SHF.L.U32 R10, R10, 0x1f, RZ ;  /* 0x0000001f0a0a7819 */ /* 0x000fce00000006ff */
.L_x_3067:
[----:B----4-:R4:W1:Y:S02]  /*9180*/  SYNCS.PHASECHK.TRANS64.TRYWAIT P0, [R7+URZ+0x36438], R10 ;  /* 0x0364380a070075a7 */ /* 0x010864000800017f */
[----:B-1----:R-:W-:Y:S05]  /*9190*/  @!P0 NANOSLEEP.SYNCS 0x989680 ;  /* 0x009896800000895d */ /* 0x002fea0003900000 */
[----:B------:R-:W1:Y:S02]  /*91a0*/  @!P0 SYNCS.PHASECHK.TRANS64 P0, [R7+URZ+0x36438], R10 ;  /* 0x0364380a070085a7 */ /* 0x000e64000800007f */
[----:B-1----:R-:W-:Y:S05]  /*91b0*/  @!P0 BRA `(.L_x_3067) ;  /* 0xfffffffc00f08947 */ /* 0x002fea000383ffff */
.L_x_2949:
[----:B------:R-:W-:Y:S05]  /*91c0*/  BSYNC B6 ;  /* 0x0000000000067941 */ /* 0x000fea0003800000 */
.L_x_2944:
[----:B------:R-:W-:Y:S05]  /*91d0*/  EXIT ;  /* 0x000000000000794d */ /* 0x000fea0003800000 */
.L_x_2955:
[----:B------:R-:W-:Y:S02]  /*91e0*/  IMAD.MOV.U32 R12, RZ, RZ, RZ ;  /* 0x000000ffff0c7224 */ /* 0x000fe400078e00ff */
[----:B------:R-:W-:Y:S02]  /*91f0*/  IMAD.MOV.U32 R11, RZ, RZ, 0x1f ;  /* 0x0000001fff0b7424 */ /* 0x000fe400078e00ff */
[----:B------:R-:W-:-:S07]  /*9200*/  IMAD.MOV.U32 R15, RZ, RZ, -0x1 ;  /* 0xffffffffff0f7424 */ /* 0x000fce00078e00ff */
[----:B------:R-:W-:Y:S05]  /*9210*/  WARPSYNC.COLLECTIVE R15, `(.L_x_3068) ;  /* 0x000000000f087348 */ /* 0x000fea0003c00000 */
[----:B------:R1:W2:Y:S02]  /*9220*/  SHFL.IDX P6, R14, R13, R12, R11 ;  /* 0x0000000c0d0e7389 */ /* 0x0002a400000c000b */
[----:B-12---:R-:W-:Y:S01]  /*9230*/  ENDCOLLECTIVE ;  /* 0x000000000000791b */ /* 0x006fe20003800000 */
.L_x_3068:
[----:B------:R-:W-:Y:S05]  /*9240*/  BRA `(.L_x_3069) ;  /* 0xffffff7c00f47947 */ /* 0x000fea000383ffff */
.L_x_2957:
[----:B--2---:R-:W-:-:S04]  /*9250*/  IMAD.U32 R3, RZ, RZ, UR43 ;  /* 0x0000002bff037e24 */ /* 0x004fc8000f8e00ff */
[----:B------:R2:W3:Y:S03]  /*9260*/  SYNCS.PHASECHK.TRANS64.TRYWAIT P0, [R3+URZ+0x36400], R10 ;  /* 0x0364000a030075a7 */ /* 0x0004e6000800017f */
[----:B---3--:R-:W-:Y:S05]  /*9270*/  @!P0 NANOSLEEP.SYNCS 0x989680 ;  /* 0x009896800000895d */ /* 0x008fea0003900000 */
[----:B------:R-:W3:Y:S02]  /*9280*/  @!P0 SYNCS.PHASECHK.TRANS64 P0, [R3+URZ+0x36400], R10 ;  /* 0x0364000a030085a7 */ /* 0x000ee4000800007f */
[----:B---3--:R-:W-:Y:S05]  /*9290*/  @!P0 BRA `(.L_x_2957) ;  /* 0xfffffffc00ec8947 */ /* 0x008fea000383ffff */
[----:B------:R-:W-:Y:S05]  /*92a0*/  BRA `(.L_x_2956) ;  /* 0xffffff8000287947 */ /* 0x000fea000383ffff */
.L_x_2961:
[----:B--2---:R2:W3:Y:S02]  /*92b0*/  SYNCS.PHASECHK.TRANS64.TRYWAIT P1, [R3+URZ+0x36410], R10 ;  /* 0x0364100a030075a7 */ /* 0x0044e4000802017f */
[----:B---3--:R-:W-:Y:S05]  /*92c0*/  @!P1 NANOSLEEP.SYNCS 0x989680 ;  /* 0x009896800000995d */ /* 0x008fea0003900000 */
[----:B------:R-:W3:Y:S02]  /*92d0*/  @!P1 SYNCS.PHASECHK.TRANS64 P1, [R3+URZ+0x36410], R10 ;  /* 0x0364100a030095a7 */ /* 0x000ee4000802007f */
[----:B---3--:R-:W-:Y:S05]  /*92e0*/  @!P1 BRA `(.L_x_2961) ;  /* 0xfffffffc00f09947 */ /* 0x008fea000383ffff */
[----:B------:R-:W-:Y:S05]  /*92f0*/  BRA `(.L_x_2960) ;  /* 0xffffff8400f47947 */ /* 0x000fea000383ffff */
.L_x_2965:
[----:B-1----:R-:W-:-:S04]  /*9300*/  IMAD.U32 R121, RZ, RZ, UR43 ;  /* 0x0000002bff797e24 */ /* 0x002fc8000f8e00ff */
[----:B------:R1:W2:Y:S03]  /*9310*/  SYNCS.PHASECHK.TRANS64.TRYWAIT P1, [R121+URZ+0x36430], R14 ;  /* 0x0364300e790075a7 */ /* 0x0002a6000802017f */
[----:B--2---:R-:W-:Y:S05]  /*9320*/  @!P1 NANOSLEEP.SYNCS 0x989680 ;  /* 0x009896800000995d */ /* 0x004fea0003900000 */
[----:B------:R-:W2:Y:S02]  /*9330*/  @!P1 SYNCS.PHASECHK.TRANS64 P1, [R121+URZ+0x36430], R14 ;  /* 0x0364300e790095a7 */ /* 0x000ea4000802007f */
[----:B--2---:R-:W-:Y:S05]  /*9340*/  @!P1 BRA `(.L_x_2965) ;  /* 0xfffffffc00ec9947 */ /* 0x004fea000383ffff */
[----:B------:R-:W-:Y:S05]  /*9350*/  BRA `(.L_x_2964) ;  /* 0xffffff9000187947 */ /* 0x000fea000383ffff */
.L_x_2972:
[----:B------:R-:W-:Y:S01]  /*9360*/  BSSY B0, `(.L_x_3070) ;  /* 0x0000005000007945 */ /* 0x000fe20003800000 */
[----:B------:R-:W-:-:S07]  /*9370*/  IMAD.MOV.U32 R15, RZ, RZ, -0x1 ;  /* 0xffffffffff0f7424 */ /* 0x000fce00078e00ff */
[----:B-1----:R-:W-:Y:S05]  /*9380*/  WARPSYNC.COLLECTIVE R15, `(.L_x_3071) ;  /* 0x000000000f087348 */ /* 0x002fea0003c00000 */
[----:B------:R-:W-:Y:S01]  /*9390*/  NOP ;  /* 0x0000000000007918 */ /* 0x000fe20000000000 */
[----:B-1----:R-:W-:Y:S01]  /*93a0*/  ENDCOLLECTIVE ;  /* 0x000000000000791b */ /* 0x002fe20003800000 */
.L_x_3071:
[----:B------:R-:W-:Y:S05]  /*93b0*/  BSYNC B0 ;  /* 0x0000000000007941 */ /* 0x000fea0003800000 */
.L_x_3070:
[----:B------:R-:W-:Y:S05]  /*93c0*/  BRA `(.L_x_3072) ;  /* 0xffffffb000e87947 */ /* 0x000fea000383ffff */
.L_x_2981:
[----:B------:R-:W-:Y:S01]  /*93d0*/  BSSY B0, `(.L_x_3073) ;  /* 0x0000005000007945 */ /* 0x000fe20003800000 */
[----:B------:R-:W-:-:S07]  /*93e0*/  IMAD.MOV.U32 R15, RZ, RZ, -0x1 ;  /* 0xffffffffff0f7424 */ /* 0x000fce00078e00ff */
[----:B-12---:R-:W-:Y:S05]  /*93f0*/  WARPSYNC.COLLECTIVE R15, `(.L_x_3074) ;  /* 0x000000000f087348 */ /* 0x006fea0003c00000 */
[----:B------:R-:W-:Y:S01]  /*9400*/  NOP ;  /* 0x0000000000007918 */ /* 0x000fe20000000000 */
[----:B-12---:R-:W-:Y:S01]  /*9410*/  ENDCOLLECTIVE ;  /* 0x000000000000791b */ /* 0x006fe20003800000 */
.L_x_3074:
[----:B------:R-:W-:Y:S05]  /*9420*/  BSYNC B0 ;  /* 0x0000000000007941 */ /* 0x000fea0003800000 */
.L_x_3073:
[----:B------:R-:W-:Y:S05]  /*9430*/  BRA `(.L_x_3075) ;  /* 0xffffffb400d87947 */ /* 0x000fea000383ffff */
.L_x_2992:
[----:B------:R-:W-:Y:S01]  /*9440*/  BSSY B0, `(.L_x_3076) ;  /* 0x0000005000007945 */ /* 0x000fe20003800000 */
[----:B------:R-:W-:-:S07]  /*9450*/  IMAD.MOV.U32 R15, RZ, RZ, -0x1 ;  /* 0xffffffffff0f7424 */ /* 0x000fce00078e00ff */
[----:B------:R-:W-:Y:S05]  /*9460*/  WARPSYNC.COLLECTIVE R15, `(.L_x_3077) ;  /* 0x000000000f087348 */ /* 0x000fea0003c00000 */
[----:B------:R-:W-:Y:S01]  /*9470*/  NOP ;  /* 0x0000000000007918 */ /* 0x000fe20000000000 */
[----:B------:R-:W-:Y:S01]  /*9480*/  ENDCOLLECTIVE ;  /* 0x000000000000791b */ /* 0x000fe20003800000 */
.L_x_3077:
[----:B------:R-:W-:Y:S05]  /*9490*/  BSYNC B0 ;  /* 0x0000000000007941 */ /* 0x000fea0003800000 */
.L_x_3076:
[----:B------:R-:W-:Y:S05]  /*94a0*/  BRA `(.L_x_3078) ;  /* 0xffffffc0005c7947 */ /* 0x000fea000383ffff */
.L_x_3009:
[----:B------:R-:W-:Y:S01]  /*94b0*/  BSSY B0, `(.L_x_3079) ;  /* 0x0000005000007945 */ /* 0x000fe20003800000 */
[----:B------:R-:W-:-:S07]  /*94c0*/  IMAD.MOV.U32 R15, RZ, RZ, -0x1 ;  /* 0xffffffffff0f7424 */ /* 0x000fce00078e00ff */
[----:B------:R-:W-:Y:S05]  /*94d0*/  WARPSYNC.COLLECTIVE R15, `(.L_x_3080) ;  /* 0x000000000f087348 */ /* 0x000fea0003c00000 */
[----:B------:R-:W-:Y:S01]  /*94e0*/  NOP ;  /* 0x0000000000007918 */ /* 0x000fe20000000000 */
[----:B------:R-:W-:Y:S01]  /*94f0*/  ENDCOLLECTIVE ;  /* 0x000000000000791b */ /* 0x000fe20003800000 */
.L_x_3080:
[----:B------:R-:W-:Y:S05]  /*9500*/  BSYNC B0 ;  /* 0x0000000000007941 */ /* 0x000fea0003800000 */
.L_x_3079:
[----:B------:R-:W-:Y:S05]  /*9510*/  BRA `(.L_x_3081) ;  /* 0xffffffc800607947 */ /* 0x000fea000383ffff */
.L_x_3025:
[----:B------:R-:W-:Y:S01]  /*9520*/  BSSY B0, `(.L_x_3082) ;  /* 0x0000005000007945 */ /* 0x000fe20003800000 */
[----:B------:R-:W-:-:S07]  /*9530*/  IMAD.MOV.U32 R15, RZ, RZ, -0x1 ;  /* 0xffffffffff0f7424 */ /* 0x000fce00078e00ff */
[----:B------:R-:W-:Y:S05]  /*9540*/  WARPSYNC.COLLECTIVE R15, `(.L_x_3083) ;  /* 0x000000000f087348 */ /* 0x000fea0003c00000 */
[----:B------:R-:W-:Y:S01]  /*9550*/  NOP ;  /* 0x0000000000007918 */ /* 0x000fe20000000000 */
[----:B------:R-:W-:Y:S01]  /*9560*/  ENDCOLLECTIVE ;  /* 0x000000000000791b */ /* 0x000fe20003800000 */
.L_x_3083:
[----:B------:R-:W-:Y:S05]  /*9570*/  BSYNC B0 ;  /* 0x0000000000007941 */ /* 0x000fea0003800000 */
.L_x_3082:
[----:B------:R-:W-:Y:S05]  /*9580*/  BRA `(.L_x_3084) ;  /* 0xffffffcc00ec7947 */ /* 0x000fea000383ffff */
.L_x_3043:
[----:B-1----:R1:W2:Y:S02]  /*9590*/  SYNCS.PHASECHK.TRANS64.TRYWAIT P1, [R12+URZ+0x36420], R13 ;  /* 0x0364200d0c0075a7 */ /* 0x0022a4000802017f */
[----:B--2---:R-:W-:Y:S05]  /*95a0*/  @!P1 NANOSLEEP.SYNCS 0x989680 ;  /* 0x009896800000995d */ /* 0x004fea0003900000 */
[----:B------:R-:W2:Y:S02]  /*95b0*/  @!P1 SYNCS.PHASECHK.TRANS64 P1, [R12+URZ+0x36420], R13 ;  /* 0x0364200d0c0095a7 */ /* 0x000ea4000802007f */
[----:B--2---:R-:W-:Y:S05]  /*95c0*/  @!P1 BRA `(.L_x_3043) ;  /* 0xfffffffc00f09947 */ /* 0x004fea000383ffff */
[----:B------:R-:W-:Y:S05]  /*95d0*/  BRA `(.L_x_3085) ;  /* 0xffffffd800d47947 */ /* 0x000fea000383ffff */
.L_x_3047:
[----:B-1----:R1:W3:Y:S02]  /*95e0*/  SYNCS.PHASECHK.TRANS64.TRYWAIT P1, [R12+URZ+0x36438], R13 ;  /* 0x0364380d0c0075a7 */ /* 0x0022e4000802017f */
[----:B---3--:R-:W-:Y:S05]  /*95f0*/  @!P1 NANOSLEEP.SYNCS 0x989680 ;  /* 0x009896800000995d */ /* 0x008fea0003900000 */
[----:B------:R-:W3:Y:S02]  /*9600*/  @!P1 SYNCS.PHASECHK.TRANS64 P1, [R12+URZ+0x36438], R13 ;  /* 0x0364380d0c0095a7 */ /* 0x000ee4000802007f */
[----:B---3--:R-:W-:Y:S05]  /*9610*/  @!P1 BRA `(.L_x_3047) ;  /* 0xfffffffc00f09947 */ /* 0x008fea000383ffff */
[----:B------:R-:W-:Y:S05]  /*9620*/  BRA `(.L_x_3086) ;  /* 0xffffffe000a47947 */ /* 0x000fea000383ffff */
.L_x_3049:
[----:B--2---:R2:W3:Y:S02]  /*9630*/  SYNCS.PHASECHK.TRANS64.TRYWAIT P1, [R12+URZ+0x36428], R0 ;  /* 0x036428000c0075a7 */ /* 0x0044e4000802017f */
[----:B---3--:R-:W-:Y:S05]  /*9640*/  @!P1 NANOSLEEP.SYNCS 0x989680 ;  /* 0x009896800000995d */ /* 0x008fea0003900000 */
[----:B------:R-:W3:Y:S02]  /*9650*/  @!P1 SYNCS.PHASECHK.TRANS64 P1, [R12+URZ+0x36428], R0 ;  /* 0x036428000c0095a7 */ /* 0x000ee4000802007f */
[----:B---3--:R-:W-:Y:S05]  /*9660*/  @!P1 BRA `(.L_x_3049) ;  /* 0xfffffffc00f09947 */ /* 0x008fea000383ffff */
[----:B------:R-:W-:Y:S05]  /*9670*/  BRA `(.L_x_3087) ;  /* 0xffffffe400707947 */ /* 0x000fea000383ffff */
.L_x_3051:
        /* <DEDUP_REMOVED lines=8> */
.L_x_3053:
[----:B------:R-:W-:-:S07]  /*9700*/  SHF.L.U32 R5, R16, 0x1f, RZ ;  /* 0x0000001f10057819 */ /* 0x000fce00000006ff */
.L_x_3089:
[----:B---3--:R3:W4:Y:S02]  /*9710*/  SYNCS.PHASECHK.TRANS64.TRYWAIT P1, [R12+URZ+0x36420], R5 ;  /* 0x036420050c0075a7 */ /* 0x008724000802017f */
[----:B----4-:R-:W-:Y:S05]  /*9720*/  @!P1 NANOSLEEP.SYNCS 0x989680 ;  /* 0x009896800000995d */ /* 0x010fea0003900000 */
[----:B------:R-:W4:Y:S02]  /*9730*/  @!P1 SYNCS.PHASECHK.TRANS64 P1, [R12+URZ+0x36420], R5 ;  /* 0x036420050c0095a7 */ /* 0x000f24000802007f */
[----:B----4-:R-:W-:Y:S05]  /*9740*/  @!P1 BRA `(.L_x_3089) ;  /* 0xfffffffc00f09947 */ /* 0x010fea000383ffff */
[----:B------:R-:W-:Y:S05]  /*9750*/  BRA `(.L_x_3090) ;  /* 0xffffffe800d47947 */ /* 0x000fea000383ffff */
.L_x_3056:
[----:B--2---:R2:W3:Y:S02]  /*9760*/  SYNCS.PHASECHK.TRANS64.TRYWAIT P1, [R12+URZ+0x36438], R13 ;  /* 0x0364380d0c0075a7 */ /* 0x0044e4000802017f */
[----:B---3--:R-:W-:Y:S05]  /*9770*/  @!P1 NANOSLEEP.SYNCS 0x989680 ;  /* 0x009896800000995d */ /* 0x008fea0003900000 */
[----:B------:R-:W3:Y:S02]  /*9780*/  @!P1 SYNCS.PHASECHK.TRANS64 P1, [R12+URZ+0x36438], R13 ;  /* 0x0364380d0c0095a7 */ /* 0x000ee4000802007f */
[----:B---3--:R-:W-:Y:S05]  /*9790*/  @!P1 BRA `(.L_x_3056) ;  /* 0xfffffffc00f09947 */ /* 0x008fea000383ffff */
[----:B------:R-:W-:Y:S05]  /*97a0*/  BRA `(.L_x_3091) ;  /* 0xffffffec00a07947 */ /* 0x000fea000383ffff */
.L_x_3058:
[----:B-1----:R1:W2:Y:S02]  /*97b0*/  SYNCS.PHASECHK.TRANS64.TRYWAIT P1, [R12+URZ+0x36428], R5 ;  /* 0x036428050c0075a7 */ /* 0x0022a4000802017f */
[----:B--2---:R-:W-:Y:S05]  /*97c0*/  @!P1 NANOSLEEP.SYNCS 0x989680 ;  /* 0x009896800000995d */ /* 0x004fea0003900000 */
[----:B------:R-:W2:Y:S02]  /*97d0*/  @!P1 SYNCS.PHASECHK.TRANS64 P1, [R12+URZ+0x36428], R5 ;  /* 0x036428050c0095a7 */ /* 0x000ea4000802007f */
[----:B--2---:R-:W-:Y:S05]  /*97e0*/  @!P1 BRA `(.L_x_3058) ;  /* 0xfffffffc00f09947 */ /* 0x004fea000383ffff */
[----:B------:R-:W-:Y:S05]  /*97f0*/  BRA `(.L_x_3092) ;  /* 0xfffffff000507947 */ /* 0x000fea000383ffff */
.L_x_3060:
[----:B--2---:R2:W3:Y:S02]  /*9800*/  SYNCS.PHASECHK.TRANS64.TRYWAIT P1, [R12+URZ+0x36438], R3 ;  /* 0x036438030c0075a7 */ /* 0x0044e4000802017f */
[----:B---3--:R-:W-:Y:S05]  /*9810*/  @!P1 NANOSLEEP.SYNCS 0x989680 ;  /* 0x009896800000995d */ /* 0x008fea0003900000 */
[----:B------:R-:W3:Y:S02]  /*9820*/  @!P1 SYNCS.PHASECHK.TRANS64 P1, [R12+URZ+0x36438], R3 ;  /* 0x036438030c0095a7 */ /* 0x000ee4000802007f */
[----:B---3--:R-:W-:Y:S05]  /*9830*/  @!P1 BRA `(.L_x_3060) ;  /* 0xfffffffc00f09947 */ /* 0x008fea000383ffff */
[----:B------:R-:W-:Y:S05]  /*9840*/  BRA `(.L_x_3093) ;  /* 0xfffffff400047947 */ /* 0x000fea000383ffff */
.L_x_3062:
[----:B------:R-:W-:Y:S01]  /*9850*/  BSSY B0, `(.L_x_3094) ;  /* 0x0000006000007945 */ /* 0x000fe20003800000 */
[----:B------:R-:W-:-:S07]  /*9860*/  IMAD.MOV.U32 R15, RZ, RZ, -0x1 ;  /* 0xffffffffff0f7424 */ /* 0x000fce00078e00ff */
[----:B-1----:R-:W-:Y:S05]  /*9870*/  WARPSYNC.COLLECTIVE R15, `(.L_x_3095) ;  /* 0x000000000f0c7348 */ /* 0x002fea0003c00000 */
[----:B------:R-:W-:Y:S02]  /*9880*/  ELECT P6, UR62, PT ;  /* 0x00000000003e782f */ /* 0x000fe400038c0000 */
[----:B------:R-:W-:Y:S01]  /*9890*/  MOV R14, UR62 ;  /* 0x0000003e000e7c02 */ /* 0x000fe20008000f00 */
[----:B-1----:R-:W-:Y:S10]  /*98a0*/  ENDCOLLECTIVE ;  /* 0x000000000000791b */ /* 0x002ff40003800000 */
.L_x_3095:
[----:B------:R-:W-:Y:S05]  /*98b0*/  BSYNC B0 ;  /* 0x0000000000007941 */ /* 0x000fea0003800000 */
.L_x_3094:
[----:B------:R-:W-:Y:S05]  /*98c0*/  BRA `(.L_x_3096) ;  /* 0xfffffff400c47947 */ /* 0x000fea000383ffff */
.L_x_3064:
[----:B--2---:R2:W3:Y:S02]  /*98d0*/  SYNCS.PHASECHK.TRANS64.TRYWAIT P0, [R5+URZ], R2 ;  /* 0x00000002050075a7 */ /* 0x0044e4000800017f */
[----:B---3--:R-:W-:Y:S05]  /*98e0*/  @!P0 NANOSLEEP.SYNCS 0x989680 ;  /* 0x009896800000895d */ /* 0x008fea0003900000 */
[----:B------:R-:W3:Y:S02]  /*98f0*/  @!P0 SYNCS.PHASECHK.TRANS64 P0, [R5+URZ], R2 ;  /* 0x00000002050085a7 */ /* 0x000ee4000800007f */
[----:B---3--:R-:W-:Y:S05]  /*9900*/  @!P0 BRA `(.L_x_3064) ;  /* 0xfffffffc00f08947 */ /* 0x008fea000383ffff */
[----:B------:R-:W-:Y:S05]  /*9910*/  BRA `(.L_x_3097) ;  /* 0xfffffff800047947 */ /* 0x000fea000383ffff */
.L_x_3065:
[----:B---3--:R3:W4:Y:S02]  /*9920*/  SYNCS.PHASECHK.TRANS64.TRYWAIT P0, [R23+URZ], R0 ;  /* 0x00000000170075a7 */ /* 0x008724000800017f */
[----:B----4-:R-:W-:Y:S05]  /*9930*/  @!P0 NANOSLEEP.SYNCS 0x989680 ;  /* 0x009896800000895d */ /* 0x010fea0003900000 */
[----:B------:R-:W4:Y:S02]  /*9940*/  @!P0 SYNCS.PHASECHK.TRANS64 P0, [R23+URZ], R0 ;  /* 0x00000000170085a7 */ /* 0x000f24000800007f */
[----:B----4-:R-:W-:Y:S05]  /*9950*/  @!P0 BRA `(.L_x_3065) ;  /* 0xfffffffc00f08947 */ /* 0x010fea000383ffff */
[----:B------:R-:W-:Y:S05]  /*9960*/  BRA `(.L_x_3098) ;  /* 0xfffffff400f87947 */ /* 0x000fea000383ffff */
.L_x_3099:
        /* <DEDUP_REMOVED lines=9> */
.L_x_3874:


//--------------------- .text._ZN7cutlass13device_kernelIN5flash22FlashAttnBwdPreprocessIN4cute5tupleIJNS3_1CILi64EEENS5_ILi192EEEEEENS_6half_tEfNS_4arch4Sm90ELb1ELb0EEEEEvNT_6ParamsE --------------------------
	.section	.text._ZN7cutlass13device_kernelIN5flash22FlashAttnBwdPreprocessIN4cute5tupleIJNS3_1CILi64EEENS5_ILi192EEEEEENS_6half_tEfNS_4arch4Sm90ELb1ELb0EEEEEvNT_6ParamsE,"ax",@progbits
	.align	128
.text._ZN7cutlass13device_kernelIN5flash22FlashAttnBwdPreprocessIN4cute5tupleIJNS3_1CILi64EEENS5_ILi192EEEEEENS_6half_tEfNS_4arch4Sm90ELb1ELb0EEEEEvNT_6ParamsE:
        .type           _ZN7cutlass13device_kernelIN5flash22FlashAttnBwdPreprocessIN4cute5tupleIJNS3_1CILi64EEENS5_ILi192EEEEEENS_6half_tEfNS_4arch4Sm90ELb1ELb0EEEEEvNT_6ParamsE,@function
        .size           _ZN7cutlass13device_kernelIN5flash22FlashAttnBwdPreprocessIN4cute5tupleIJNS3_1CILi64EEENS5_ILi192EEEEEENS_6half_tEfNS_4arch4Sm90ELb1ELb0EEEEEvNT_6ParamsE,(.L_x_3875 - _ZN7cutlass13device_kernelIN5flash22FlashAttnBwdPreprocessIN4cute5tupleIJNS3_1CILi64EEENS5_ILi192EEEEEENS_6half_tEfNS_4arch4Sm90ELb1ELb0EEEEEvNT_6ParamsE)
        .other          _ZN7cutlass13device_kernelIN5flash22FlashAttnBwdPreprocessIN4cute5tupleIJNS3_1CILi64EEENS5_ILi192EEEEEENS_6half_tEfNS_4arch4Sm90ELb1ELb0EEEEEvNT_6ParamsE,@"STO_CUDA_ENTRY STV_DEFAULT"
_ZN7cutlass13device_kernelIN5flash22FlashAttnBwdPreprocessIN4cute5tupleIJNS3_1CILi64EEENS5_ILi192EEEEEENS_6half_tEfNS_4arch4Sm90ELb1ELb0EEEEEvNT_6ParamsE:
[----:B------:R-:W-:Y:S01]  /*0000*/  LDC R1, c[0x0][0x28] ;  /* 0x00000a00ff017b82 */ /* 0x000fe20000000800 */
[----:B------:R-:W0:Y:S01]  /*0010*/  S2R R0, SR_CTAID.X ;  /* 0x0000000000007919 */ /* 0x000e220000002500 */
[----:B------:R-:W-:-:S06]  /*0020*/  ULDC UR4, c[0x0][0x218] ;  /* 0x0000860000047ab9 */ /* 0x000fcc0000000800 */
[----:B------:R-:W1:Y:S01]  /*0030*/  S2UR UR8, SR_CTAID.Y ;  /* 0x00000000000879c3 */ /* 0x000e620000002600 */
[----:B------:R-:W-:Y:S01]  /*0040*/  ULDC.64 UR6, c[0x0][0x208] ;  /* 0x0000820000067ab9 */ /* 0x000fe20000000a00 */
[----:B------:R-:W2:Y:S06]  /*0050*/  S2R R2, SR_TID.X ;  /* 0x0000000000027919 */ /* 0x000eac0000002100 */
[----:B------:R-:W3:Y:S08]  /*0060*/  S2UR UR9, SR_CTAID.Z ;  /* 0x00000000000979c3 */ /* 0x000ef00000002700 */
[----:B------:R-:W4:Y:S01]  /*0070*/  LDC.64 R30, c[0x0][0x238] ;  /* 0x00008e00ff1e7b82 */ /* 0x000f220000000a00 */
[----:B-1----:R-:W-:-:S07]  /*0080*/  USHF.R.S32.HI UR10, URZ, 0x1f, UR8 ;  /* 0x0000001f3f0a7899 */ /* 0x002fce0008011408 */
[----:B------:R-:W1:Y:S01]  /*0090*/  LDC.64 R16, c[0x0][0x250] ;  /* 0x00009400ff107b82 */ /* 0x000e620000000a00 */
[----:B0-----:R-:W-:Y:S01]  /*00a0*/  SHF.L.U32 R10, R0, 0x6, RZ ;  /* 0x00000006000a7819 */ /* 0x001fe200000006ff */
[----:B---3--:R-:W-:-:S06]  /*00b0*/  USHF.R.S32.HI UR11, URZ, 0x1f, UR9 ;  /* 0x0000001f3f0b7899 */ /* 0x008fcc0008011409 */
[----:B------:R-:W0:Y:S01]  /*00c0*/  LDC.64 R58, c[0x0][0x258] ;  /* 0x00009600ff3a7b82 */ /* 0x000e220000000a00 */
[----:B------:R-:W-:-:S04]  /*00d0*/  IADD3 R3, -R10, UR4, RZ ;  /* 0x000000040a037c10 */ /* 0x000fc8000fffe1ff */
[----:B--2---:R-:W-:-:S04]  /*00e0*/  ISETP.GE.AND P0, PT, R2, R3, PT ;  /* 0x000000030200720c */ /* 0x004fc80003f06270 */
[----:B------:R-:W-:-:S13]  /*00f0*/  ISETP.GT.OR P0, PT, R2, 0x3f, P0 ;  /* 0x0000003f0200780c */ /* 0x000fda0000704670 */
[----:B------:R-:W2:Y:S01]  /*0100*/  @!P0 LDC.64 R8, c[0x0][0x290] ;  /* 0x0000a400ff088b82 */ /* 0x000ea20000000a00 */
[----:B------:R-:W-:Y:S02]  /*0110*/  @!P0 SHF.R.S32.HI R5, RZ, 0x1f, R2 ;  /* 0x0000001fff058819 */ /* 0x000fe40000011402 */
[----:B------:R-:W-:-:S04]  /*0120*/  @!P0 IADD3 R4, P1, R10, R2, RZ ;  /* 0x000000020a048210 */ /* 0x000fc80007f3e0ff */
[----:B------:R-:W-:Y:S01]  /*0130*/  @!P0 LEA.HI.X.SX32 R5, R10, R5, 0x1, P1 ;  /* 0x000000050a058211 */ /* 0x000fe200008f0eff */
[----:B------:R-:W3:Y:S08]  /*0140*/  @!P0 LDC.64 R12, c[0x0][0x298] ;  /* 0x0000a600ff0c8b82 */ /* 0x000ef00000000a00 */
[----:B------:R-:W4:Y:S01]  /*0150*/  @!P0 LDC.64 R14, c[0x0][0x288] ;  /* 0x0000a200ff0e8b82 */ /* 0x000f220000000a00 */
[----:B--2---:R-:W-:-:S02]  /*0160*/  @!P0 IMAD R6, R8, UR10, RZ ;  /* 0x0000000a08068c24 */ /* 0x004fc4000f8e02ff */
[----:B------:R-:W-:-:S04]  /*0170*/  @!P0 IMAD.WIDE.U32 R4, R8, UR8, R4 ;  /* 0x0000000808048c25 */ /* 0x000fc8000f8e0004 */
[----:B------:R-:W-:Y:S02]  /*0180*/  @!P0 IMAD R7, R9, UR8, R6 ;  /* 0x0000000809078c24 */ /* 0x000fe4000f8e0206 */
[----:B---3--:R-:W-:-:S03]  /*0190*/  @!P0 IMAD R6, R12, UR11, RZ ;  /* 0x0000000b0c068c24 */ /* 0x008fc6000f8e02ff */
[----:B------:R-:W-:Y:S01]  /*01a0*/  @!P0 IADD3 R5, R5, R7, RZ ;  /* 0x0000000705058210 */ /* 0x000fe20007ffe0ff */
[----:B------:R-:W-:Y:S02]  /*01b0*/  @!P0 IMAD R7, R13, UR9, R6 ;  /* 0x000000090d078c24 */ /* 0x000fe4000f8e0206 */
[----:B------:R-:W-:Y:S02]  /*01c0*/  @!P0 IMAD.WIDE.U32 R4, R12, UR9, R4 ;  /* 0x000000090c048c25 */ /* 0x000fe4000f8e0004 */
[----:B------:R-:W2:Y:S03]  /*01d0*/  LDC.64 R12, c[0x0][0x230] ;  /* 0x00008c00ff0c7b82 */ /* 0x000ea60000000a00 */
[----:B------:R-:W-:Y:S02]  /*01e0*/  @!P0 IADD3 R5, R5, R7, RZ ;  /* 0x0000000705058210 */ /* 0x000fe40007ffe0ff */
[----:B----4-:R-:W-:-:S04]  /*01f0*/  @!P0 LEA R6, P1, R4, R14, 0x2 ;  /* 0x0000000e04068211 */ /* 0x010fc800078210ff */
[----:B------:R-:W-:Y:S02]  /*0200*/  @!P0 LEA.HI.X R7, R4, R15, R5, 0x2, P1 ;  /* 0x0000000f04078211 */ /* 0x000fe400008f1405 */
[----:B------:R-:W-:Y:S02]  /*0210*/  SHF.R.S32.HI R5, RZ, 0x1f, R2 ;  /* 0x0000001fff057819 */ /* 0x000fe40000011402 */
[----:B------:R-:W-:Y:S02]  /*0220*/  MOV R4, 0x7f800000 ;  /* 0x7f80000000047802 */ /* 0x000fe40000000f00 */
[----:B------:R-:W-:-:S04]  /*0230*/  LEA.HI R54, R5, R2, RZ, 0x3 ;  /* 0x0000000205367211 */ /* 0x000fc800078f18ff */
[----:B------:R-:W-:Y:S01]  /*0240*/  LOP3.LUT R5, R54, 0xfffffff8, RZ, 0xc0, !PT ;  /* 0xfffffff836057812 */ /* 0x000fe200078ec0ff */
[----:B------:R3:W5:Y:S01]  /*0250*/  @!P0 LDG.E R4, desc[UR6][R6.64] ;  /* 0x0000000606048981 */ /* 0x000762000c1e1900 */
[----:B------:R-:W-:Y:S01]  /*0260*/  SHF.R.S32.HI R54, RZ, 0x3, R54 ;  /* 0x00000003ff367819 */ /* 0x000fe20000011436 */
[----:B------:R-:W-:Y:S01]  /*0270*/  BSSY B0, `(.L_x_3100) ;  /* 0x000002a000007945 */ /* 0x000fe20003800000 */
[----:B------:R-:W-:Y:S01]  /*0280*/  IADD3 R5, -R5, R2, RZ ;  /* 0x0000000205057210 */ /* 0x000fe20007ffe1ff */
[----:B--2---:R-:W-:Y:S01]  /*0290*/  IMAD R8, R12, UR10, RZ ;  /* 0x0000000a0c087c24 */ /* 0x004fe2000f8e02ff */
[----:B------:R-:W-:Y:S01]  /*02a0*/  ISETP.GE.AND P0, PT, R54, R3, PT ;  /* 0x000000033600720c */ /* 0x000fe20003f06270 */
[----:B------:R-:W-:Y:S01]  /*02b0*/  HFMA2.MMA R24, -RZ, RZ, 0, 0 ;  /* 0x00000000ff187435 */ /* 0x000fe200000001ff */
[----:B------:R-:W-:Y:S01]  /*02c0*/  SHF.L.U32 R52, R5, 0x3, RZ ;  /* 0x0000000305347819 */ /* 0x000fe200000006ff */
[----:B------:R-:W-:Y:S01]  /*02d0*/  IMAD R9, R13, UR8, R8 ;  /* 0x000000080d097c24 */ /* 0x000fe2000f8e0208 */
[----:B------:R-:W-:Y:S01]  /*02e0*/  CS2R R40, SRZ ;  /* 0x0000000000287805 */ /* 0x000fe2000001ff00 */
[----:B------:R-:W-:Y:S01]  /*02f0*/  IMAD R8, R30, UR11, RZ ;  /* 0x0000000b1e087c24 */ /* 0x000fe2000f8e02ff */
[----:B------:R-:W-:-:S02]  /*0300*/  SHF.R.S32.HI R53, RZ, 0x1f, R52 ;  /* 0x0000001fff357819 */ /* 0x000fc40000011434 */
[----:B------:R-:W-:Y:S02]  /*0310*/  CS2R R42, SRZ ;  /* 0x00000000002a7805 */ /* 0x000fe4000001ff00 */
[----:B------:R-:W-:Y:S01]  /*0320*/  CS2R R44, SRZ ;  /* 0x00000000002c7805 */ /* 0x000fe2000001ff00 */
[----:B------:R-:W-:Y:S01]  /*0330*/  IMAD R31, R31, UR9, R8 ;  /* 0x000000091f1f7c24 */ /* 0x000fe2000f8e0208 */
[----:B------:R-:W-:Y:S01]  /*0340*/  CS2R R46, SRZ ;  /* 0x00000000002e7805 */ /* 0x000fe2000001ff00 */
[----:B---3--:R-:W-:Y:S01]  /*0350*/  IMAD.WIDE.U32 R6, R12, UR8, R52 ;  /* 0x000000080c067c25 */ /* 0x008fe2000f8e0034 */
[----:B------:R-:W-:Y:S02]  /*0360*/  CS2R R12, SRZ ;  /* 0x00000000000c7805 */ /* 0x000fe4000001ff00 */
[----:B------:R-:W-:Y:S02]  /*0370*/  SHF.R.S32.HI R55, RZ, 0x1f, R54 ;  /* 0x0000001fff377819 */ /* 0x000fe40000011436 */
[----:B------:R-:W-:Y:S01]  /*0380*/  CS2R R14, SRZ ;  /* 0x00000000000e7805 */ /* 0x000fe2000001ff00 */
[----:B-1----:R-:W-:Y:S01]  /*0390*/  IMAD R18, R16, UR10, RZ ;  /* 0x0000000a10127c24 */ /* 0x002fe2000f8e02ff */
[----:B------:R-:W-:-:S03]  /*03a0*/  IADD3 R7, R7, R9, RZ ;  /* 0x0000000907077210 */ /* 0x000fc60007ffe0ff */
[----:B------:R-:W-:-:S05]  /*03b0*/  IMAD.WIDE.U32 R28, R30, UR9, R6 ;  /* 0x000000091e1c7c25 */ /* 0x000fca000f8e0006 */
[----:B------:R-:W-:Y:S01]  /*03c0*/  IADD3 R31, R29, R31, RZ ;  /* 0x0000001f1d1f7210 */ /* 0x000fe20007ffe0ff */
[----:B0-----:R-:W-:Y:S06]  /*03d0*/  @P0 BRA `(.L_x_3101) ;  /* 0x00000000004c0947 */ /* 0x001fec0003800000 */
[----:B------:R-:W-:Y:S01]  /*03e0*/  IMAD.WIDE R6, R0, 0x40, R54 ;  /* 0x0000004000067825 */ /* 0x000fe200078e0236 */
[----:B------:R-:W-:Y:S01]  /*03f0*/  ULDC.64 UR12, c[0x0][0x228] ;  /* 0x00008a00000c7ab9 */ /* 0x000fe20000000a00 */
[C---:B------:R-:W-:Y:S01]  /*0400*/  IADD3 R8, R52.reuse, 0x40, RZ ;  /* 0x0000004034087810 */ /* 0x040fe20007ffe0ff */
[----:B------:R-:W-:Y:S01]  /*0410*/  ULDC UR5, c[0x0][0x21c] ;  /* 0x0000870000057ab9 */ /* 0x000fe20000000800 */
[----:B------:R-:W-:Y:S01]  /*0420*/  MOV R30, R28 ;  /* 0x0000001c001e7202 */ /* 0x000fe20000000f00 */
[----:B------:R-:W-:Y:S01]  /*0430*/  IMAD R7, R7, UR12, RZ ;  /* 0x0000000c07077c24 */ /* 0x000fe2000f8e02ff */
[----:B------:R-:W-:Y:S02]  /*0440*/  IADD3 R19, R52, 0x80, RZ ;  /* 0x0000008034137810 */ /* 0x000fe40007ffe0ff */
[----:B------:R-:W-:Y:S01]  /*0450*/  ISETP.GE.AND P2, PT, R8, UR5, PT ;  /* 0x0000000508007c0c */ /* 0x000fe2000bf46270 */
[----:B------:R-:W-:Y:S01]  /*0460*/  IMAD.WIDE.U32 R8, R6, UR12, R30 ;  /* 0x0000000c06087c25 */ /* 0x000fe2000f8e001e */
[----:B------:R-:W-:-:S02]  /*0470*/  ISETP.GE.AND P1, PT, R52, UR5, PT ;  /* 0x0000000534007c0c */ /* 0x000fc4000bf26270 */
[----:B------:R-:W-:Y:S01]  /*0480*/  ISETP.GE.AND P3, PT, R19, UR5, PT ;  /* 0x0000000513007c0c */ /* 0x000fe2000bf66270 */
[----:B------:R-:W-:Y:S01]  /*0490*/  IMAD R7, R6, UR13, R7 ;  /* 0x0000000d06077c24 */ /* 0x000fe2000f8e0207 */
[----:B------:R-:W-:Y:S02]  /*04a0*/  ULDC.64 UR12, c[0x0][0x210] ;  /* 0x00008400000c7ab9 */ /* 0x000fe40000000a00 */
[----:B------:R-:W-:Y:S02]  /*04b0*/  LEA R6, P4, R8, UR12, 0x1 ;  /* 0x0000000c08067c11 */ /* 0x000fe4000f8808ff */
[----:B------:R-:W-:-:S04]  /*04c0*/  IADD3 R7, R9, R7, RZ ;  /* 0x0000000709077210 */ /* 0x000fc80007ffe0ff */
[----:B------:R-:W-:-:S05]  /*04d0*/  LEA.HI.X R7, R8, UR13, R7, 0x1, P4 ;  /* 0x0000000d08077c11 */ /* 0x000fca000a0f0c07 */
[----:B------:R0:W5:Y:S04]  /*04e0*/  @!P1 LDG.E.128 R40, desc[UR6][R6.64] ;  /* 0x0000000606289981 */ /* 0x000168000c1e1d00 */
[----:B------:R0:W5:Y:S04]  /*04f0*/  @!P2 LDG.E.128 R44, desc[UR6][R6.64+0x80] ;  /* 0x00008006062ca981 */ /* 0x000168000c1e1d00 */
[----:B------:R0:W5:Y:S02]  /*0500*/  @!P3 LDG.E.128 R12, desc[UR6][R6.64+0x100] ;  /* 0x00010006060cb981 */ /* 0x000164000c1e1d00 */
.L_x_3101:
[----:B------:R-:W-:Y:S05]  /*0510*/  BSYNC B0 ;  /* 0x0000000000007941 */ /* 0x000fea0003800000 */
.L_x_3100:
[----:B------:R-:W-:Y:S01]  /*0520*/  IADD3 R8, R54, 0x20, RZ ;  /* 0x0000002036087810 */ /* 0x000fe20007ffe0ff */
[----:B------:R-:W-:Y:S01]  /*0530*/  IMAD R35, R17, UR8, R18 ;  /* 0x0000000811237c24 */ /* 0x000fe2000f8e0212 */
[----:B------:R-:W-:Y:S01]  /*0540*/  BSSY B0, `(.L_x_3102) ;  /* 0x0000023000007945 */ /* 0x000fe20003800000 */
[----:B------:R-:W-:Y:S01]  /*0550*/  IMAD.WIDE.U32 R32, R16, UR8, R52 ;  /* 0x0000000810207c25 */ /* 0x000fe2000f8e0034 */
[----:B------:R-:W-:Y:S01]  /*0560*/  ISETP.GE.AND P1, PT, R8, R3, PT ;  /* 0x000000030800720c */ /* 0x000fe20003f26270 */
[----:B------:R-:W-:Y:S01]  /*0570*/  HFMA2.MMA R25, -RZ, RZ, 0, 0 ;  /* 0x00000000ff197435 */ /* 0x000fe200000001ff */
[----:B0----5:R-:W-:Y:S02]  /*0580*/  MOV R6, R40 ;  /* 0x0000002800067202 */ /* 0x021fe40000000f00 */
[----:B------:R-:W-:Y:S02]  /*0590*/  CS2R R16, SRZ ;  /* 0x0000000000107805 */ /* 0x000fe4000001ff00 */
[----:B------:R-:W-:-:S02]  /*05a0*/  MOV R7, R41 ;  /* 0x0000002900077202 */ /* 0x000fc40000000f00 */
[----:B------:R-:W-:Y:S02]  /*05b0*/  CS2R R18, SRZ ;  /* 0x0000000000127805 */ /* 0x000fe4000001ff00 */
[----:B------:R-:W-:Y:S02]  /*05c0*/  CS2R R20, SRZ ;  /* 0x0000000000147805 */ /* 0x000fe4000001ff00 */
[----:B------:R-:W-:Y:S02]  /*05d0*/  CS2R R22, SRZ ;  /* 0x0000000000167805 */ /* 0x000fe4000001ff00 */
[----:B------:R-:W-:Y:S01]  /*05e0*/  CS2R R26, SRZ ;  /* 0x00000000001a7805 */ /* 0x000fe2000001ff00 */
[----:B------:R-:W-:Y:S01]  /*05f0*/  IMAD R38, R58, UR11, RZ ;  /* 0x0000000b3a267c24 */ /* 0x000fe2000f8e02ff */
[----:B------:R-:W-:Y:S01]  /*0600*/  IADD3 R35, R33, R35, RZ ;  /* 0x0000002321237210 */ /* 0x000fe20007ffe0ff */
[----:B------:R-:W-:Y:S06]  /*0610*/  @P1 BRA `(.L_x_3103) ;  /* 0x0000000000541947 */ /* 0x000fec0003800000 */
[----:B------:R-:W-:Y:S01]  /*0620*/  IMAD.WIDE R36, R0, 0x40, R54 ;  /* 0x0000004000247825 */ /* 0x000fe200078e0236 */
[----:B------:R-:W-:Y:S01]  /*0630*/  MOV R30, R28 ;  /* 0x0000001c001e7202 */ /* 0x000fe20000000f00 */
[----:B------:R-:W-:Y:S01]  /*0640*/  ULDC.64 UR12, c[0x0][0x228] ;  /* 0x00008a00000c7ab9 */ /* 0x000fe20000000a00 */
[----:B------:R-:W-:Y:S01]  /*0650*/  IADD3 R28, R52, 0x40, RZ ;  /* 0x00000040341c7810 */ /* 0x000fe20007ffe0ff */
[----:B------:R-:W-:Y:S01]  /*0660*/  ULDC UR5, c[0x0][0x21c] ;  /* 0x0000870000057ab9 */ /* 0x000fe20000000800 */
[----:B------:R-:W-:Y:S02]  /*0670*/  IADD3 R9, P2, R36, 0x20, RZ ;  /* 0x0000002024097810 */ /* 0x000fe40007f5e0ff */
[----:B------:R-:W-:Y:S02]  /*0680*/  ISETP.GE.AND P4, PT, R28, UR5, PT ;  /* 0x000000051c007c0c */ /* 0x000fe4000bf86270 */
[----:B------:R-:W-:Y:S01]  /*0690*/  IADD3.X R36, RZ, R37, RZ, P2, !PT ;  /* 0x00000025ff247210 */ /* 0x000fe200017fe4ff */
[----:B------:R-:W-:Y:S01]  /*06a0*/  IMAD.WIDE.U32 R30, R9, UR12, R30 ;  /* 0x0000000c091e7c25 */ /* 0x000fe2000f8e001e */
[----:B------:R-:W-:-:S02]  /*06b0*/  IADD3 R28, R52, 0x80, RZ ;  /* 0x00000080341c7810 */ /* 0x000fc40007ffe0ff */
[----:B------:R-:W-:Y:S01]  /*06c0*/  ISETP.GE.AND P3, PT, R52, UR5, PT ;  /* 0x0000000534007c0c */ /* 0x000fe2000bf66270 */
[----:B------:R-:W-:Y:S01]  /*06d0*/  IMAD R36, R36, UR12, RZ ;  /* 0x0000000c24247c24 */ /* 0x000fe2000f8e02ff */
[----:B------:R-:W-:-:S03]  /*06e0*/  ISETP.GE.AND P5, PT, R28, UR5, PT ;  /* 0x000000051c007c0c */ /* 0x000fc6000bfa6270 */
        /* <DEDUP_REMOVED lines=8> */
.L_x_3103:
[----:B------:R-:W-:Y:S05]  /*0770*/  BSYNC B0 ;  /* 0x0000000000007941 */ /* 0x000fea0003800000 */
.L_x_3102:
[----:B------:R-:W-:Y:S01]  /*0780*/  MOV R34, R32 ;  /* 0x0000002000227202 */ /* 0x000fe20000000f00 */
[----:B------:R-:W-:Y:S01]  /*0790*/  IMAD R57, R59, UR9, R38 ;  /* 0x000000093b397c24 */ /* 0x000fe2000f8e0226 */
[----:B------:R-:W-:Y:S01]  /*07a0*/  BSSY B0, `(.L_x_3104) ;  /* 0x0000033000007945 */ /* 0x000fe20003800000 */
[----:B0-----:R-:W-:Y:S02]  /*07b0*/  CS2R R28, SRZ ;  /* 0x00000000001c7805 */ /* 0x001fe4000001ff00 */
[----:B------:R-:W-:Y:S01]  /*07c0*/  CS2R R30, SRZ ;  /* 0x00000000001e7805 */ /* 0x000fe2000001ff00 */
[----:B------:R-:W-:Y:S01]  /*07d0*/  IMAD.WIDE.U32 R58, R58, UR9, R34 ;  /* 0x000000093a3a7c25 */ /* 0x000fe2000f8e0022 */
[----:B------:R-:W-:Y:S02]  /*07e0*/  CS2R R32, SRZ ;  /* 0x0000000000207805 */ /* 0x000fe4000001ff00 */
[----:B------:R-:W-:Y:S02]  /*07f0*/  CS2R R34, SRZ ;  /* 0x0000000000227805 */ /* 0x000fe4000001ff00 */
[----:B------:R-:W-:-:S02]  /*0800*/  CS2R R36, SRZ ;  /* 0x0000000000247805 */ /* 0x000fc4000001ff00 */
[----:B------:R-:W-:Y:S02]  /*0810*/  CS2R R38, SRZ ;  /* 0x0000000000267805 */ /* 0x000fe4000001ff00 */
[----:B------:R-:W-:Y:S01]  /*0820*/  IADD3 R57, R59, R57, RZ ;  /* 0x000000393b397210 */ /* 0x000fe20007ffe0ff */
[----:B------:R-:W-:Y:S06]  /*0830*/  @P0 BRA `(.L_x_3105) ;  /* 0x0000000000a40947 */ /* 0x000fec0003800000 */
[----:B------:R-:W-:Y:S01]  /*0840*/  ULDC UR5, c[0x0][0x21c] ;  /* 0x0000870000057ab9 */ /* 0x000fe20000000800 */
[C---:B------:R-:W-:Y:S02]  /*0850*/  IADD3 R9, R52.reuse, 0x40, RZ ;  /* 0x0000004034097810 */ /* 0x040fe40007ffe0ff */
[C---:B------:R-:W-:Y:S02]  /*0860*/  ISETP.GE.AND P2, PT, R52.reuse, UR5, PT ;  /* 0x0000000534007c0c */ /* 0x040fe4000bf46270 */
[----:B------:R-:W-:Y:S02]  /*0870*/  IADD3 R40, R52, 0x80, RZ ;  /* 0x0000008034287810 */ /* 0x000fe40007ffe0ff */
[----:B------:R-:W-:Y:S02]  /*0880*/  ISETP.GE.AND P3, PT, R9, UR5, PT ;  /* 0x0000000509007c0c */ /* 0x000fe4000bf66270 */
[----:B------:R-:W-:-:S07]  /*0890*/  ISETP.GE.AND P5, PT, R40, UR5, PT ;  /* 0x0000000528007c0c */ /* 0x000fce000bfa6270 */
[----:B------:R-:W0:Y:S01]  /*08a0*/  @!P2 LDC.64 R64, c[0x0][0x248] ;  /* 0x00009200ff40ab82 */ /* 0x000e220000000a00 */
[----:B------:R-:W-:Y:S01]  /*08b0*/  @!P2 IMAD.WIDE R66, R0, 0x40, R54 ;  /* 0x000000400042a825 */ /* 0x000fe200078e0236 */
[----:B------:R-:W-:-:S03]  /*08c0*/  @!P2 MOV R56, R58 ;  /* 0x0000003a0038a202 */ /* 0x000fc60000000f00 */
[----:B------:R-:W-:Y:S01]  /*08d0*/  @!P3 IMAD.WIDE R70, R0, 0x40, R54 ;  /* 0x000000400046b825 */ /* 0x000fe200078e0236 */
[----:B------:R-:W-:Y:S02]  /*08e0*/  @!P5 MOV R68, R58 ;  /* 0x0000003a0044d202 */ /* 0x000fe40000000f00 */
[----:B------:R-:W1:Y:S01]  /*08f0*/  @!P3 LDC.64 R50, c[0x0][0x248] ;  /* 0x00009200ff32bb82 */ /* 0x000e620000000a00 */
[----:B------:R-:W-:-:S07]  /*0900*/  @!P5 MOV R69, R57 ;  /* 0x000000390045d202 */ /* 0x000fce0000000f00 */
[----:B------:R-:W2:Y:S08]  /*0910*/  @!P5 LDC.64 R48, c[0x0][0x248] ;  /* 0x00009200ff30db82 */ /* 0x000eb00000000a00 */
[----:B------:R-:W3:Y:S01]  /*0920*/  @!P2 LDC.64 R62, c[0x0][0x240] ;  /* 0x00009000ff3eab82 */ /* 0x000ee20000000a00 */
[-C--:B0-----:R-:W-:Y:S01]  /*0930*/  @!P2 IMAD R9, R67, R64.reuse, RZ ;  /* 0x000000404309a224 */ /* 0x081fe200078e02ff */
[----:B------:R-:W-:Y:S01]  /*0940*/  @!P3 MOV R67, R57 ;  /* 0x000000390043b202 */ /* 0x000fe20000000f00 */
[----:B------:R-:W-:-:S04]  /*0950*/  @!P2 IMAD.WIDE.U32 R72, R66, R64, R56 ;  /* 0x000000404248a225 */ /* 0x000fc800078e0038 */
[----:B------:R-:W-:Y:S01]  /*0960*/  @!P2 IMAD R9, R66, R65, R9 ;  /* 0x000000414209a224 */ /* 0x000fe200078e0209 */
[----:B------:R-:W0:Y:S01]  /*0970*/  @!P3 LDC.64 R60, c[0x0][0x240] ;  /* 0x00009000ff3cbb82 */ /* 0x000e220000000a00 */
[----:B------:R-:W-:Y:S01]  /*0980*/  @!P3 MOV R66, R58 ;  /* 0x0000003a0042b202 */ /* 0x000fe20000000f00 */
[----:B------:R-:W-:Y:S02]  /*0990*/  @!P5 IMAD.WIDE R64, R0, 0x40, R54 ;  /* 0x000000400040d825 */ /* 0x000fe400078e0236 */
[----:B------:R-:W-:Y:S02]  /*09a0*/  @!P2 IADD3 R9, R73, R9, RZ ;  /* 0x000000094909a210 */ /* 0x000fe40007ffe0ff */
[-C--:B-1----:R-:W-:Y:S02]  /*09b0*/  @!P3 IMAD.WIDE.U32 R66, R70, R50.reuse, R66 ;  /* 0x000000324642b225 */ /* 0x082fe400078e0042 */
[----:B------:R-:W1:Y:S02]  /*09c0*/  @!P5 LDC.64 R40, c[0x0][0x240] ;  /* 0x00009000ff28db82 */ /* 0x000e640000000a00 */
[----:B------:R-:W-:-:S02]  /*09d0*/  @!P3 IMAD R50, R71, R50, RZ ;  /* 0x000000324732b224 */ /* 0x000fc400078e02ff */
[-C--:B--2---:R-:W-:Y:S02]  /*09e0*/  @!P5 IMAD R65, R65, R48.reuse, RZ ;  /* 0x000000304141d224 */ /* 0x084fe400078e02ff */
[----:B------:R-:W-:Y:S01]  /*09f0*/  @!P5 IMAD.WIDE.U32 R68, R64, R48, R68 ;  /* 0x000000304044d225 */ /* 0x000fe200078e0044 */
[----:B---3--:R-:W-:-:S03]  /*0a00*/  @!P2 LEA R62, P0, R72, R62, 0x1 ;  /* 0x0000003e483ea211 */ /* 0x008fc600078008ff */
[----:B------:R-:W-:Y:S02]  /*0a10*/  @!P3 IMAD R51, R70, R51, R50 ;  /* 0x000000334633b224 */ /* 0x000fe400078e0232 */
[----:B------:R-:W-:Y:S01]  /*0a20*/  @!P5 IMAD R65, R64, R49, R65 ;  /* 0x000000314041d224 */ /* 0x000fe200078e0241 */
[----:B------:R-:W-:Y:S02]  /*0a30*/  @!P2 LEA.HI.X R63, R72, R63, R9, 0x1, P0 ;  /* 0x0000003f483fa211 */ /* 0x000fe400000f0c09 */
[----:B------:R-:W-:Y:S02]  /*0a40*/  @!P3 IADD3 R51, R67, R51, RZ ;  /* 0x000000334333b210 */ /* 0x000fe40007ffe0ff */
[C---:B0-----:R-:W-:Y:S01]  /*0a50*/  @!P3 LEA R60, P4, R66.reuse, R60, 0x1 ;  /* 0x0000003c423cb211 */ /* 0x041fe200078808ff */
[----:B------:R0:W5:Y:S01]  /*0a60*/  @!P2 LDG.E.128 R28, desc[UR6][R62.64] ;  /* 0x000000063e1ca981 */ /* 0x000162000c1e1d00 */
[----:B------:R-:W-:Y:S02]  /*0a70*/  @!P5 IADD3 R65, R69, R65, RZ ;  /* 0x000000414541d210 */ /* 0x000fe40007ffe0ff */
[----:B------:R-:W-:-:S02]  /*0a80*/  @!P3 LEA.HI.X R61, R66, R61, R51, 0x1, P4 ;  /* 0x0000003d423db211 */ /* 0x000fc400020f0c33 */
[----:B-1----:R-:W-:-:S03]  /*0a90*/  @!P5 LEA R40, P6, R68, R40, 0x1 ;  /* 0x000000284428d211 */ /* 0x002fc600078c08ff */
[----:B------:R0:W5:Y:S01]  /*0aa0*/  @!P3 LDG.E.128 R32, desc[UR6][R60.64+0x80] ;  /* 0x000080063c20b981 */ /* 0x000162000c1e1d00 */
[----:B------:R-:W-:-:S05]  /*0ab0*/  @!P5 LEA.HI.X R41, R68, R41, R65, 0x1, P6 ;  /* 0x000000294429d211 */ /* 0x000fca00030f0c41 */
[----:B------:R0:W5:Y:S04]  /*0ac0*/  @!P5 LDG.E.128 R36, desc[UR6][R40.64+0x100] ;  /* 0x000100062824d981 */ /* 0x000168000c1e1d00 */
.L_x_3105:
[----:B------:R-:W-:Y:S05]  /*0ad0*/  BSYNC B0 ;  /* 0x0000000000007941 */ /* 0x000fea0003800000 */
.L_x_3104:
[----:B------:R-:W-:Y:S01]  /*0ae0*/  HADD2.F32 R66, -RZ, R6.H1_H1 ;  /* 0x30000006ff427230 */ /* 0x000fe20000004100 */
[----:B------:R-:W-:Y:S01]  /*0af0*/  BSSY B0, `(.L_x_3106) ;  /* 0x0000028000007945 */ /* 0x000fe20003800000 */
[----:B0----5:R-:W-:Y:S01]  /*0b00*/  HADD2.F32 R41, -RZ, R28.H1_H1 ;  /* 0x3000001cff297230 */ /* 0x021fe20000004100 */
[----:B------:R-:W-:Y:S01]  /*0b10*/  MOV R9, R42 ;  /* 0x0000002a00097202 */ /* 0x000fe20000000f00 */
[----:B------:R-:W-:Y:S01]  /*0b20*/  HADD2.F32 R67, -RZ, R6.H0_H0 ;  /* 0x20000006ff437230 */ /* 0x000fe20000004100 */
[----:B------:R-:W-:Y:S02]  /*0b30*/  MOV R61, R43 ;  /* 0x0000002b003d7202 */ /* 0x000fe40000000f00 */
[----:B------:R-:W-:Y:S02]  /*0b40*/  CS2R R42, SRZ ;  /* 0x00000000002a7805 */ /* 0x000fe4000001ff00 */
[----:B------:R-:W-:Y:S01]  /*0b50*/  MOV R60, R44 ;  /* 0x0000002c003c7202 */ /* 0x000fe20000000f00 */
[----:B------:R-:W-:Y:S01]  /*0b60*/  FMUL.FTZ R66, R66, R41 ;  /* 0x0000002942427220 */ /* 0x000fe20000410000 */
[----:B------:R-:W-:-:S02]  /*0b70*/  MOV R63, R45 ;  /* 0x0000002d003f7202 */ /* 0x000fc40000000f00 */
[----:B------:R-:W-:Y:S02]  /*0b80*/  CS2R R40, SRZ ;  /* 0x0000000000287805 */ /* 0x000fe4000001ff00 */
[----:B------:R-:W-:Y:S02]  /*0b90*/  MOV R62, R46 ;  /* 0x0000002e003e7202 */ /* 0x000fe40000000f00 */
[----:B------:R-:W-:Y:S02]  /*0ba0*/  CS2R R44, SRZ ;  /* 0x00000000002c7805 */ /* 0x000fe4000001ff00 */
[----:B------:R-:W-:Y:S02]  /*0bb0*/  MOV R64, R47 ;  /* 0x0000002f00407202 */ /* 0x000fe40000000f00 */
[----:B------:R-:W-:Y:S02]  /*0bc0*/  CS2R R46, SRZ ;  /* 0x00000000002e7805 */ /* 0x000fe4000001ff00 */
[----:B------:R-:W-:-:S02]  /*0bd0*/  MOV R65, R29 ;  /* 0x0000001d00417202 */ /* 0x000fc40000000f00 */
[----:B------:R-:W-:Y:S02]  /*0be0*/  CS2R R48, SRZ ;  /* 0x0000000000307805 */ /* 0x000fe4000001ff00 */
[----:B------:R-:W-:Y:S01]  /*0bf0*/  CS2R R50, SRZ ;  /* 0x0000000000327805 */ /* 0x000fe2000001ff00 */
[----:B------:R-:W-:Y:S01]  /*0c00*/  HADD2.F32 R6, -RZ, R28.H0_H0 ;  /* 0x2000001cff067230 */ /* 0x000fe20000004100 */
[----:B------:R-:W-:Y:S06]  /*0c10*/  @P1 BRA `(.L_x_3107) ;  /* 0x0000000000541947 */ /* 0x000fec0003800000 */
[----:B------:R-:W-:Y:S01]  /*0c20*/  IMAD.WIDE R28, R0, 0x40, R54 ;  /* 0x00000040001c7825 */ /* 0x000fe200078e0236 */
[----:B------:R-:W-:Y:S01]  /*0c30*/  ULDC UR5, c[0x0][0x21c] ;  /* 0x0000870000057ab9 */ /* 0x000fe20000000800 */
[----:B------:R-:W-:Y:S01]  /*0c40*/  ULDC.64 UR12, c[0x0][0x248] ;  /* 0x00009200000c7ab9 */ /* 0x000fe20000000a00 */
[----:B------:R-:W-:Y:S02]  /*0c50*/  MOV R56, R58 ;  /* 0x0000003a00387202 */ /* 0x000fe40000000f00 */
[----:B------:R-:W-:Y:S02]  /*0c60*/  IADD3 R53, P0, R28, 0x20, RZ ;  /* 0x000000201c357810 */ /* 0x000fe40007f1e0ff */
[C---:B------:R-:W-:Y:S02]  /*0c70*/  IADD3 R58, R52.reuse, 0x40, RZ ;  /* 0x00000040343a7810 */ /* 0x040fe40007ffe0ff */
[----:B------:R-:W-:Y:S01]  /*0c80*/  IADD3.X R28, RZ, R29, RZ, P0, !PT ;  /* 0x0000001dff1c7210 */ /* 0x000fe200007fe4ff */
[----:B------:R-:W-:Y:S01]  /*0c90*/  IMAD.WIDE.U32 R56, R53, UR12, R56 ;  /* 0x0000000c35387c25 */ /* 0x000fe2000f8e0038 */
[----:B------:R-:W-:-:S02]  /*0ca0*/  ISETP.GE.AND P1, PT, R52, UR5, PT ;  /* 0x0000000534007c0c */ /* 0x000fc4000bf26270 */
[----:B------:R-:W-:Y:S01]  /*0cb0*/  IADD3 R52, R52, 0x80, RZ ;  /* 0x0000008034347810 */ /* 0x000fe20007ffe0ff */
[----:B------:R-:W-:Y:S01]  /*0cc0*/  IMAD R28, R28, UR12, RZ ;  /* 0x0000000c1c1c7c24 */ /* 0x000fe2000f8e02ff */
[----:B------:R-:W-:Y:S02]  /*0cd0*/  ISETP.GE.AND P2, PT, R58, UR5, PT ;  /* 0x000000053a007c0c */ /* 0x000fe4000bf46270 */
        /* <DEDUP_REMOVED lines=9> */
.L_x_3107:
[----:B------:R-:W-:Y:S05]  /*0d70*/  BSYNC B0 ;  /* 0x0000000000007941 */ /* 0x000fea0003800000 */
.L_x_3106:
[----:B------:R-:W-:Y:S01]  /*0d80*/  MOV R52, R16 ;  /* 0x0000001000347202 */ /* 0x000fe20000000f00 */
[----:B------:R-:W-:Y:S02]  /*0d90*/  HADD2.F32 R16, -RZ, R7.H0_H0 ;  /* 0x20000007ff107230 */ /* 0x000fe40000004100 */
[----:B------:R-:W-:Y:S01]  /*0da0*/  FFMA.FTZ R67, R67, R6, R66 ;  /* 0x0000000643437223 */ /* 0x000fe20000010042 */
[----:B------:R-:W-:Y:S01]  /*0db0*/  HADD2.F32 R53, -RZ, R65.H0_H0 ;  /* 0x20000041ff357230 */ /* 0x000fe20000004100 */
[----:B------:R-:W-:Y:S01]  /*0dc0*/  ISETP.NE.AND P0, PT, R5, RZ, PT ;  /* 0x000000ff0500720c */ /* 0x000fe20003f05270 */
[----:B------:R-:W-:Y:S01]  /*0dd0*/  HADD2.F32 R7, -RZ, R7.H1_H1 ;  /* 0x30000007ff077230 */ /* 0x000fe20000004100 */
[----:B------:R-:W-:Y:S01]  /*0de0*/  BSSY B0, `(.L_x_3108) ;  /* 0x00000ac000007945 */ /* 0x000fe20003800000 */
[----:B0-----:R-:W-:Y:S02]  /*0df0*/  HADD2.F32 R28, -RZ, R65.H1_H1 ;  /* 0x30000041ff1c7230 */ /* 0x001fe40000004100 */
[----:B------:R-:W-:Y:S01]  /*0e00*/  FFMA.FTZ R16, R16, R53, R67 ;  /* 0x0000003510107223 */ /* 0x000fe20000010043 */
[----:B------:R-:W-:-:S02]  /*0e10*/  HADD2.F32 R6, -RZ, R52.H1_H1 ;  /* 0x30000034ff067230 */ /* 0x000fc40000004100 */
[----:B-----5:R-:W-:Y:S02]  /*0e20*/  HADD2.F32 R29, -RZ, R40.H1_H1 ;  /* 0x30000028ff1d7230 */ /* 0x020fe40000004100 */
[----:B------:R-:W-:Y:S01]  /*0e30*/  FFMA.FTZ R28, R7, R28, R16 ;  /* 0x0000001c071c7223 */ /* 0x000fe20000010010 */
[----:B------:R-:W-:Y:S02]  /*0e40*/  HADD2.F32 R7, -RZ, R9.H0_H0 ;  /* 0x20000009ff077230 */ /* 0x000fe40000004100 */
[----:B------:R-:W-:Y:S02]  /*0e50*/  HADD2.F32 R16, -RZ, R30.H0_H0 ;  /* 0x2000001eff107230 */ /* 0x000fe40000004100 */
[----:B------:R-:W-:Y:S01]  /*0e60*/  FMUL.FTZ R53, R6, R29 ;  /* 0x0000001d06357220 */ /* 0x000fe20000410000 */
[----:B------:R-:W-:Y:S02]  /*0e70*/  HADD2.F32 R6, -RZ, R52.H0_H0 ;  /* 0x20000034ff067230 */ /* 0x000fe40000004100 */
[----:B------:R-:W-:-:S02]  /*0e80*/  HADD2.F32 R29, -RZ, R40.H0_H0 ;  /* 0x20000028ff1d7230 */ /* 0x000fc40000004100 */
[----:B------:R-:W-:Y:S01]  /*0e90*/  FFMA.FTZ R28, R7, R16, R28 ;  /* 0x00000010071c7223 */ /* 0x000fe2000001001c */
[----:B------:R-:W-:Y:S02]  /*0ea0*/  HADD2.F32 R9, -RZ, R9.H1_H1 ;  /* 0x30000009ff097230 */ /* 0x000fe40000004100 */
[----:B------:R-:W-:Y:S02]  /*0eb0*/  HADD2.F32 R16, -RZ, R30.H1_H1 ;  /* 0x3000001eff107230 */ /* 0x000fe40000004100 */
[----:B------:R-:W-:Y:S01]  /*0ec0*/  FFMA.FTZ R29, R6, R29, R53 ;  /* 0x0000001d061d7223 */ /* 0x000fe20000010035 */
[----:B------:R-:W-:Y:S02]  /*0ed0*/  HADD2.F32 R6, -RZ, R17.H0_H0 ;  /* 0x20000011ff067230 */ /* 0x000fe40000004100 */
[----:B------:R-:W-:Y:S02]  /*0ee0*/  HADD2.F32 R7, -RZ, R41.H0_H0 ;  /* 0x20000029ff077230 */ /* 0x000fe40000004100 */
[----:B------:R-:W-:Y:S01]  /*0ef0*/  FFMA.FTZ R30, R9, R16, R28 ;  /* 0x00000010091e7223 */ /* 0x000fe2000001001c */
[----:B------:R-:W-:-:S02]  /*0f00*/  HADD2.F32 R17, -RZ, R17.H1_H1 ;  /* 0x30000011ff117230 */ /* 0x000fc40000004100 */
[----:B------:R-:W-:Y:S02]  /*0f10*/  HADD2.F32 R16, -RZ, R41.H1_H1 ;  /* 0x30000029ff107230 */ /* 0x000fe40000004100 */
[----:B------:R-:W-:Y:S01]  /*0f20*/  FFMA.FTZ R40, R6, R7, R29 ;  /* 0x0000000706287223 */ /* 0x000fe2000001001d */
[----:B------:R-:W-:Y:S02]  /*0f30*/  HADD2.F32 R7, -RZ, R61.H0_H0 ;  /* 0x2000003dff077230 */ /* 0x000fe40000004100 */
[----:B------:R-:W-:Y:S02]  /*0f40*/  HADD2.F32 R28, -RZ, R31.H0_H0 ;  /* 0x2000001fff1c7230 */ /* 0x000fe40000004100 */
[----:B------:R-:W-:Y:S01]  /*0f50*/  FFMA.FTZ R17, R17, R16, R40 ;  /* 0x0000001011117223 */ /* 0x000fe20000010028 */
[----:B------:R-:W-:Y:S02]  /*0f60*/  HADD2.F32 R6, -RZ, R18.H0_H0 ;  /* 0x20000012ff067230 */ /* 0x000fe40000004100 */
[----:B------:R-:W-:-:S02]  /*0f70*/  HADD2.F32 R9, -RZ, R42.H0_H0 ;  /* 0x2000002aff097230 */ /* 0x000fc40000004100 */
[----:B------:R-:W-:Y:S01]  /*0f80*/  FFMA.FTZ R28, R7, R28, R30 ;  /* 0x0000001c071c7223 */ /* 0x000fe2000001001e */
[----:B------:R-:W-:Y:S02]  /*0f90*/  HADD2.F32 R61, -RZ, R61.H1_H1 ;  /* 0x3000003dff3d7230 */ /* 0x000fe40000004100 */
[----:B------:R-:W-:Y:S02]  /*0fa0*/  HADD2.F32 R16, -RZ, R31.H1_H1 ;  /* 0x3000001fff107230 */ /* 0x000fe40000004100 */
[----:B------:R-:W-:Y:S01]  /*0fb0*/  FFMA.FTZ R17, R6, R9, R17 ;  /* 0x0000000906117223 */ /* 0x000fe20000010011 */
[----:B------:R-:W-:Y:S02]  /*0fc0*/  HADD2.F32 R6, -RZ, R60.H0_H0 ;  /* 0x2000003cff067230 */ /* 0x000fe40000004100 */
[----:B------:R-:W-:Y:S02]  /*0fd0*/  HADD2.F32 R18, -RZ, R18.H1_H1 ;  /* 0x30000012ff127230 */ /* 0x000fe40000004100 */
[----:B------:R-:W-:Y:S01]  /*0fe0*/  FFMA.FTZ R61, R61, R16, R28 ;  /* 0x000000103d3d7223 */ /* 0x000fe2000001001c */
[----:B------:R-:W-:-:S02]  /*0ff0*/  HADD2.F32 R7, -RZ, R42.H1_H1 ;  /* 0x3000002aff077230 */ /* 0x000fc40000004100 */
[----:B------:R-:W-:Y:S02]  /*1000*/  HADD2.F32 R9, -RZ, R32.H0_H0 ;  /* 0x20000020ff097230 */ /* 0x000fe40000004100 */
[----:B------:R-:W-:Y:S02]  /*1010*/  HADD2.F32 R60, -RZ, R60.H1_H1 ;  /* 0x3000003cff3c7230 */ /* 0x000fe40000004100 */
[----:B------:R-:W-:Y:S01]  /*1020*/  FFMA.FTZ R17, R18, R7, R17 ;  /* 0x0000000712117223 */ /* 0x000fe20000010011 */
[----:B------:R-:W-:Y:S02]  /*1030*/  HADD2.F32 R7, -RZ, R43.H0_H0 ;  /* 0x2000002bff077230 */ /* 0x000fe40000004100 */
[----:B------:R-:W-:Y:S01]  /*1040*/  FFMA.FTZ R61, R6, R9, R61 ;  /* 0x00000009063d7223 */ /* 0x000fe2000001003d */
[--C-:B------:R-:W-:Y:S02]  /*1050*/  HADD2.F32 R6, -RZ, R19.reuse.H0_H0 ;  /* 0x20000013ff067230 */ /* 0x100fe40000004100 */
[----:B------:R-:W-:-:S02]  /*1060*/  HADD2.F32 R19, -RZ, R19.H1_H1 ;  /* 0x30000013ff137230 */ /* 0x000fc40000004100 */
[----:B------:R-:W-:Y:S02]  /*1070*/  HADD2.F32 R9, -RZ, R32.H1_H1 ;  /* 0x30000020ff097230 */ /* 0x000fe40000004100 */
[----:B------:R-:W-:Y:S01]  /*1080*/  FFMA.FTZ R6, R6, R7, R17 ;  /* 0x0000000706067223 */ /* 0x000fe20000010011 */
[----:B------:R-:W-:Y:S02]  /*1090*/  HADD2.F32 R16, -RZ, R43.H1_H1 ;  /* 0x3000002bff107230 */ /* 0x000fe40000004100 */
[----:B------:R-:W-:Y:S02]  /*10a0*/  HADD2.F32 R7, -RZ, R63.H0_H0 ;  /* 0x2000003fff077230 */ /* 0x000fe40000004100 */
[----:B------:R-:W-:Y:S01]  /*10b0*/  FFMA.FTZ R60, R60, R9, R61 ;  /* 0x000000093c3c7223 */ /* 0x000fe2000001003d */
[----:B------:R-:W-:Y:S02]  /*10c0*/  HADD2.F32 R9, -RZ, R44.H0_H0 ;  /* 0x2000002cff097230 */ /* 0x000fe40000004100 */
[----:B------:R-:W-:Y:S01]  /*10d0*/  FFMA.FTZ R19, R19, R16, R6 ;  /* 0x0000001013137223 */ /* 0x000fe20000010006 */
[----:B------:R-:W-:-:S02]  /*10e0*/  HADD2.F32 R6, -RZ, R20.H0_H0 ;  /* 0x20000014ff067230 */ /* 0x000fc40000004100 */
[----:B------:R-:W-:Y:S02]  /*10f0*/  HADD2.F32 R16, -RZ, R33.H0_H0 ;  /* 0x20000021ff107230 */ /* 0x000fe40000004100 */
[----:B------:R-:W-:Y:S02]  /*1100*/  HADD2.F32 R20, -RZ, R20.H1_H1 ;  /* 0x30000014ff147230 */ /* 0x000fe40000004100 */
[----:B------:R-:W-:Y:S01]  /*1110*/  FFMA.FTZ R9, R6, R9, R19 ;  /* 0x0000000906097223 */ /* 0x000fe20000010013 */
[----:B------:R-:W-:Y:S02]  /*1120*/  HADD2.F32 R17, -RZ, R44.H1_H1 ;  /* 0x3000002cff117230 */ /* 0x000fe40000004100 */
[----:B------:R-:W-:Y:S01]  /*1130*/  FFMA.FTZ R60, R7, R16, R60 ;  /* 0x00000010073c7223 */ /* 0x000fe2000001003c */
[----:B------:R-:W-:Y:S02]  /*1140*/  HADD2.F32 R6, -RZ, R21.H0_H0 ;  /* 0x20000015ff067230 */ /* 0x000fe40000004100 */
[----:B------:R-:W-:-:S02]  /*1150*/  HADD2.F32 R7, -RZ, R45.H0_H0 ;  /* 0x2000002dff077230 */ /* 0x000fc40000004100 */
[----:B------:R-:W-:Y:S01]  /*1160*/  FFMA.FTZ R9, R20, R17, R9 ;  /* 0x0000001114097223 */ /* 0x000fe20000010009 */
[----:B------:R-:W-:Y:S02]  /*1170*/  HADD2.F32 R21, -RZ, R21.H1_H1 ;  /* 0x30000015ff157230 */ /* 0x000fe40000004100 */
[----:B------:R-:W-:Y:S02]  /*1180*/  HADD2.F32 R18, -RZ, R45.H1_H1 ;  /* 0x3000002dff127230 */ /* 0x000fe40000004100 */
[----:B------:R-:W-:Y:S01]  /*1190*/  FFMA.FTZ R6, R6, R7, R9 ;  /* 0x0000000706067223 */ /* 0x000fe20000010009 */
[----:B------:R-:W-:Y:S02]  /*11a0*/  HADD2.F32 R63, -RZ, R63.H1_H1 ;  /* 0x3000003fff3f7230 */ /* 0x000fe40000004100 */
[----:B------:R-:W-:Y:S02]  /*11b0*/  HADD2.F32 R16, -RZ, R33.H1_H1 ;  /* 0x30000021ff107230 */ /* 0x000fe40000004100 */
[----:B------:R-:W-:Y:S01]  /*11c0*/  FFMA.FTZ R21, R21, R18, R6 ;  /* 0x0000001215157223 */ /* 0x000fe20000010006 */
[----:B------:R-:W-:-:S02]  /*11d0*/  HADD2.F32 R18, -RZ, R22.H0_H0 ;  /* 0x20000016ff127230 */ /* 0x000fc40000004100 */
[----:B------:R-:W-:Y:S02]  /*11e0*/  HADD2.F32 R19, -RZ, R46.H0_H0 ;  /* 0x2000002eff137230 */ /* 0x000fe40000004100 */
[----:B------:R-:W-:Y:S01]  /*11f0*/  FFMA.FTZ R60, R63, R16, R60 ;  /* 0x000000103f3c7223 */ /* 0x000fe2000001003c */
[----:B------:R-:W-:Y:S02]  /*1200*/  HADD2.F32 R17, -RZ, R62.H0_H0 ;  /* 0x2000003eff117230 */ /* 0x000fe40000004100 */
[----:B------:R-:W-:Y:S02]  /*1210*/  HADD2.F32 R28, -RZ, R34.H0_H0 ;  /* 0x20000022ff1c7230 */ /* 0x000fe40000004100 */
[----:B------:R-:W-:Y:S01]  /*1220*/  FFMA.FTZ R43, R18, R19, R21 ;  /* 0x00000013122b7223 */ /* 0x000fe20000010015 */
[----:B------:R-:W-:Y:S02]  /*1230*/  HADD2.F32 R62, -RZ, R62.H1_H1 ;  /* 0x3000003eff3e7230 */ /* 0x000fe40000004100 */
[----:B------:R-:W-:-:S02]  /*1240*/  HADD2.F32 R21, -RZ, R34.H1_H1 ;  /* 0x30000022ff157230 */ /* 0x000fc40000004100 */
[----:B------:R-:W-:Y:S01]  /*1250*/  FFMA.FTZ R41, R17, R28, R60 ;  /* 0x0000001c11297223 */ /* 0x000fe2000001003c */
[----:B------:R-:W-:Y:S02]  /*1260*/  HADD2.F32 R22, -RZ, R22.H1_H1 ;  /* 0x30000016ff167230 */ /* 0x000fe40000004100 */
[----:B------:R-:W-:Y:S02]  /*1270*/  HADD2.F32 R29, -RZ, R46.H1_H1 ;  /* 0x3000002eff1d7230 */ /* 0x000fe40000004100 */
[----:B------:R-:W-:Y:S01]  /*1280*/  FFMA.FTZ R62, R62, R21, R41 ;  /* 0x000000153e3e7223 */ /* 0x000fe20000010029 */
[----:B------:R-:W-:Y:S02]  /*1290*/  HADD2.F32 R21, -RZ, R64.H0_H0 ;  /* 0x20000040ff157230 */ /* 0x000fe40000004100 */
[----:B------:R-:W-:Y:S02]  /*12a0*/  HADD2.F32 R28, -RZ, R35.H0_H0 ;  /* 0x20000023ff1c7230 */ /* 0x000fe40000004100 */
[----:B------:R-:W-:Y:S01]  /*12b0*/  FFMA.FTZ R43, R22, R29, R43 ;  /* 0x0000001d162b7223 */ /* 0x000fe2000001002b */
[----:B------:R-:W-:-:S02]  /*12c0*/  HADD2.F32 R22, -RZ, R23.H0_H0 ;  /* 0x20000017ff167230 */ /* 0x000fc40000004100 */
[----:B------:R-:W-:Y:S02]  /*12d0*/  HADD2.F32 R29, -RZ, R47.H0_H0 ;  /* 0x2000002fff1d7230 */ /* 0x000fe40000004100 */
[----:B------:R-:W-:Y:S01]  /*12e0*/  FFMA.FTZ R21, R21, R28, R62 ;  /* 0x0000001c15157223 */ /* 0x000fe2000001003e */
[----:B------:R-:W-:Y:S02]  /*12f0*/  HADD2.F32 R64, -RZ, R64.H1_H1 ;  /* 0x30000040ff407230 */ /* 0x000fe40000004100 */
[----:B------:R-:W-:Y:S02]  /*1300*/  HADD2.F32 R35, -RZ, R35.H1_H1 ;  /* 0x30000023ff237230 */ /* 0x000fe40000004100 */
[----:B------:R-:W-:Y:S01]  /*1310*/  FFMA.FTZ R34, R22, R29, R43 ;  /* 0x0000001d16227223 */ /* 0x000fe2000001002b */
[----:B------:R-:W-:Y:S02]  /*1320*/  HADD2.F32 R23, -RZ, R23.H1_H1 ;  /* 0x30000017ff177230 */ /* 0x000fe40000004100 */
[----:B------:R-:W-:-:S02]  /*1330*/  HADD2.F32 R28, -RZ, R47.H1_H1 ;  /* 0x3000002fff1c7230 */ /* 0x000fc40000004100 */
[----:B------:R-:W-:Y:S01]  /*1340*/  FFMA.FTZ R35, R64, R35, R21 ;  /* 0x0000002340237223 */ /* 0x000fe20000010015 */
[----:B------:R-:W-:Y:S02]  /*1350*/  HADD2.F32 R20, -RZ, R12.H0_H0 ;  /* 0x2000000cff147230 */ /* 0x000fe40000004100 */
[----:B------:R-:W-:Y:S02]  /*1360*/  HADD2.F32 R31, -RZ, R36.H0_H0 ;  /* 0x20000024ff1f7230 */ /* 0x000fe40000004100 */
[----:B------:R-:W-:Y:S01]  /*1370*/  FFMA.FTZ R28, R23, R28, R34 ;  /* 0x0000001c171c7223 */ /* 0x000fe20000010022 */
[----:B------:R-:W-:Y:S02]  /*1380*/  HADD2.F32 R21, -RZ, R24.H0_H0 ;  /* 0x20000018ff157230 */ /* 0x000fe40000004100 */
[----:B------:R-:W-:Y:S02]  /*1390*/  HADD2.F32 R22, -RZ, R48.H0_H0 ;  /* 0x20000030ff167230 */ /* 0x000fe40000004100 */
[----:B------:R-:W-:Y:S01]  /*13a0*/  FFMA.FTZ R31, R20, R31, R35 ;  /* 0x0000001f141f7223 */ /* 0x000fe20000010023 */
[----:B------:R-:W-:-:S02]  /*13b0*/  HADD2.F32 R16, -RZ, R12.H1_H1 ;  /* 0x3000000cff107230 */ /* 0x000fc40000004100 */
[----:B------:R-:W-:Y:S02]  /*13c0*/  HADD2.F32 R33, -RZ, R36.H1_H1 ;  /* 0x30000024ff217230 */ /* 0x000fe40000004100 */
[----:B------:R-:W-:Y:S01]  /*13d0*/  FFMA.FTZ R29, R21, R22, R28 ;  /* 0x00000016151d7223 */ /* 0x000fe2000001001c */
[----:B------:R-:W-:Y:S02]  /*13e0*/  HADD2.F32 R24, -RZ, R24.H1_H1 ;  /* 0x30000018ff187230 */ /* 0x000fe40000004100 */
[----:B------:R-:W-:Y:S02]  /*13f0*/  HADD2.F32 R23, -RZ, R48.H1_H1 ;  /* 0x30000030ff177230 */ /* 0x000fe40000004100 */
[----:B------:R-:W-:Y:S01]  /*1400*/  FFMA.FTZ R20, R16, R33, R31 ;  /* 0x0000002110147223 */ /* 0x000fe2000001001f */
[----:B------:R-:W-:Y:S02]  /*1410*/  HADD2.F32 R9, -RZ, R13.H0_H0 ;  /* 0x2000000dff097230 */ /* 0x000fe40000004100 */
[----:B------:R-:W-:-:S02]  /*1420*/  HADD2.F32 R30, -RZ, R37.H0_H0 ;  /* 0x20000025ff1e7230 */ /* 0x000fc40000004100 */
[----:B------:R-:W-:Y:S01]  /*1430*/  FFMA.FTZ R23, R24, R23, R29 ;  /* 0x0000001718177223 */ /* 0x000fe2000001001d */
[----:B------:R-:W-:Y:S02]  /*1440*/  HADD2.F32 R16, -RZ, R25.H0_H0 ;  /* 0x20000019ff107230 */ /* 0x000fe40000004100 */
[----:B------:R-:W-:Y:S02]  /*1450*/  HADD2.F32 R21, -RZ, R49.H0_H0 ;  /* 0x20000031ff157230 */ /* 0x000fe40000004100 */
[----:B------:R-:W-:Y:S01]  /*1460*/  FFMA.FTZ R30, R9, R30, R20 ;  /* 0x0000001e091e7223 */ /* 0x000fe20000010014 */
[----:B------:R-:W-:Y:S02]  /*1470*/  HADD2.F32 R13, -RZ, R13.H1_H1 ;  /* 0x3000000dff0d7230 */ /* 0x000fe40000004100 */
[----:B------:R-:W-:Y:S02]  /*1480*/  HADD2.F32 R32, -RZ, R37.H1_H1 ;  /* 0x30000025ff207230 */ /* 0x000fe40000004100 */
        /* <DEDUP_REMOVED lines=13> */
[----:B------:R-:W-:Y:S01]  /*1560*/  HADD2.F32 R26, -RZ, R26.H1_H1 ;  /* 0x3000001aff1a7230 */ /* 0x000fe20000004100 */
[----:B------:R-:W0:Y:S01]  /*1570*/  LDC.64 R20, c[0x0][0x2d0] ;  /* 0x0000b400ff147b82 */ /* 0x000e220000000a00 */
        /* <DEDUP_REMOVED lines=13> */
[----:B------:R-:W-:-:S03]  /*1650*/  FFMA.FTZ R6, R15, R12, R6 ;  /* 0x0000000c0f067223 */ /* 0x000fc60000010006 */
[----:B------:R-:W-:Y:S02]  /*1660*/  FFMA.FTZ R14, R27, R16, R14 ;  /* 0x000000101b0e7223 */ /* 0x000fe4000001000e */
[----:B------:R-:W1:Y:S04]  /*1670*/  SHFL.BFLY PT, R7, R6, 0x4, 0x1f ;  /* 0x0c801f0006077f89 */ /* 0x000e6800000e0000 */
[----:B------:R-:W2:Y:S01]  /*1680*/  SHFL.BFLY PT, R13, R14, 0x4, 0x1f ;  /* 0x0c801f000e0d7f89 */ /* 0x000ea200000e0000 */
[----:B-1----:R-:W-:Y:S02]  /*1690*/  FADD.FTZ R9, R6, R7 ;  /* 0x0000000706097221 */ /* 0x002fe40000010000 */
[----:B------:R-:W1:Y:S01]  /*16a0*/  LDC.64 R6, c[0x0][0x2d8] ;  /* 0x0000b600ff067b82 */ /* 0x000e620000000a00 */
[----:B--2---:R-:W-:-:S02]  /*16b0*/  FADD.FTZ R15, R14, R13 ;  /* 0x0000000d0e0f7221 */ /* 0x004fc40000010000 */
[----:B------:R-:W2:Y:S04]  /*16c0*/  SHFL.BFLY PT, R12, R9, 0x2, 0x1f ;  /* 0x0c401f00090c7f89 */ /* 0x000ea800000e0000 */
[----:B------:R-:W3:Y:S01]  /*16d0*/  SHFL.BFLY PT, R16, R15, 0x2, 0x1f ;  /* 0x0c401f000f107f89 */ /* 0x000ee200000e0000 */
[----:B--2---:R-:W-:Y:S01]  /*16e0*/  FADD.FTZ R12, R9, R12 ;  /* 0x0000000c090c7221 */ /* 0x004fe20000010000 */
[----:B---3--:R-:W-:-:S04]  /*16f0*/  FADD.FTZ R16, R15, R16 ;  /* 0x000000100f107221 */ /* 0x008fc80000010000 */
[----:B------:R-:W2:Y:S04]  /*1700*/  SHFL.BFLY PT, R13, R12, 0x1, 0x1f ;  /* 0x0c201f000c0d7f89 */ /* 0x000ea800000e0000 */
[----:B------:R-:W3:Y:S01]  /*1710*/  SHFL.BFLY PT, R17, R16, 0x1, 0x1f ;  /* 0x0c201f0010117f89 */ /* 0x000ee200000e0000 */
[----:B--2---:R-:W-:Y:S01]  /*1720*/  FADD.FTZ R22, R12, R13 ;  /* 0x0000000d0c167221 */ /* 0x004fe20000010000 */
[----:B---3--:R-:W-:Y:S01]  /*1730*/  FADD.FTZ R23, R16, R17 ;  /* 0x0000001110177221 */ /* 0x008fe20000010000 */
[----:B01----:R-:W-:Y:S06]  /*1740*/  @P0 BRA `(.L_x_3109) ;  /* 0x0000000000540947 */ /* 0x003fec0003800000 */
[----:B------:R-:W0:Y:S01]  /*1750*/  LDC.64 R16, c[0x0][0x278] ;  /* 0x00009e00ff107b82 */ /* 0x000e220000000a00 */
[----:B------:R-:W-:Y:S01]  /*1760*/  SHF.R.S32.HI R11, RZ, 0x1f, R10 ;  /* 0x0000001fff0b7819 */ /* 0x000fe2000001140a */
[----:B------:R-:W-:Y:S01]  /*1770*/  ULDC.64 UR12, c[0x0][0x260] ;  /* 0x00009800000c7ab9 */ /* 0x000fe20000000a00 */
[----:B------:R-:W-:-:S05]  /*1780*/  ISETP.GE.AND P1, PT, R54, R3, PT ;  /* 0x000000033600720c */ /* 0x000fca0003f26270 */
[----:B------:R-:W1:Y:S01]  /*1790*/  LDC.64 R18, c[0x0][0x280] ;  /* 0x0000a000ff127b82 */ /* 0x000e620000000a00 */
[C---:B0-----:R-:W-:Y:S02]  /*17a0*/  IMAD R14, R16.reuse, UR10, RZ ;  /* 0x0000000a100e7c24 */ /* 0x041fe4000f8e02ff */
[----:B------:R-:W-:-:S04]  /*17b0*/  IMAD.WIDE.U32 R12, R16, UR8, R10 ;  /* 0x00000008100c7c25 */ /* 0x000fc8000f8e000a */
[----:B------:R-:W-:Y:S02]  /*17c0*/  IMAD R5, R17, UR8, R14 ;  /* 0x0000000811057c24 */ /* 0x000fe4000f8e020e */
[----:B-1----:R-:W-:-:S03]  /*17d0*/  IMAD R14, R18, UR11, RZ ;  /* 0x0000000b120e7c24 */ /* 0x002fc6000f8e02ff */
[----:B------:R-:W-:Y:S01]  /*17e0*/  IADD3 R13, R13, R5, RZ ;  /* 0x000000050d0d7210 */ /* 0x000fe20007ffe0ff */
[----:B------:R-:W-:Y:S02]  /*17f0*/  IMAD R9, R19, UR9, R14 ;  /* 0x0000000913097c24 */ /* 0x000fe4000f8e020e */
[----:B------:R-:W-:-:S03]  /*1800*/  IMAD.WIDE.U32 R12, R18, UR9, R12 ;  /* 0x00000009120c7c25 */ /* 0x000fc6000f8e000c */
[----:B------:R-:W-:-:S04]  /*1810*/  IADD3 R5, P0, R54, R12, RZ ;  /* 0x0000000c36057210 */ /* 0x000fc80007f1e0ff */
[----:B------:R-:W-:Y:S02]  /*1820*/  IADD3.X R14, R55, R13, R9, P0, !PT ;  /* 0x0000000d370e7210 */ /* 0x000fe400007fe409 */
[C---:B------:R-:W-:Y:S02]  /*1830*/  LEA R12, P2, R5.reuse, UR12, 0x2 ;  /* 0x0000000c050c7c11 */ /* 0x040fe4000f8410ff */
[----:B------:R-:W-:Y:S02]  /*1840*/  ISETP.GE.AND P0, PT, R8, R3, PT ;  /* 0x000000030800720c */ /* 0x000fe40003f06270 */
[----:B------:R-:W-:Y:S02]  /*1850*/  LEA.HI.X R13, R5, UR13, R14, 0x2, P2 ;  /* 0x0000000d050d7c11 */ /* 0x000fe400090f140e */
[----:B------:R-:W-:Y:S02]  /*1860*/  FSEL R3, R22, RZ, !P1 ;  /* 0x000000ff16037208 */ /* 0x000fe40004800000 */
[----:B------:R-:W-:-:S03]  /*1870*/  FSEL R5, R23, RZ, !P0 ;  /* 0x000000ff17057208 */ /* 0x000fc60004000000 */
[----:B------:R0:W-:Y:S04]  /*1880*/  STG.E desc[UR6][R12.64], R3 ;  /* 0x000000030c007986 */ /* 0x0001e8000c101906 */
[----:B------:R0:W-:Y:S02]  /*1890*/  STG.E desc[UR6][R12.64+0x80], R5 ;  /* 0x000080050c007986 */ /* 0x0001e4000c101906 */
.L_x_3109:
[----:B------:R-:W-:Y:S05]  /*18a0*/  BSYNC B0 ;  /* 0x0000000000007941 */ /* 0x000fea0003800000 */
.L_x_3108:
[----:B------:R-:W-:Y:S01]  /*18b0*/  UIADD3 UR4, UR4, 0x3f, URZ ;  /* 0x0000003f04047890 */ /* 0x000fe2000fffe03f */
[----:B------:R-:W-:Y:S01]  /*18c0*/  SHF.L.U32 R8, R2, 0x2, RZ ;  /* 0x0000000202087819 */ /* 0x000fe200000006ff */
[----:B0-----:R-:W-:Y:S01]  /*18d0*/  IMAD R3, R0, 0x3000, RZ ;  /* 0x0000300000037824 */ /* 0x001fe200078e02ff */
[----:B------:R-:W-:Y:S01]  /*18e0*/  BSSY B0, `(.L_x_3110) ;  /* 0x0000027000007945 */ /* 0x000fe20003800000 */
[----:B------:R-:W-:Y:S01]  /*18f0*/  USHF.R.S32.HI UR5, URZ, 0x1f, UR4 ;  /* 0x0000001f3f057899 */ /* 0x000fe20008011404 */
[----:B------:R-:W-:Y:S02]  /*1900*/  SHF.R.S32.HI R12, RZ, 0x1f, R8 ;  /* 0x0000001fff0c7819 */ /* 0x000fe40000011408 */
[----:B------:R-:W-:Y:S01]  /*1910*/  IADD3 R8, P0, R3, R8, RZ ;  /* 0x0000000803087210 */ /* 0x000fe20007f1e0ff */
[----:B------:R-:W-:-:S03]  /*1920*/  ULEA.HI UR5, UR5, UR4, URZ, 0x6 ;  /* 0x0000000405057291 */ /* 0x000fc6000f8f303f */
[----:B------:R-:W-:Y:S01]  /*1930*/  LEA.HI.X.SX32 R9, R3, R12, 0x1, P0 ;  /* 0x0000000c03097211 */ /* 0x000fe200000f0eff */
[----:B------:R-:W-:Y:S01]  /*1940*/  ULOP3.LUT UR5, UR5, 0xffffffc0, URZ, 0xc0, !UPT ;  /* 0xffffffc005057892 */ /* 0x000fe2000f8ec03f */
[C---:B------:R-:W-:Y:S02]  /*1950*/  IMAD R12, R20.reuse, UR10, RZ ;  /* 0x0000000a140c7c24 */ /* 0x040fe4000f8e02ff */
[----:B------:R-:W-:-:S03]  /*1960*/  IMAD.WIDE.U32 R8, R20, UR8, R8 ;  /* 0x0000000814087c25 */ /* 0x000fc6000f8e0008 */
[----:B------:R-:W-:Y:S01]  /*1970*/  IADD3 R3, -R10, UR5, RZ ;  /* 0x000000050a037c10 */ /* 0x000fe2000fffe1ff */
[----:B------:R-:W-:-:S03]  /*1980*/  IMAD R5, R21, UR8, R12 ;  /* 0x0000000815057c24 */ /* 0x000fc6000f8e020c */
[----:B------:R-:W-:Y:S01]  /*1990*/  ISETP.GE.AND P0, PT, R2, R3, PT ;  /* 0x000000030200720c */ /* 0x000fe20003f06270 */
[----:B------:R-:W-:Y:S01]  /*19a0*/  IMAD R12, R6, UR11, RZ ;  /* 0x0000000b060c7c24 */ /* 0x000fe2000f8e02ff */
[----:B------:R-:W-:Y:S02]  /*19b0*/  IADD3 R9, R9, R5, RZ ;  /* 0x0000000509097210 */ /* 0x000fe40007ffe0ff */
[----:B------:R-:W-:Y:S01]  /*19c0*/  ISETP.GT.OR P0, PT, R2, 0x3f, P0 ;  /* 0x0000003f0200780c */ /* 0x000fe20000704670 */
[----:B------:R-:W-:Y:S02]  /*19d0*/  IMAD R5, R7, UR9, R12 ;  /* 0x0000000907057c24 */ /* 0x000fe4000f8e020c */
[----:B------:R-:W-:-:S05]  /*19e0*/  IMAD.WIDE.U32 R12, R6, UR9, R8 ;  /* 0x00000009060c7c25 */ /* 0x000fca000f8e0008 */
[----:B------:R-:W-:-:S05]  /*19f0*/  IADD3 R5, R13, R5, RZ ;  /* 0x000000050d057210 */ /* 0x000fca0007ffe0ff */
[----:B------:R-:W-:Y:S05]  /*1a00*/  @P0 BRA `(.L_x_3111) ;  /* 0x0000000000500947 */ /* 0x000fea0003800000 */
[----:B------:R-:W0:Y:S01]  /*1a10*/  LDC.64 R14, c[0x0][0x2a8] ;  /* 0x0000aa00ff0e7b82 */ /* 0x000e220000000a00 */
[----:B------:R-:W-:Y:S01]  /*1a20*/  SHF.R.S32.HI R3, RZ, 0x1f, R2 ;  /* 0x0000001fff037819 */ /* 0x000fe20000011402 */
[----:B------:R-:W-:Y:S01]  /*1a30*/  ULDC.64 UR4, c[0x0][0x2a0] ;  /* 0x0000a80000047ab9 */ /* 0x000fe20000000a00 */
[----:B------:R-:W-:-:S04]  /*1a40*/  IADD3 R6, P0, R10, R2, RZ ;  /* 0x000000020a067210 */ /* 0x000fc80007f1e0ff */
[----:B------:R-:W-:Y:S01]  /*1a50*/  LEA.HI.X.SX32 R7, R10, R3, 0x1, P0 ;  /* 0x000000030a077211 */ /* 0x000fe200000f0eff */
[----:B------:R-:W1:Y:S01]  /*1a60*/  LDC.64 R16, c[0x0][0x2b0] ;  /* 0x0000ac00ff107b82 */ /* 0x000e620000000a00 */
[----:B------:R-:W-:Y:S01]  /*1a70*/  FSETP.NEU.FTZ.AND P0, PT, R4, -INF , PT ;  /* 0xff8000000400780b */ /* 0x000fe20003f1d000 */
[C---:B0-----:R-:W-:Y:S02]  /*1a80*/  IMAD R8, R14.reuse, UR10, RZ ;  /* 0x0000000a0e087c24 */ /* 0x041fe4000f8e02ff */
[----:B------:R-:W-:-:S04]  /*1a90*/  IMAD.WIDE.U32 R6, R14, UR8, R6 ;  /* 0x000000080e067c25 */ /* 0x000fc8000f8e0006 */
[----:B------:R-:W-:Y:S02]  /*1aa0*/  IMAD R3, R15, UR8, R8 ;  /* 0x000000080f037c24 */ /* 0x000fe4000f8e0208 */
[----:B-1----:R-:W-:-:S03]  /*1ab0*/  IMAD R8, R16, UR11, RZ ;  /* 0x0000000b10087c24 */ /* 0x002fc6000f8e02ff */
[----:B------:R-:W-:Y:S01]  /*1ac0*/  IADD3 R7, R7, R3, RZ ;  /* 0x0000000307077210 */ /* 0x000fe20007ffe0ff */
[----:B------:R-:W-:Y:S02]  /*1ad0*/  IMAD R9, R17, UR9, R8 ;  /* 0x0000000911097c24 */ /* 0x000fe4000f8e0208 */
[----:B------:R-:W-:Y:S01]  /*1ae0*/  FMUL.FTZ R3, R4, 1.4426950216293334961 ;  /* 0x3fb8aa3b04037820 */ /* 0x000fe20000410000 */
[----:B------:R-:W-:-:S04]  /*1af0*/  IMAD.WIDE.U32 R6, R16, UR9, R6 ;  /* 0x0000000910067c25 */ /* 0x000fc8000f8e0006 */
[----:B------:R-:W-:Y:S02]  /*1b00*/  FSEL R3, R3, RZ, P0 ;  /* 0x000000ff03037208 */ /* 0x000fe40000000000 */
[----:B------:R-:W-:Y:S02]  /*1b10*/  IADD3 R7, R7, R9, RZ ;  /* 0x0000000907077210 */ /* 0x000fe40007ffe0ff */
[----:B------:R-:W-:-:S04]  /*1b20*/  LEA R8, P1, R6, UR4, 0x2 ;  /* 0x0000000406087c11 */ /* 0x000fc8000f8210ff */
[----:B------:R-:W-:-:S05]  /*1b30*/  LEA.HI.X R9, R6, UR5, R7, 0x2, P1 ;  /* 0x0000000506097c11 */ /* 0x000fca00088f1407 */
[----:B------:R0:W-:Y:S04]  /*1b40*/  STG.E desc[UR6][R8.64], R3 ;  /* 0x0000000308007986 */ /* 0x0001e8000c101906 */
.L_x_3111:
[----:B------:R-:W-:Y:S05]  /*1b50*/  BSYNC B0 ;  /* 0x0000000000007941 */ /* 0x000fea0003800000 */
.L_x_3110:
[----:B------:R-:W-:Y:S01]  /*1b60*/  ULDC.64 UR12, c[0x0][0x2e8] ;  /* 0x0000ba00000c7ab9 */ /* 0x000fe20000000a00 */
[----:B------:R-:W-:Y:S01]  /*1b70*/  ULDC.64 UR4, c[0x0][0x2b8] ;  /* 0x0000ae0000047ab9 */ /* 0x000fe20000000a00 */
[----:B------:R-:W-:Y:S02]  /*1b80*/  ISETP.NE.U32.AND P0, PT, RZ, UR12, PT ;  /* 0x0000000cff007c0c */ /* 0x000fe4000bf05070 */
[C---:B------:R-:W-:Y:S02]  /*1b90*/  LEA R4, P1, R12.reuse, UR4, 0x2 ;  /* 0x000000040c047c11 */ /* 0x040fe4000f8210ff */
[----:B------:R-:W-:Y:S02]  /*1ba0*/  ISETP.NE.AND.EX P0, PT, RZ, UR13, PT, P0 ;  /* 0x0000000dff007c0c */ /* 0x000fe4000bf05300 */
[----:B------:R-:W-:Y:S02]  /*1bb0*/  LEA.HI.X R5, R12, UR5, R5, 0x2, P1 ;  /* 0x000000050c057c11 */ /* 0x000fe400088f1405 */
[----:B------:R-:W-:-:S03]  /*1bc0*/  ISETP.NE.OR P0, PT, R2, RZ, !P0 ;  /* 0x000000ff0200720c */ /* 0x000fc60004705670 */
[----:B------:R1:W-:Y:S04]  /*1bd0*/  STG.E.128 desc[UR6][R4.64], RZ ;  /* 0x000000ff04007986 */ /* 0x0003e8000c101d06 */
        /* <DEDUP_REMOVED lines=10> */
[----:B------:R1:W-:Y:S01]  /*1c80*/  STG.E.128 desc[UR6][R4.64+0xb000], RZ ;  /* 0x00b000ff04007986 */ /* 0x0003e2000c101d06 */
[----:B------:R-:W-:Y:S05]  /*1c90*/  @P0 EXIT ;  /* 0x000000000000094d */ /* 0x000fea0003800000 */
[----:B-1----:R-:W1:Y:S08]  /*1ca0*/  LDC R5, c[0x0][0x2e0] ;  /* 0x0000b800ff057b82 */ /* 0x002e700000000800 */
[----:B------:R-:W2:Y:S08]  /*1cb0*/  LDC R7, c[0x0][0x220] ;  /* 0x00008800ff077b82 */ /* 0x000eb00000000800 */
[----:B0-----:R-:W0:Y:S01]  /*1cc0*/  LDC.64 R2, c[0x0][0x2e8] ;  /* 0x0000ba00ff027b82 */ /* 0x001e220000000a00 */
[----:B-1----:R-:W-:-:S04]  /*1cd0*/  IMAD R0, R0, R5, UR9 ;  /* 0x0000000900007e24 */ /* 0x002fc8000f8e0205 */
[----:B--2---:R-:W-:-:S04]  /*1ce0*/  IMAD R5, R0, R7, UR8 ;  /* 0x0000000800057e24 */ /* 0x004fc8000f8e0207 */
[----:B0-----:R-:W-:-:S05]  /*1cf0*/  IMAD.WIDE R2, R5, 0x4, R2 ;  /* 0x0000000405027825 */ /* 0x001fca00078e0202 */
[----:B------:R-:W-:Y:S01]  /*1d00*/  STG.E desc[UR6][R2.64], RZ ;  /* 0x000000ff02007986 */ /* 0x000fe2000c101906 */
[----:B------:R-:W-:Y:S05]  /*1d10*/  EXIT ;  /* 0x000000000000794d */ /* 0x000fea0003800000 */
.L_x_3112:
        /* <DEDUP_REMOVED lines=14> */
.L_x_3875:


//--------------------- .text._ZN7cutlass13device_kernelIN5flash11enable_sm90INS1_16FlashAttnBwdSm90INS1_25CollectiveMainloopBwdSm90ILi2ELi1ELi1EN4cute5tupleIJNS5_1CILi1EEES8_S8_EEENS6_IJNS7_ILi64EEENS7_ILi96EEENS7_ILi192EEEEEENS_6half_tEfNS_4arch4Sm90ELb1ELb0ELb1ELb1ELb0ELb0ELb1ELb0ELi3ELi1ELi1ELi1ELb0EEENS1_21CollectiveEpilogueBwdISD_SE_SG_Li384ELb1ELb1ELi3EEENS1_25SingleTileBwdLPTSchedulerILb1ELi96ELb0EEEEEEEEEvNT_6ParamsE --------------------------
	.section	.text._ZN7cutlass13device_kernelIN5flash11enable_sm90INS1_16FlashAttnBwdSm90INS1_25CollectiveMainloopBwdSm90ILi2ELi1ELi1EN4cute5tupleIJNS5_1CILi1EEES8_S8_EEENS6_IJNS7_ILi64EEENS7_ILi96EEENS7_ILi192EEEEEENS_6half_tEfNS_4arch4Sm90ELb1ELb0ELb1ELb1ELb0ELb0ELb1ELb0ELi3ELi1ELi1ELi1ELb0EEENS1_21CollectiveEpilogueBwdISD_SE_SG_Li384ELb1ELb1ELi3EEENS1_25SingleTileBwdLPTSchedulerILb1ELi96ELb0EEEEEEEEEvNT_6ParamsE,"ax",@progbits
	.align	128
.text._ZN7cutlass13device_kernelIN5flash11enable_sm90INS1_16FlashAttnBwdSm90INS1_25CollectiveMainloopBwdSm90ILi2ELi1ELi1EN4cute5tupleIJNS5_1CILi1EEES8_S8_EEENS6_IJNS7_ILi64EEENS7_ILi96EEENS7_ILi192EEEEEENS_6half_tEfNS_4arch4Sm90ELb1ELb0ELb1ELb1ELb0ELb0ELb1ELb0ELi3ELi1ELi1ELi1ELb0EEENS1_21CollectiveEpilogueBwdISD_SE_SG_Li384ELb1ELb1ELi3EEENS1_25SingleTileBwdLPTSchedulerILb1ELi96ELb0EEEEEEEEEvNT_6ParamsE:
        .type           _ZN7cutlass13device_kernelIN5flash11enable_sm90INS1_16FlashAttnBwdSm90INS1_25CollectiveMainloopBwdSm90ILi2ELi1ELi1EN4cute5tupleIJNS5_1CILi1EEES8_S8_EEENS6_IJNS7_ILi64EEENS7_ILi96EEENS7_ILi192EEEEEENS_6half_tEfNS_4arch4Sm90ELb1ELb0ELb1ELb1ELb0ELb0ELb1ELb0ELi3ELi1ELi1ELi1ELb0EEENS1_21CollectiveEpilogueBwdISD_SE_SG_Li384ELb1ELb1ELi3EEENS1_25SingleTileBwdLPTSchedulerILb1ELi96ELb0EEEEEEEEEvNT_6ParamsE,@function
        .size           _ZN7cutlass13device_kernelIN5flash11enable_sm90INS1_16FlashAttnBwdSm90INS1_25CollectiveMainloopBwdSm90ILi2ELi1ELi1EN4cute5tupleIJNS5_1CILi1EEES8_S8_EEENS6_IJNS7_ILi64EEENS7_ILi96EEENS7_ILi192EEEEEENS_6half_tEfNS_4arch4Sm90ELb1ELb0ELb1ELb1ELb0ELb0ELb1ELb0ELi3ELi1ELi1ELi1ELb0EEENS1_21CollectiveEpilogueBwdISD_SE_SG_Li384ELb1ELb1ELi3EEENS1_25SingleTileBwdLPTSchedulerILb1ELi96ELb0EEEEEEEEEvNT_6ParamsE,(.L_x_3876 - _ZN7cutlass13device_kernelIN5flash11enable_sm90INS1_16FlashAttnBwdSm90INS1_25CollectiveMainloopBwdSm90ILi2ELi1ELi1EN4cute5tupleIJNS5_1CILi1EEES8_S8_EEENS6_IJNS7_ILi64EEENS7_ILi96EEENS7_ILi192EEEEEENS_6half_tEfNS_4arch4Sm90ELb1ELb0ELb1ELb1ELb0ELb0ELb1ELb0ELi3ELi1ELi1ELi1ELb0EEENS1_21CollectiveEpilogueBwdISD_SE_SG_Li384ELb1ELb1ELi3EEENS1_25SingleTileBwdLPTSchedulerILb1ELi96ELb0EEEEEEEEEvNT_6ParamsE)
        .other          _ZN7cutlass13device_kernelIN5flash11enable_sm90INS1_16FlashAttnBwdSm90INS1_25CollectiveMainloopBwdSm90ILi2ELi1ELi1EN4cute5tupleIJNS5_1CILi1EEES8_S8_EEENS6_IJNS7_ILi64EEENS7_ILi96EEENS7_ILi192EEEEEENS_6half_tEfNS_4arch4Sm90ELb1ELb0ELb1ELb1ELb0ELb0ELb1ELb0ELi3ELi1ELi1ELi1ELb0EEENS1_21CollectiveEpilogueBwdISD_SE_SG_Li384ELb1ELb1ELi3EEENS1_25SingleTileBwdLPTSchedulerILb1ELi96ELb0EEEEEEEEEvNT_6ParamsE,@"STO_CUDA_ENTRY STV_DEFAULT"
_ZN7cutlass13device_kernelIN5flash11enable_sm90INS1_16FlashAttnBwdSm90INS1_25CollectiveMainloopBwdSm90ILi2ELi1ELi1EN4cute5tupleIJNS5_1CILi1EEES8_S8_EEENS6_IJNS7_ILi64EEENS7_ILi96EEENS7_ILi192EEEEEENS_6half_tEfNS_4arch4Sm90ELb1ELb0ELb1ELb1ELb0ELb0ELb1ELb0ELi3ELi1ELi1ELi1ELb0EEENS1_21CollectiveEpilogueBwdISD_SE_SG_Li384ELb1ELb1ELi3EEENS1_25SingleTileBwdLPTSchedulerILb1ELi96ELb0EEEEEEEEEvNT_6ParamsE:
        /* <DEDUP_REMOVED lines=23> */
.L_x_3114:
[----:B------:R-:W-:Y:S05]  /*0170*/  BSYNC B0 ;  /* 0x0000000000007941 */ /* 0x000fea0003800000 */
.L_x_3113:
        /* <DEDUP_REMOVED lines=34> */
.L_x_3115:
        /* <DEDUP_REMOVED lines=20> */
.L_x_3116:
        /* <DEDUP_REMOVED lines=9> */
.L_x_3119:
        /* <DEDUP_REMOVED lines=24> */
[----:B------:R-:W1:Y:S01]  /*06f0*/  LDC R2, c[0x0][0x8dc] ;  /* 0x00023700ff027b82 */ /* 0x000e620000000800 */
[----:B------:R-:W-:Y:S01]  /*0700*/  IMAD.U32 R3, RZ, RZ, UR4 ;  /* 0x00000004ff037e24 */ /* 0x000fe2000f8e00ff */
[----:B-1----:R-:W-:-:S13]  /*0710*/  ISETP.NE.AND P0, PT, R2, 0x1, PT ;  /* 0x000000010200780c */ /* 0x002fda0003f05270 */
[----:B------:R-:W1:Y:S02]  /*0720*/  @P0 LDC.64 R4, c[0x0][0x8e0] ;  /* 0x00023800ff040b82 */ /* 0x000e640000000a00 */
[----:B-1----:R-:W-:-:S05]  /*0730*/  @P0 IMAD.HI.U32 R0, R4, UR4, RZ ;  /* 0x0000000404000c27 */ /* 0x002fca000f8e00ff */
[----:B------:R-:W-:-:S05]  /*0740*/  @P0 SHF.R.U32.HI R3, RZ, R5, R0 ;  /* 0x00000005ff030219 */ /* 0x000fca0000011600 */
[----:B------:R1:W-:Y:S01]  /*0750*/  STL [R1+0x10], R3 ;  /* 0x0000100301007387 */ /* 0x0003e20000100800 */
[----:B------:R-:W-:Y:S01]  /*0760*/  IMAD R0, R3, R2, RZ ;  /* 0x0000000203007224 */ /* 0x000fe200078e02ff */
[----:B------:R-:W-:Y:S06]  /*0770*/  BRA `(.L_x_3121) ;  /* 0x0000000000207947 */ /* 0x000fec0003800000 */
.L_x_3120:
[----:B------:R-:W1:Y:S01]  /*0780*/  LDC R2, c[0x0][0x8c4] ;  /* 0x00023100ff027b82 */ /* 0x000e620000000800 */
[----:B------:R-:W-:Y:S01]  /*0790*/  IMAD.U32 R3, RZ, RZ, UR4 ;  /* 0x00000004ff037e24 */ /* 0x000fe2000f8e00ff */
[----:B-1----:R-:W-:-:S13]  /*07a0*/  ISETP.NE.AND P0, PT, R2, 0x1, PT ;  /* 0x000000010200780c */ /* 0x002fda0003f05270 */
[----:B------:R-:W1:Y:S02]  /*07b0*/  @P0 LDC.64 R4, c[0x0][0x8c8] ;  /* 0x00023200ff040b82 */ /* 0x000e640000000a00 */
[----:B-1----:R-:W-:-:S05]  /*07c0*/  @P0 IMAD.HI.U32 R0, R4, UR4, RZ ;  /* 0x0000000404000c27 */ /* 0x002fca000f8e00ff */
[----:B------:R-:W-:-:S05]  /*07d0*/  @P0 SHF.R.U32.HI R3, RZ, R5, R0 ;  /* 0x00000005ff030219 */ /* 0x000fca0000011600 */
[----:B------:R2:W-:Y:S01]  /*07e0*/  STL [R1+0x10], R3 ;  /* 0x0000100301007387 */ /* 0x0005e20000100800 */
[----:B------:R-:W-:-:S07]  /*07f0*/  IMAD R0, R3, R2, RZ ;  /* 0x0000000203007224 */ /* 0x000fce00078e02ff */
.L_x_3121:
[----:B------:R-:W3:Y:S01]  /*0800*/  LDC R2, c[0x0][0x8b8] ;  /* 0x00022e00ff027b82 */ /* 0x000ee20000000800 */
[----:B------:R-:W-:Y:S01]  /*0810*/  IADD3 R0, -R0, UR4, RZ ;  /* 0x0000000400007c10 */ /* 0x000fe2000fffe1ff */
[----:B------:R-:W-:Y:S02]  /*0820*/  ULDC.64 UR4, c[0x0][0x8f8] ;  /* 0x00023e0000047ab9 */ /* 0x000fe40000000a00 */
[----:B------:R-:W-:-:S04]  /*0830*/  ISETP.NE.U32.AND P0, PT, RZ, UR4, PT ;  /* 0x00000004ff007c0c */ /* 0x000fc8000bf05070 */
[----:B------:R-:W4:Y:S01]  /*0840*/  LDC R5, c[0x0][0x8c4] ;  /* 0x00023100ff057b82 */ /* 0x000f220000000800 */
[----:B------:R-:W-:Y:S02]  /*0850*/  ISETP.NE.AND.EX P0, PT, RZ, UR5, PT, P0 ;  /* 0x00000005ff007c0c */ /* 0x000fe4000bf05300 */
[----:B---3--:R-:W-:Y:S01]  /*0860*/  ISETP.NE.AND P1, PT, R2, 0x1, PT ;  /* 0x000000010200780c */ /* 0x008fe20003f25270 */
[----:B----4-:R-:W-:-:S04]  /*0870*/  IMAD R4, R5, UR6, R0 ;  /* 0x0000000605047c24 */ /* 0x010fc8000f8e0200 */
[----:B------:R-:W-:-:S08]  /*0880*/  IMAD.MOV.U32 R5, RZ, RZ, R4 ;  /* 0x000000ffff057224 */ /* 0x000fd000078e0004 */
[----:B-12---:R-:W1:Y:S08]  /*0890*/  @P1 LDC R3, c[0x0][0x8bc] ;  /* 0x00022f00ff031b82 */ /* 0x006e700000000800 */
[----:B------:R-:W2:Y:S01]  /*08a0*/  @P1 LDC R7, c[0x0][0x8c0] ;  /* 0x00023000ff071b82 */ /* 0x000ea20000000800 */
[----:B-1----:R-:W-:-:S05]  /*08b0*/  @P1 IMAD.HI.U32 R0, R4, R3, RZ ;  /* 0x0000000304001227 */ /* 0x002fca00078e00ff */
[----:B--2---:R-:W-:-:S05]  /*08c0*/  @P1 SHF.R.U32.HI R5, RZ, R7, R0 ;  /* 0x00000007ff051219 */ /* 0x004fca0000011600 */
[----:B------:R-:W-:-:S04]  /*08d0*/  IMAD.MOV R3, RZ, RZ, -R5 ;  /* 0x000000ffff037224 */ /* 0x000fc800078e0a05 */
[----:B------:R-:W-:-:S05]  /*08e0*/  IMAD R8, R2, R3, R4 ;  /* 0x0000000302087224 */ /* 0x000fca00078e0204 */
[----:B------:R1:W-:Y:S01]  /*08f0*/  STL [R1+0x14], R8 ;  /* 0x0000140801007387 */ /* 0x0003e20000100800 */
[----:B------:R-:W-:Y:S05]  /*0900*/  @!P0 BRA `(.L_x_3122) ;  /* 0x0000000000108947 */ /* 0x000fea0003800000 */
[----:B------:R-:W2:Y:S02]  /*0910*/  LDC.64 R2, c[0x0][0x8f8] ;  /* 0x00023e00ff027b82 */ /* 0x000ea40000000a00 */
[----:B--2---:R-:W-:-:S05]  /*0920*/  IMAD.WIDE R2, R5, 0x4, R2 ;  /* 0x0000000405027825 */ /* 0x004fca00078e0202 */
[----:B------:R3:W5:Y:S01]  /*0930*/  LDG.E R0, desc[UR38][R2.64] ;  /* 0x0000002602007981 */ /* 0x000762000c1e1900 */
[----:B------:R-:W-:Y:S05]  /*0940*/  BRA `(.L_x_3123) ;  /* 0x00000000002c7947 */ /* 0x000fea0003800000 */
.L_x_3122:
[----:B------:R-:W-:Y:S02]  /*0950*/  ULDC.64 UR4, c[0x0][0x8f0] ;  /* 0x00023c0000047ab9 */ /* 0x000fe40000000a00 */
[----:B------:R-:W-:-:S04]  /*0960*/  ISETP.NE.U32.AND P0, PT, RZ, UR4, PT ;  /* 0x00000004ff007c0c */ /* 0x000fc8000bf05070 */
[----:B------:R-:W-:-:S13]  /*0970*/  ISETP.NE.AND.EX P0, PT, RZ, UR5, PT, P0 ;  /* 0x00000005ff007c0c */ /* 0x000fda000bf05300 */
[----:B------:R-:W-:Y:S05]  /*0980*/  @!P0 BRA `(.L_x_3124) ;  /* 0x0000000000188947 */ /* 0x000fea0003800000 */
[----:B------:R-:W2:Y:S02]  /*0990*/  LDC.64 R2, c[0x0][0x8f0] ;  /* 0x00023c00ff027b82 */ /* 0x000ea40000000a00 */
[----:B--2---:R-:W-:-:S05]  /*09a0*/  IMAD.WIDE R2, R5, 0x4, R2 ;  /* 0x0000000405027825 */ /* 0x004fca00078e0202 */
[----:B------:R-:W2:Y:S04]  /*09b0*/  LDG.E R0, desc[UR38][R2.64] ;  /* 0x0000002602007981 */ /* 0x000ea8000c1e1900 */
[----:B------:R-:W2:Y:S02]  /*09c0*/  LDG.E R7, desc[UR38][R2.64+0x4] ;  /* 0x0000042602077981 */ /* 0x000ea4000c1e1900 */
[----:B--2---:R-:W-:Y:S01]  /*09d0*/  IMAD.IADD R0, R7, 0x1, -R0 ;  /* 0x0000000107007824 */ /* 0x004fe200078e0a00 */
[----:B------:R-:W-:Y:S06]  /*09e0*/  BRA `(.L_x_3123) ;  /* 0x0000000000047947 */ /* 0x000fec0003800000 */
.L_x_3124:
[----:B------:R-:W2:Y:S02]  /*09f0*/  LDC R0, c[0x0][0x8ec] ;  /* 0x00023b00ff007b82 */ /* 0x000ea40000000800 */
.L_x_3123:
[----:B------:R-:W4:Y:S01]  /*0a00*/  LDL R4, [R1+0x10] ;  /* 0x0000100001047983 */ /* 0x000f220000100800 */
[----:B--2--5:R-:W-:-:S04]  /*0a10*/  VIADD R0, R0, 0x5f ;  /* 0x0000005f00007836 */ /* 0x024fc80000000000 */
[----:B------:R-:W-:-:S05]  /*0a20*/  IMAD.HI R0, R0, 0x2aaaaaab, RZ ;  /* 0x2aaaaaab00007827 */ /* 0x000fca00078e02ff */
[----:B---3--:R-:W-:-:S04]  /*0a30*/  SHF.R.U32.HI R3, RZ, 0x1f, R0 ;  /* 0x0000001fff037819 */ /* 0x008fc80000011600 */
[----:B------:R-:W-:-:S04]  /*0a40*/  LEA.HI.SX32 R3, R0, R3, 0x1c ;  /* 0x0000000300037211 */ /* 0x000fc800078fe2ff */
[----:B----4-:R-:W-:-:S04]  /*0a50*/  ISETP.GE.AND P0, PT, R4, R3, PT ;  /* 0x000000030400720c */ /* 0x010fc80003f06270 */
[----:B------:R-:W-:-:S04]  /*0a60*/  SEL R6, R5, 0xffffffff, !P0 ;  /* 0xffffffff05067807 */ /* 0x000fc80004000000 */
[----:B------:R-:W-:Y:S01]  /*0a70*/  ISETP.GE.AND P0, PT, R6, RZ, PT ;  /* 0x000000ff0600720c */ /* 0x000fe20003f06270 */
[----:B------:R2:W-:-:S12]  /*0a80*/  STL [R1+0xc], R6 ;  /* 0x00000c0601007387 */ /* 0x0005d80000100800 */
[----:B--2---:R-:W-:Y:S05]  /*0a90*/  @!P0 BRA `(.L_x_3125) ;  /* 0x000000a800748947 */ /* 0x004fea0003800000 */
[----:B------:R-:W-:Y:S01]  /*0aa0*/  SHF.R.S32.HI R0, RZ, 0x1f, R8 ;  /* 0x0000001fff007819 */ /* 0x000fe20000011408 */
[----:B------:R-:W-:Y:S01]  /*0ab0*/  ULDC.64 UR4, c[0x0][0x780] ;  /* 0x0001e00000047ab9 */ /* 0x000fe20000000a00 */
[----:B------:R-:W2:Y:S01]  /*0ac0*/  LDC R17, c[0x0][0x290] ;  /* 0x0000a400ff117b82 */ /* 0x000ea20000000800 */
[----:B------:R-:W-:Y:S02]  /*0ad0*/  ISETP.NE.U32.AND P0, PT, RZ, UR4, PT ;  /* 0x00000004ff007c0c */ /* 0x000fe4000bf05070 */
[----:B------:R3:W-:Y:S02]  /*0ae0*/  STL [R1+0x18], R0 ;  /* 0x0000180001007387 */ /* 0x0007e40000100800 */
[----:B------:R-:W-:-:S13]  /*0af0*/  ISETP.NE.AND.EX P0, PT, RZ, UR5, PT, P0 ;  /* 0x00000005ff007c0c */ /* 0x000fda000bf05300 */
[----:B---3--:R-:W-:Y:S05]  /*0b00*/  @!P0 BRA `(.L_x_3126) ;  /* 0x0000000000108947 */ /* 0x008fea0003800000 */
[----:B------:R-:W3:Y:S02]  /*0b10*/  LDC.64 R18, c[0x0][0x780] ;  /* 0x0001e000ff127b82 */ /* 0x000ee40000000a00 */
[----:B---3--:R-:W-:-:S06]  /*0b20*/  IMAD.WIDE R18, R6, 0x4, R18 ;  /* 0x0000000406127825 */ /* 0x008fcc00078e0212 */
[----:B------:R3:W5:Y:S01]  /*0b30*/  LDG.E R18, desc[UR38][R18.64] ;  /* 0x0000002612127981 */ /* 0x000762000c1e1900 */
[----:B------:R-:W-:Y:S05]  /*0b40*/  BRA `(.L_x_3127) ;  /* 0x0000000000287947 */ /* 0x000fea0003800000 */
.L_x_3126:
[----:B------:R-:W-:Y:S01]  /*0b50*/  ULDC.64 UR4, c[0x0][0x770] ;  /* 0x0001dc0000047ab9 */ /* 0x000fe20000000a00 */
[----:B------:R-:W4:Y:S01]  /*0b60*/  LDC R18, c[0x0][0x280] ;  /* 0x0000a000ff127b82 */ /* 0x000f220000000800 */
[----:B------:R-:W-:-:S04]  /*0b70*/  ISETP.NE.U32.AND P0, PT, RZ, UR4, PT ;  /* 0x00000004ff007c0c */ /* 0x000fc8000bf05070 */
[----:B------:R-:W-:-:S13]  /*0b80*/  ISETP.NE.AND.EX P0, PT, RZ, UR5, PT, P0 ;  /* 0x00000005ff007c0c */ /* 0x000fda000bf05300 */
[----:B------:R-:W-:Y:S05]  /*0b90*/  @!P0 BRA `(.L_x_3127) ;  /* 0x0000000000148947 */ /* 0x000fea0003800000 */
[----:B------:R-:W3:Y:S02]  /*0ba0*/  LDC.64 R2, c[0x0][0x770] ;  /* 0x0001dc00ff027b82 */ /* 0x000ee40000000a00 */
[----:B---3--:R-:W-:-:S05]  /*0bb0*/  IMAD.WIDE R2, R6, 0x4, R2 ;  /* 0x0000000406027825 */ /* 0x008fca00078e0202 */
[----:B----4-:R-:W3:Y:S04]  /*0bc0*/  LDG.E R18, desc[UR38][R2.64] ;  /* 0x0000002602127981 */ /* 0x010ee8000c1e1900 */
[----:B------:R-:W3:Y:S02]  /*0bd0*/  LDG.E R5, desc[UR38][R2.64+0x4] ;  /* 0x0000042602057981 */ /* 0x000ee4000c1e1900 */
[----:B---3--:R-:W-:-:S07]  /*0be0*/  IMAD.IADD R18, R5, 0x1, -R18 ;  /* 0x0000000105127824 */ /* 0x008fce00078e0a12 */
.L_x_3127:
[----:B------:R-:W-:Y:S02]  /*0bf0*/  ULDC.64 UR4, c[0x0][0x788] ;  /* 0x0001e20000047ab9 */ /* 0x000fe40000000a00 */
[----:B------:R-:W-:-:S04]  /*0c00*/  ISETP.NE.U32.AND P0, PT, RZ, UR4, PT ;  /* 0x00000004ff007c0c */ /* 0x000fc8000bf05070 */
[----:B------:R-:W-:-:S13]  /*0c10*/  ISETP.NE.AND.EX P0, PT, RZ, UR5, PT, P0 ;  /* 0x00000005ff007c0c */ /* 0x000fda000bf05300 */
[----:B------:R-:W-:Y:S05]  /*0c20*/  @!P0 BRA `(.L_x_3128) ;  /* 0x0000000000108947 */ /* 0x000fea0003800000 */
[----:B------:R-:W1:Y:S02]  /*0c30*/  LDC.64 R2, c[0x0][0x788] ;  /* 0x0001e200ff027b82 */ /* 0x000e640000000a00 */
[----:B-1----:R-:W-:-:S05]  /*0c40*/  IMAD.WIDE R2, R6, 0x4, R2 ;  /* 0x0000000406027825 */ /* 0x002fca00078e0202 */
[----:B--2---:R1:W5:Y:S01]  /*0c50*/  LDG.E R17, desc[UR38][R2.64] ;  /* 0x0000002602117981 */ /* 0x004362000c1e1900 */
[----:B------:R-:W-:Y:S05]  /*0c60*/  BRA `(.L_x_3129) ;  /* 0x0000000000247947 */ /* 0x000fea0003800000 */
.L_x_3128:
[----:B------:R-:W-:Y:S02]  /*0c70*/  ULDC.64 UR4, c[0x0][0x778] ;  /* 0x0001de0000047ab9 */ /* 0x000fe40000000a00 */
[----:B------:R-:W-:-:S04]  /*0c80*/  ISETP.NE.U32.AND P0, PT, RZ, UR4, PT ;  /* 0x00000004ff007c0c */ /* 0x000fc8000bf05070 */
[----:B------:R-:W-:-:S13]  /*0c90*/  ISETP.NE.AND.EX P0, PT, RZ, UR5, PT, P0 ;  /* 0x00000005ff007c0c */ /* 0x000fda000bf05300 */
[----:B------:R-:W-:Y:S05]  /*0ca0*/  @!P0 BRA `(.L_x_3129) ;  /* 0x0000000000148947 */ /* 0x000fea0003800000 */
[----:B------:R-:W1:Y:S02]  /*0cb0*/  LDC.64 R2, c[0x0][0x778] ;  /* 0x0001de00ff027b82 */ /* 0x000e640000000a00 */
[----:B-1----:R-:W-:-:S05]  /*0cc0*/  IMAD.WIDE R2, R6, 0x4, R2 ;  /* 0x0000000406027825 */ /* 0x002fca00078e0202 */
[----:B--2---:R-:W2:Y:S04]  /*0cd0*/  LDG.E R17, desc[UR38][R2.64] ;  /* 0x0000002602117981 */ /* 0x004ea8000c1e1900 */
[----:B------:R-:W2:Y:S02]  /*0ce0*/  LDG.E R0, desc[UR38][R2.64+0x4] ;  /* 0x0000042602007981 */ /* 0x000ea4000c1e1900 */
[----:B--2---:R-:W-:-:S07]  /*0cf0*/  IMAD.IADD R17, R0, 0x1, -R17 ;  /* 0x0000000100117824 */ /* 0x004fce00078e0a11 */
.L_x_3129:
[----:B--2-45:R-:W-:Y:S01]  /*0d00*/  IMAD.IADD R0, R18, 0x1, -R17 ;  /* 0x0000000112007824 */ /* 0x034fe200078e0a11 */
[----:B------:R-:W-:Y:S01]  /*0d10*/  ULDC UR4, c[0x0][0x74c] ;  /* 0x0001d30000047ab9 */ /* 0x000fe20000000800 */
[----:B------:R-:W-:Y:S02]  /*0d20*/  PLOP3.LUT P0, PT, PT, PT, PT, 0x80, 0x0 ;  /* 0x000000000000781c */ /* 0x000fe40003f0f070 */
[----:B------:R-:W-:Y:S01]  /*0d30*/  CS2R R70, SRZ ;  /* 0x0000000000467805 */ /* 0x000fe2000001ff00 */
[----:B-1----:R-:W-:Y:S01]  /*0d40*/  IMAD R2, R4, 0x60, R0 ;  /* 0x0000006004027824 */ /* 0x002fe200078e0200 */
[----:B------:R-:W-:Y:S01]  /*0d50*/  CS2R R68, SRZ ;  /* 0x0000000000447805 */ /* 0x000fe2000001ff00 */
[----:B------:R-:W-:Y:S01]  /*0d60*/  VIADD R0, R18, 0x3f ;  /* 0x0000003f12007836 */ /* 0x000fe20000000000 */
[----:B------:R-:W-:Y:S01]  /*0d70*/  CS2R R66, SRZ ;  /* 0x0000000000427805 */ /* 0x000fe2000001ff00 */
[----:B------:R-:W-:Y:S01]  /*0d80*/  VIADD R2, R2, -UR4 ;  /* 0x8000000402027c36 */ /* 0x000fe20008000000 */
[----:B------:R-:W-:-:S02]  /*0d90*/  CS2R R64, SRZ ;  /* 0x0000000000407805 */ /* 0x000fc4000001ff00 */
[----:B------:R-:W-:Y:S02]  /*0da0*/  CS2R R62, SRZ ;  /* 0x00000000003e7805 */ /* 0x000fe4000001ff00 */
[----:B------:R-:W-:Y:S02]  /*0db0*/  SHF.R.S32.HI R3, RZ, 0x1f, R0 ;  /* 0x0000001fff037819 */ /* 0x000fe40000011400 */
[----:B------:R-:W-:Y:S02]  /*0dc0*/  CS2R R60, SRZ ;  /* 0x00000000003c7805 */ /* 0x000fe4000001ff00 */
[----:B------:R-:W-:Y:S02]  /*0dd0*/  SHF.R.S32.HI R5, RZ, 0x1f, R2 ;  /* 0x0000001fff057819 */ /* 0x000fe40000011402 */
[----:B------:R-:W-:Y:S02]  /*0de0*/  CS2R R58, SRZ ;  /* 0x00000000003a7805 */ /* 0x000fe4000001ff00 */
[----:B------:R-:W-:-:S02]  /*0df0*/  LEA.HI R3, R3, R0, RZ, 0x6 ;  /* 0x0000000003037211 */ /* 0x000fc400078f30ff */
[----:B------:R-:W-:Y:S02]  /*0e00*/  CS2R R56, SRZ ;  /* 0x0000000000387805 */ /* 0x000fe4000001ff00 */
[----:B------:R-:W-:Y:S02]  /*0e10*/  LEA.HI R5, R5, R2, RZ, 0x6 ;  /* 0x0000000205057211 */ /* 0x000fe400078f30ff */
[----:B------:R-:W-:Y:S02]  /*0e20*/  CS2R R54, SRZ ;  /* 0x0000000000367805 */ /* 0x000fe4000001ff00 */
[----:B------:R-:W-:Y:S02]  /*0e30*/  SHF.R.S32.HI R4, RZ, 0x6, R3 ;  /* 0x00000006ff047819 */ /* 0x000fe40000011403 */
[----:B------:R-:W-:Y:S02]  /*0e40*/  CS2R R52, SRZ ;  /* 0x0000000000347805 */ /* 0x000fe4000001ff00 */
[----:B------:R-:W-:-:S02]  /*0e50*/  SHF.R.S32.HI R5, RZ, 0x6, R5 ;  /* 0x00000006ff057819 */ /* 0x000fc40000011405 */
[----:B------:R-:W-:Y:S02]  /*0e60*/  CS2R R50, SRZ ;  /* 0x0000000000327805 */ /* 0x000fe4000001ff00 */
[----:B------:R-:W-:Y:S01]  /*0e70*/  CS2R R48, SRZ ;  /* 0x0000000000307805 */ /* 0x000fe2000001ff00 */
[----:B------:R1:W-:Y:S01]  /*0e80*/  STL [R1+0x8], R4 ;  /* 0x0000080401007387 */ /* 0x0003e20000100800 */
[----:B------:R-:W-:Y:S02]  /*0e90*/  VIMNMX R16, RZ, R5, !PT ;  /* 0x00000005ff107248 */ /* 0x000fe40007fe0100 */
[----:B------:R-:W-:Y:S02]  /*0ea0*/  CS2R R46, SRZ ;  /* 0x00000000002e7805 */ /* 0x000fe4000001ff00 */
[----:B------:R-:W-:Y:S02]  /*0eb0*/  CS2R R44, SRZ ;  /* 0x00000000002c7805 */ /* 0x000fe4000001ff00 */
[----:B------:R-:W-:-:S02]  /*0ec0*/  CS2R R42, SRZ ;  /* 0x00000000002a7805 */ /* 0x000fc4000001ff00 */
[----:B------:R-:W-:Y:S02]  /*0ed0*/  ISETP.GT.AND P1, PT, R4, R16, PT ;  /* 0x000000100400720c */ /* 0x000fe40003f24270 */
        /* <DEDUP_REMOVED lines=33> */
[----:B-1----:R-:W-:Y:S06]  /*10f0*/  @!P1 BRA `(.L_x_3130) ;  /* 0x0000003400189947 */ /* 0x002fec0003800000 */
        /* <DEDUP_REMOVED lines=24> */
[----:B--23--:R-:W-:Y:S05]  /*1280*/  CALL.ABS.NOINC R14 ;  /* 0x000000000e007343 */ /* 0x00cfea0003c00000 */
.L_x_3132:
        /* <DEDUP_REMOVED lines=15> */
.L_x_3131:
        /* <DEDUP_REMOVED lines=20> */
.L_x_3134:
        /* <DEDUP_REMOVED lines=15> */
.L_x_3133:
        /* <DEDUP_REMOVED lines=8> */
.L_x_3274:
[----:B------:R-:W-:Y:S01]  /*1630*/  SHF.L.U32 R10, RZ, 0x1f, RZ ;  /* 0x0000001fff0a7819 */ /* 0x000fe200000006ff */
[----:B--2---:R-:W-:Y:S01]  /*1640*/  IMAD.HI R4, R14, 0x55555556, RZ ;  /* 0x555555560e047827 */ /* 0x004fe200078e02ff */
[----:B------:R-:W-:Y:S02]  /*1650*/  LOP3.LUT R5, R2, 0xffffff80, RZ, 0xc0, !PT ;  /* 0xffffff8002057812 */ /* 0x000fe400078ec0ff */
[----:B------:R-:W2:Y:S01]  /*1660*/  SYNCS.PHASECHK.TRANS64.TRYWAIT P0, [UR36+0x36400], R10 ;  /* 0x0364000aff0075a7 */ /* 0x000ea20008000164 */
[-C--:B------:R-:W-:Y:S01]  /*1670*/  LEA.HI R2, R3, R0.reuse, RZ, 0x5 ;  /* 0x0000000003027211 */ /* 0x080fe200078f28ff */
[----:B------:R-:W-:Y:S01]  /*1680*/  IMAD.HI R8, R13, 0x55555556, RZ ;  /* 0x555555560d087827 */ /* 0x000fe200078e02ff */
[----:B------:R-:W-:Y:S02]  /*1690*/  LEA.HI R7, R3, R0, RZ, 0x4 ;  /* 0x0000000003077211 */ /* 0x000fe400078f20ff */
[--C-:B------:R-:W-:Y:S02]  /*16a0*/  SHF.R.S32.HI R6, RZ, 0x5, R2.reuse ;  /* 0x00000005ff067819 */ /* 0x100fe40000011402 */
[----:B------:R-:W-:Y:S01]  /*16b0*/  SHF.R.S32.HI R11, RZ, 0x1f, R2 ;  /* 0x0000001fff0b7819 */ /* 0x000fe20000011402 */
[----:B------:R-:W-:Y:S01]  /*16c0*/  IMAD.IADD R2, R0, 0x1, -R5 ;  /* 0x0000000100027824 */ /* 0x000fe200078e0a05 */
[----:B------:R-:W-:-:S02]  /*16d0*/  LEA.HI R3, R4, R4, RZ, 0x1 ;  /* 0x0000000404037211 */ /* 0x000fc400078f08ff */
[----:B------:R-:W-:Y:S02]  /*16e0*/  LOP3.LUT R9, R7, 0xfffffff0, RZ, 0xc0, !PT ;  /* 0xfffffff007097812 */ /* 0x000fe400078ec0ff */
[----:B------:R-:W-:Y:S01]  /*16f0*/  LEA.HI R11, R11, R6, RZ, 0x2 ;  /* 0x000000060b0b7211 */ /* 0x000fe200078f10ff */
[----:B------:R-:W-:Y:S01]  /*1700*/  IMAD R4, R3, -0x3, R14 ;  /* 0xfffffffd03047824 */ /* 0x000fe200078e020e */
[----:B------:R-:W-:Y:S01]  /*1710*/  LEA.HI R8, R8, R8, RZ, 0x1 ;  /* 0x0000000808087211 */ /* 0x000fe200078f08ff */
[----:B------:R-:W-:Y:S01]  /*1720*/  IMAD.IADD R9, R0, 0x1, -R9 ;  /* 0x0000000100097824 */ /* 0x000fe200078e0a09 */
[----:B------:R-:W-:Y:S02]  /*1730*/  SHF.R.S32.HI R3, RZ, 0x1f, R2 ;  /* 0x0000001fff037819 */ /* 0x000fe40000011402 */
[----:B------:R-:W-:Y:S01]  /*1740*/  LOP3.LUT R11, R11, 0x3ffffc, RZ, 0xc0, !PT ;  /* 0x003ffffc0b0b7812 */ /* 0x000fe200078ec0ff */
[----:B--2---:R-:W-:Y:S06]  /*1750*/  @P0 BRA `(.L_x_3136) ;  /* 0x0000000000080947 */ /* 0x004fec0003800000 */
[----:B------:R-:W2:Y:S02]  /*1760*/  SYNCS.PHASECHK.TRANS64.TRYWAIT P0, [UR36+0x36400], R10 ;  /* 0x0364000aff0075a7 */ /* 0x000ea40008000164 */
[----:B--2---:R-:W-:Y:S05]  /*1770*/  @!P0 BRA `(.L_x_3137) ;  /* 0x0000009c00608947 */ /* 0x004fea0003800000 */
.L_x_3136:
[----:B------:R-:W4:Y:S04]  /*1780*/  LDL R20, [R1+0x10] ;  /* 0x0000100001147983 */ /* 0x000f280000100800 */
[----:B---3--:R-:W3:Y:S01]  /*1790*/  LDL.LU R19, [R1+0x4] ;  /* 0x0000040001137983 */ /* 0x008ee20000300800 */
[----:B--2---:R-:W-:Y:S01]  /*17a0*/  LEA.HI R0, R3, R2, RZ, 0x2 ;  /* 0x0000000203007211 */ /* 0x004fe200078f10ff */
[----:B------:R-:W-:Y:S01]  /*17b0*/  IMAD R14, R8, -0x3, R13 ;  /* 0xfffffffd080e7824 */ /* 0x000fe200078e020d */
[----:B------:R-:W-:Y:S01]  /*17c0*/  LEA.HI R8, R9, R9, RZ, 0x1 ;  /* 0x0000000909087211 */ /* 0x000fe200078f08ff */
[----:B------:R-:W-:Y:S01]  /*17d0*/  IMAD.IADD R12, R6, 0x1, -R11 ;  /* 0x00000001060c7824 */ /* 0x000fe200078e0a0b */
[----:B------:R-:W-:Y:S02]  /*17e0*/  SHF.R.S32.HI R5, RZ, 0x2, R0 ;  /* 0x00000002ff057819 */ /* 0x000fe40000011400 */
[----:B------:R-:W-:-:S02]  /*17f0*/  CS2R R70, SRZ ;  /* 0x0000000000467805 */ /* 0x000fc4000001ff00 */
[----:B------:R-:W-:Y:S02]  /*1800*/  SHF.R.S32.HI R6, RZ, 0x1f, R0 ;  /* 0x0000001fff067819 */ /* 0x000fe40000011400 */
[----:B------:R-:W-:Y:S02]  /*1810*/  CS2R R68, SRZ ;  /* 0x0000000000447805 */ /* 0x000fe4000001ff00 */
[----:B------:R-:W-:Y:S02]  /*1820*/  LOP3.LUT R15, R0, 0x7ffffffc, RZ, 0xc0, !PT ;  /* 0x7ffffffc000f7812 */ /* 0x000fe400078ec0ff */
[----:B------:R-:W-:Y:S02]  /*1830*/  CS2R R66, SRZ ;  /* 0x0000000000427805 */ /* 0x000fe4000001ff00 */
[----:B------:R-:W-:Y:S02]  /*1840*/  SHF.R.S32.HI R0, RZ, 0x1, R8 ;  /* 0x00000001ff007819 */ /* 0x000fe40000011408 */
[----:B------:R-:W-:-:S02]  /*1850*/  CS2R R64, SRZ ;  /* 0x0000000000407805 */ /* 0x000fc4000001ff00 */
[----:B------:R-:W-:Y:S01]  /*1860*/  SHF.R.S32.HI R11, RZ, 0x1f, R8 ;  /* 0x0000001fff0b7819 */ /* 0x000fe20000011408 */
[----:B------:R-:W-:Y:S01]  /*1870*/  IMAD.IADD R15, R2, 0x1, -R15 ;  /* 0x00000001020f7824 */ /* 0x000fe200078e0a0f */
[----:B------:R-:W-:Y:S02]  /*1880*/  SHF.R.S32.HI R10, RZ, 0x1f, R9 ;  /* 0x0000001fff0a7819 */ /* 0x000fe40000011409 */
[----:B------:R-:W-:Y:S02]  /*1890*/  CS2R R62, SRZ ;  /* 0x00000000003e7805 */ /* 0x000fe4000001ff00 */
[----:B------:R-:W-:Y:S01]  /*18a0*/  LEA.HI R11, R11, R0, RZ, 0x2 ;  /* 0x000000000b0b7211 */ /* 0x000fe200078f10ff */
[----:B------:R-:W-:Y:S01]  /*18b0*/  IMAD R14, R14, 0x10, R15 ;  /* 0x000000100e0e7824 */ /* 0x000fe200078e020f */
[----:B------:R-:W-:Y:S01]  /*18c0*/  LEA.HI R10, R10, R9, RZ, 0x3 ;  /* 0x000000090a0a7211 */ /* 0x000fe200078f18ff */
[----:B------:R-:W-:Y:S01]  /*18d0*/  IMAD R15, R13, 0x400, R2 ;  /* 0x000004000d0f7824 */ /* 0x000fe200078e0202 */
[----:B------:R-:W-:Y:S01]  /*18e0*/  LOP3.LUT R11, R11, 0xfffffffc, RZ, 0xc0, !PT ;  /* 0xfffffffc0b0b7812 */ /* 0x000fe200078ec0ff */
[----:B------:R-:W-:Y:S01]  /*18f0*/  IMAD.SHL.U32 R157, R14, 0x2, RZ ;  /* 0x000000020e9d7824 */ /* 0x000fe200078e00ff */
[----:B------:R-:W-:Y:S01]  /*1900*/  SHF.R.S32.HI R7, RZ, 0x4, R7 ;  /* 0x00000004ff077819 */ /* 0x000fe20000011407 */
[----:B------:R-:W-:Y:S01]  /*1910*/  IMAD.SHL.U32 R10, R10, 0x20, RZ ;  /* 0x000000200a0a7824 */ /* 0x000fe200078e00ff */
[----:B------:R-:W-:Y:S01]  /*1920*/  LOP3.LUT R8, R8, 0x7fffffe, RZ, 0xc0, !PT ;  /* 0x07fffffe08087812 */ /* 0x000fe200078ec0ff */
[----:B------:R-:W-:Y:S01]  /*1930*/  IMAD.IADD R11, R0, 0x1, -R11 ;  /* 0x00000001000b7824 */ /* 0x000fe200078e0a0b */
[----:B------:R-:W-:Y:S01]  /*1940*/  LEA.HI R6, R6, R5, RZ, 0x3 ;  /* 0x0000000506067211 */ /* 0x000fe200078f18ff */
[----:B------:R-:W-:Y:S01]  /*1950*/  IMAD.SHL.U32 R7, R7, 0x8, RZ ;  /* 0x0000000807077824 */ /* 0x000fe200078e00ff */
[----:B------:R-:W-:Y:S01]  /*1960*/  LOP3.LUT R10, R10, 0x7fffff00, RZ, 0xc0, !PT ;  /* 0x7fffff000a0a7812 */ /* 0x000fe200078ec0ff */
[----:B------:R-:W-:Y:S01]  /*1970*/  IMAD.SHL.U32 R0, R11, 0x40, RZ ;  /* 0x000000400b007824 */ /* 0x000fe200078e00ff */
[----:B------:R-:W-:Y:S01]  /*1980*/  LOP3.LUT R6, R6, 0xfffffff8, RZ, 0xc0, !PT ;  /* 0xfffffff806067812 */ /* 0x000fe200078ec0ff */
[----:B------:R-:W-:Y:S01]  /*1990*/  IMAD.IADD R9, R9, 0x1, -R8 ;  /* 0x0000000109097824 */ /* 0x000fe200078e0a08 */
[----:B------:R-:W-:Y:S01]  /*19a0*/  LEA.HI R3, R3, R2, RZ, 0x5 ;  /* 0x0000000203037211 */ /* 0x000fe200078f28ff */
[----:B------:R-:W-:Y:S01]  /*19b0*/  IMAD R10, R13, 0x800, R10 ;  /* 0x000008000d0a7824 */ /* 0x000fe200078e020a */
[----:B------:R-:W-:Y:S01]  /*19c0*/  LOP3.LUT R0, R0, 0xc0, RZ, 0xc0, !PT ;  /* 0x000000c000007812 */ /* 0x000fe200078ec0ff */
[----:B------:R-:W-:Y:S01]  /*19d0*/  IMAD.IADD R6, R5, 0x1, -R6 ;  /* 0x0000000105067824 */ /* 0x000fe200078e0a06 */
[----:B------:R-:W-:Y:S01]  /*19e0*/  SHF.R.S32.HI R3, RZ, 0x5, R3 ;  /* 0x00000005ff037819 */ /* 0x000fe20000011403 */
[----:B------:R-:W-:Y:S01]  /*19f0*/  IMAD R9, R9, 0x20, R10 ;  /* 0x0000002009097824 */ /* 0x000fe200078e020a */
[----:B------:R-:W-:Y:S01]  /*1a00*/  LOP3.LUT R7, R0, 0x8, R7, 0xf8, !PT ;  /* 0x0000000800077812 */ /* 0x000fe200078ef807 */
[----:B------:R-:W-:Y:S01]  /*1a10*/  IMAD.MOV.U32 R10, RZ, RZ, 0x20 ;  /* 0x00000020ff0a7424 */ /* 0x000fe200078e00ff */
[----:B------:R-:W-:Y:S01]  /*1a20*/  SHF.R.U32.HI R0, RZ, 0x3, R0 ;  /* 0x00000003ff007819 */ /* 0x000fe20000011600 */
[----:B------:R-:W-:Y:S01]  /*1a30*/  IMAD R9, R12, 0x200, R9 ;  /* 0x000002000c097824 */ /* 0x000fe200078e0209 */
[----:B------:R-:W-:Y:S01]  /*1a40*/  LOP3.LUT P0, RZ, R11, 0x2, RZ, 0xc0, !PT ;  /* 0x000000020bff7812 */ /* 0x000fe2000780c0ff */
[----:B------:R-:W-:Y:S01]  /*1a50*/  IMAD R6, R3, 0x10, R6 ;  /* 0x0000001003067824 */ /* 0x000fe200078e0206 */
[----:B------:R-:W-:Y:S01]  /*1a60*/  LOP3.LUT R0, R7, R0, RZ, 0x3c, !PT ;  /* 0x0000000007007212 */ /* 0x000fe200078e3cff */
[----:B------:R-:W-:Y:S01]  /*1a70*/  IMAD.SHL.U32 R3, R15, 0x4, RZ ;  /* 0x000000040f037824 */ /* 0x000fe200078e00ff */
[----:B------:R-:W-:Y:S01]  /*1a80*/  SEL R10, R10, 0xffffffe0, !P0 ;  /* 0xffffffe00a0a7807 */ /* 0x000fe20004000000 */
[----:B------:R-:W-:Y:S01]  /*1a90*/  IMAD.MOV.U32 R7, RZ, RZ, RZ ;  /* 0x000000ffff077224 */ /* 0x000fe200078e00ff */
[----:B------:R-:W-:Y:S01]  /*1aa0*/  CS2R R60, SRZ ;  /* 0x00000000003c7805 */ /* 0x000fe2000001ff00 */
[----:B------:R-:W-:Y:S01]  /*1ab0*/  IMAD.IADD R0, R9, 0x1, R0 ;  /* 0x0000000109007824 */ /* 0x000fe200078e0200 */
[----:B------:R-:W-:Y:S01]  /*1ac0*/  CS2R R58, SRZ ;  /* 0x00000000003a7805 */ /* 0x000fe2000001ff00 */
[----:B------:R-:W-:Y:S01]  /*1ad0*/  IMAD.MOV.U32 R5, RZ, RZ, RZ ;  /* 0x000000ffff057224 */ /* 0x000fe200078e00ff */
[----:B------:R-:W-:-:S02]  /*1ae0*/  CS2R R56, SRZ ;  /* 0x0000000000387805 */ /* 0x000fc4000001ff00 */
[----:B------:R-:W-:Y:S02]  /*1af0*/  CS2R R54, SRZ ;  /* 0x0000000000367805 */ /* 0x000fe4000001ff00 */
[----:B------:R-:W-:Y:S02]  /*1b00*/  LEA R155, R0, UR36, 0x1 ;  /* 0x00000024009b7c11 */ /* 0x000fe4000f8e08ff */
[----:B------:R-:W-:Y:S02]  /*1b10*/  CS2R R52, SRZ ;  /* 0x0000000000347805 */ /* 0x000fe4000001ff00 */
[----:B------:R-:W-:Y:S02]  /*1b20*/  LEA R0, R3, UR36, 0x2 ;  /* 0x0000002403007c11 */ /* 0x000fe4000f8e10ff */
[----:B------:R-:W-:Y:S02]  /*1b30*/  CS2R R50, SRZ ;  /* 0x0000000000327805 */ /* 0x000fe4000001ff00 */
[----:B------:R-:W-:-:S02]  /*1b40*/  IADD3 R3, R10, 0x30400, R155 ;  /* 0x000304000a037810 */ /* 0x000fc40007ffe09b */
        /* <DEDUP_REMOVED lines=37> */
[----:B----4-:R-:W-:-:S04]  /*1da0*/  IMAD R17, R20, -0x60, R17 ;  /* 0xffffffa014117824 */ /* 0x010fc800078e0211 */
[----:B------:R-:W-:Y:S01]  /*1db0*/  IMAD.IADD R2, R17, 0x1, -R157 ;  /* 0x0000000111027824 */ /* 0x000fe200078e0a9d */
[----:B------:R-:W-:Y:S02]  /*1dc0*/  IADD3 R18, -R18, 0x1, R17 ;  /* 0x0000000112127810 */ /* 0x000fe40007ffe111 */
[----:B---3--:R-:W-:Y:S02]  /*1dd0*/  LOP3.LUT R8, R19, 0x1, RZ, 0xfc, !PT ;  /* 0x0000000113087812 */ /* 0x008fe400078efcff */
[----:B------:R2:W-:Y:S01]  /*1de0*/  STL [R1], R2 ;  /* 0x0000000201007387 */ /* 0x0005e20000100800 */
[----:B------:R-:W-:-:S03]  /*1df0*/  IMAD.IADD R157, R18, 0x1, -R157 ;  /* 0x00000001129d7824 */ /* 0x000fc600078e0a9d */
[----:B------:R3:W-:Y:S01]  /*1e00*/  STL [R1+0x4], R3 ;  /* 0x0000040301007387 */ /* 0x0007e20000100800 */
[----:B--2---:R-:W-:-:S07]  /*1e10*/  IMAD.MOV.U32 R2, RZ, RZ, RZ ;  /* 0x000000ffff027224 */ /* 0x004fce00078e00ff */
.L_x_3148:
[----:B------:R-:W-:-:S13]  /*1e20*/  ISETP.NE.AND P0, PT, R8, 0x3, PT ;  /* 0x000000030800780c */ /* 0x000fda0003f05270 */
[----:B------:R-:W-:Y:S05]  /*1e30*/  @!P0 BRA `(.L_x_3138) ;  /* 0x0000000000048947 */ /* 0x000fea0003800000 */
[----:B------:R-:W-:Y:S01]  /*1e40*/  BPT.TRAP 0x1 ;  /* 0x000000040000795c */ /* 0x000fe20000300000 */
.L_x_3138:
[----:B---3--:R-:W-:Y:S02]  /*1e50*/  LEA R3, R2, UR36, 0x3 ;  /* 0x0000002402037c11 */ /* 0x008fe4000f8e18ff */
[----:B------:R-:W-:-:S04]  /*1e60*/  SHF.L.U32 R10, R7, 0x1f, RZ ;  /* 0x0000001f070a7819 */ /* 0x000fc800000006ff */
[----:B------:R2:W3:Y:S01]  /*1e70*/  SYNCS.PHASECHK.TRANS64.TRYWAIT P1, [R3+URZ+0x36410], R10 ;  /* 0x0364100a030075a7 */ /* 0x0004e2000802017f */
[----:B------:R-:W-:Y:S05]  /*1e80*/  @!P0 BRA `(.L_x_3139) ;  /* 0x0000000000048947 */ /* 0x000fea0003800000 */
[----:B------:R-:W-:Y:S01]  /*1e90*/  BPT.TRAP 0x1 ;  /* 0x000000040000795c */ /* 0x000fe20000300000 */
.L_x_3139:
[----:B---3--:R-:W-:Y:S05]  /*1ea0*/  @P1 BRA `(.L_x_3140) ;  /* 0x0000000000081947 */ /* 0x008fea0003800000 */
[----:B------:R-:W3:Y:S02]  /*1eb0*/  SYNCS.PHASECHK.TRANS64.TRYWAIT P1, [R3+URZ+0x36410], R10 ;  /* 0x0364100a030075a7 */ /* 0x000ee4000802017f */
[----:B---3--:R-:W-:Y:S05]  /*1ec0*/  @!P1 BRA `(.L_x_3141) ;  /* 0x0000009400a49947 */ /* 0x008fea0003800000 */
.L_x_3140:
        /* <DEDUP_REMOVED lines=99> */
[----:B------:R4:W1:Y:S04]  /*2500*/  LDS R142, [R9+0x30000] ;  /* 0x03000000098e7984 */ /* 0x0008680000000800 */
[----:B------:R4:W1:Y:S01]  /*2510*/  LDS R139, [R9+0x30020] ;  /* 0x03002000098b7984 */ /* 0x0008620000000800 */
[----:B------:R-:W-:Y:S05]  /*2520*/  @!P0 BRA `(.L_x_3142) ;  /* 0x0000000000048947 */ /* 0x000fea0003800000 */
[----:B------:R-:W-:Y:S01]  /*2530*/  BPT.TRAP 0x1 ;  /* 0x000000040000795c */ /* 0x000fe20000300000 */
.L_x_3142:
[----:B------:R-:W-:-:S04]  /*2540*/  SHF.L.U32 R14, R5, 0x1f, RZ ;  /* 0x0000001f050e7819 */ /* 0x000fc800000006ff */
[----:B------:R1:W1:Y:S01]  /*2550*/  SYNCS.PHASECHK.TRANS64.TRYWAIT P1, [UR36+0x36430], R14 ;  /* 0x0364300eff0075a7 */ /* 0x0002620008020164 */
[----:B------:R-:W-:Y:S05]  /*2560*/  @!P0 BRA `(.L_x_3143) ;  /* 0x0000000000048947 */ /* 0x000fea0003800000 */
[----:B------:R-:W-:Y:S01]  /*2570*/  BPT.TRAP 0x1 ;  /* 0x000000040000795c */ /* 0x000fe20000300000 */
.L_x_3143:
[----:B------:R-:W5:Y:S01]  /*2580*/  LDL R15, [R1] ;  /* 0x00000000010f7983 */ /* 0x000f620000100800 */
[----:B------:R-:W-:Y:S01]  /*2590*/  FMUL.FTZ R11, R120, UR40 ;  /* 0x00000028780b7c20 */ /* 0x000fe20008410000 */
[----:B------:R-:W-:Y:S01]  /*25a0*/  FMUL.FTZ R12, R121, UR40 ;  /* 0x00000028790c7c20 */ /* 0x000fe20008410000 */
[----:B----4-:R-:W-:Y:S01]  /*25b0*/  FMUL.FTZ R9, R122, UR40 ;  /* 0x000000287a097c20 */ /* 0x010fe20008410000 */
[----:B--23--:R-:W-:Y:S01]  /*25c0*/  FMUL.FTZ R10, R123, UR40 ;  /* 0x000000287b0a7c20 */ /* 0x00cfe20008410000 */
[----:B-1----:R-:W-:Y:S01]  /*25d0*/  FMUL.FTZ R13, R124, UR40 ;  /* 0x000000287c0d7c20 */ /* 0x002fe20008410000 */
        /* <DEDUP_REMOVED lines=15> */
[----:B------:R-:W4:Y:S08]  /*26d0*/  MUFU.TANH R10, R10 ;  /* 0x0000000a000a7308 */ /* 0x000f300000002400 */
        /* <DEDUP_REMOVED lines=11> */
[----:B-1234-:R-:W-:Y:S06]  /*2790*/  @P1 BRA `(.L_x_3144) ;  /* 0x0000000000081947 */ /* 0x01efec0003800000 */
[----:B------:R-:W1:Y:S02]  /*27a0*/  SYNCS.PHASECHK.TRANS64.TRYWAIT P1, [UR36+0x36430], R14 ;  /* 0x0364300eff0075a7 */ /* 0x000e640008020164 */
[----:B-1----:R-:W-:Y:S05]  /*27b0*/  @!P1 BRA `(.L_x_3145) ;  /* 0x0000008c007c9947 */ /* 0x002fea0003800000 */
.L_x_3144:
        /* <DEDUP_REMOVED lines=17> */
[----:B------:R-:W4:Y:S01]  /*28d0*/  MUFU.TANH R136, R136 ;  /* 0x0000008800887308 */ /* 0x000f220000002400 */
[----:B------:R-:W-:Y:S01]  /*28e0*/  FSEL R151, R17, -INF , P5 ;  /* 0xff80000011977808 */ /* 0x000fe20002800000 */
[----:B------:R-:W-:Y:S01]  /*28f0*/  ULOP3.LUT UR6, UR6, 0x10000, URZ, 0xfc, !UPT ;  /* 0x0001000006067892 */ /* 0x000fe2000f8efc3f */
[----:B------:R-:W-:Y:S01]  /*2900*/  FSEL R149, R22, -INF , P6 ;  /* 0xff80000016957808 */ /* 0x000fe20003000000 */
[----:B------:R-:W-:Y:S01]  /*2910*/  ULOP3.LUT UR8, UR5, 0x10000, URZ, 0xfc, !UPT ;  /* 0x0001000005087892 */ /* 0x000fe2000f8efc3f */
[----:B------:R-:W-:Y:S01]  /*2920*/  FSEL R143, R23, -INF , P1 ;  /* 0xff800000178f7808 */ /* 0x000fe20000800000 */
[--C-:B------:R-:W-:Y:S01]  /*2930*/  FFMA.FTZ R153, R153, UR41, -R142.reuse ;  /* 0x0000002999997c23 */ /* 0x100fe2000801088e */
        /* <DEDUP_REMOVED lines=13> */
[----:B------:R-:W-:Y:S01]  /*2a10*/  MUFU.EX2 R151, R151 ;  /* 0x0000009700977308 */ /* 0x000fe20000000800 */
[----:B--2---:R-:W-:Y:S02]  /*2a20*/  VIMNMX R120, R121, R120, PT ;  /* 0x0000007879787248 */ /* 0x004fe40003fe0100 */
[C---:B------:R-:W-:Y:S01]  /*2a30*/  FSEL R121, R11.reuse, -INF , P2 ;  /* 0xff8000000b797808 */ /* 0x040fe20001000000 */
[----:B------:R-:W-:Y:S01]  /*2a40*/  FFMA.FTZ R11, -R11, R11, 1 ;  /* 0x3f8000000b0b7423 */ /* 0x000fe2000001010b */
[----:B------:R-:W-:Y:S02]  /*2a50*/  ISETP.GT.AND P2, PT, R15, 0x18, PT ;  /* 0x000000180f00780c */ /* 0x000fe40003f44270 */
[----:B------:R-:W-:Y:S01]  /*2a60*/  FSEL R15, R13, -INF , P4 ;  /* 0xff8000000d0f7808 */ /* 0x000fe20002000000 */
[--C-:B------:R-:W-:Y:S01]  /*2a70*/  FFMA.FTZ R154, R121, UR41, -R142.reuse ;  /* 0x00000029799a7c23 */ /* 0x100fe2000801088e */
[C---:B------:R-:W-:Y:S01]  /*2a80*/  ISETP.GT.AND P4, PT, R120.reuse, RZ, PT ;  /* 0x000000ff7800720c */ /* 0x040fe20003f84270 */
[----:B------:R-:W-:Y:S01]  /*2a90*/  FFMA.FTZ R13, -R13, R13, 1 ;  /* 0x3f8000000d0d7423 */ /* 0x000fe2000001010d */
[----:B------:R-:W-:Y:S01]  /*2aa0*/  ISETP.GT.AND P5, PT, R120, 0x1, PT ;  /* 0x000000017800780c */ /* 0x000fe20003fa4270 */
[----:B------:R-:W-:Y:S01]  /*2ab0*/  FFMA.FTZ R14, R15, UR41, -R142 ;  /* 0x000000290f0e7c23 */ /* 0x000fe2000801088e */
[----:B------:R-:W-:Y:S01]  /*2ac0*/  FSEL R123, R138, -INF , P2 ;  /* 0xff8000008a7b7808 */ /* 0x000fe20001000000 */
[----:B------:R-:W1:Y:S01]  /*2ad0*/  MUFU.EX2 R154, R154 ;  /* 0x0000009a009a7308 */ /* 0x000e620000000800 */
[----:B------:R-:W-:-:S02]  /*2ae0*/  FSEL R144, R9, -INF , P4 ;  /* 0xff80000009907808 */ /* 0x000fc40002000000 */
        /* <DEDUP_REMOVED lines=8> */
[----:B------:R-:W-:Y:S02]  /*2b70*/  ISETP.GT.AND P4, PT, R120, 0x18, PT ;  /* 0x000000187800780c */ /* 0x000fe40003f84270 */
[----:B------:R-:W-:-:S02]  /*2b80*/  FSEL R150, R10, -INF , P5 ;  /* 0xff8000000a967808 */ /* 0x000fc40002800000 */
        /* <DEDUP_REMOVED lines=11> */
[----:B----4-:R-:W-:Y:S01]  /*2c40*/  FSEL R122, R136, -INF , P5 ;  /* 0xff800000887a7808 */ /* 0x010fe20002800000 */
        /* <DEDUP_REMOVED lines=86> */
[----:B------:R-:W-:Y:S02]  /*31b0*/  FADD.FTZ R125, R125, -R145 ;  /* 0x800000917d7d7221 */ /* 0x000fe40000010000 */
[----:B-1----:R-:W-:Y:S01]  /*31c0*/  FMUL.FTZ R120, R154, R120 ;  /* 0x000000789a787220 */ /* 0x002fe20000410000 */
[----:B--2---:R-:W-:-:S03]  /*31d0*/  FMUL.FTZ R124, R14, R124 ;  /* 0x0000007c0e7c7220 */ /* 0x004fc60000410000 */
[----:B------:R-:W-:Y:S01]  /*31e0*/  FMUL.FTZ R11, R11, R120 ;  /* 0x000000780b0b7220 */ /* 0x000fe20000410000 */
[----:B------:R-:W-:Y:S01]  /*31f0*/  FADD.FTZ R120, R121, -R145 ;  /* 0x8000009179787221 */ /* 0x000fe20000010000 */
[C---:B------:R-:W-:Y:S01]  /*3200*/  FMUL.FTZ R125, R151.reuse, R125 ;  /* 0x0000007d977d7220 */ /* 0x040fe20000410000 */
[----:B------:R-:W-:Y:S01]  /*3210*/  F2FP.F16.F32.PACK_AB R14, R151, R14 ;  /* 0x0000000e970e723e */ /* 0x000fe200000000ff */
[----:B------:R-:W1:Y:S01]  /*3220*/  MUFU.EX2 R121, R156 ;  /* 0x0000009c00797308 */ /* 0x000e620000000800 */
[----:B------:R-:W-:Y:S01]  /*3230*/  FMUL.FTZ R120, R153, R120 ;  /* 0x0000007899787220 */ /* 0x000fe20000410000 */
[----:B------:R1:W2:Y:S01]  /*3240*/  LDS R151, [R15+0x30220] ;  /* 0x030220000f977984 */ /* 0x0002a20000000800 */
[----:B------:R-:W-:Y:S02]  /*3250*/  FMUL.FTZ R124, R13, R124 ;  /* 0x0000007c0d7c7220 */ /* 0x000fe40000410000 */
[----:B------:R-:W-:Y:S01]  /*3260*/  FMUL.FTZ R120, R12, R120 ;  /* 0x000000780c787220 */ /* 0x000fe20000410000 */
[----:B------:R-:W-:-:S02]  /*3270*/  F2FP.F16.F32.PACK_AB R12, R153, R154 ;  /* 0x0000009a990c723e */ /* 0x000fc400000000ff */
[----:B------:R-:W4:Y:S01]  /*3280*/  LDL R153, [R1+0x4] ;  /* 0x0000040001997983 */ /* 0x000f220000100800 */
[----:B---3--:R-:W-:Y:S01]  /*3290*/  F2FP.F16.F32.PACK_AB R13, R150, R144 ;  /* 0x00000090960d723e */ /* 0x008fe200000000ff */
[----:B------:R-:W3:Y:S01]  /*32a0*/  MUFU.EX2 R143, R143 ;  /* 0x0000008f008f7308 */ /* 0x000ee20000000800 */
[--C-:B------:R-:W-:Y:S01]  /*32b0*/  FADD.FTZ R128, R128, -R145.reuse ;  /* 0x8000009180807221 */ /* 0x100fe20000010000 */
[--C-:B------:R-:W-:Y:S01]  /*32c0*/  FADD.FTZ R132, R132, -R145.reuse ;  /* 0x8000009184847221 */ /* 0x100fe20000010000 */
[--C-:B------:R-:W-:Y:S01]  /*32d0*/  FADD.FTZ R129, R129, -R145.reuse ;  /* 0x8000009181817221 */ /* 0x100fe20000010000 */
[----:B------:R-:W-:Y:S01]  /*32e0*/  FFMA.FTZ R23, -R23, R23, 1 ;  /* 0x3f80000017177423 */ /* 0x000fe20000010117 */
[----:B------:R-:W-:Y:S01]  /*32f0*/  R2UR UR10, R4 ;  /* 0x00000000040a72ca */ /* 0x000fe200000e0000 */
[----:B------:R-:W-:Y:S01]  /*3300*/  FFMA.FTZ R17, -R17, R17, 1 ;  /* 0x3f80000011117423 */ /* 0x000fe20000010111 */
[----:B-1----:R-:W-:Y:S01]  /*3310*/  F2FP.F16.F32.PACK_AB R15, R152, R121 ;  /* 0x00000079980f723e */ /* 0x002fe200000000ff */
[----:B------:R-:W-:Y:S01]  /*3320*/  BAR.SYNC.DEFER_BLOCKING 0x9, 0x180 ;  /* 0x0246000000007b1d */ /* 0x000fe20000010000 */
[----:B------:R-:W-:Y:S01]  /*3330*/  FFMA.FTZ R22, -R22, R22, 1 ;  /* 0x3f80000016167423 */ /* 0x000fe20000010116 */
[----:B------:R-:W-:Y:S01]  /*3340*/  FFMA.FTZ R9, -R9, R9, 1 ;  /* 0x3f80000009097423 */ /* 0x000fe20000010109 */
[----:B------:R-:W-:Y:S01]  /*3350*/  FADD.FTZ R133, R133, -R145 ;  /* 0x8000009185857221 */ /* 0x000fe20000010000 */
[----:B------:R-:W-:Y:S01]  /*3360*/  FMUL.FTZ R17, R17, R125 ;  /* 0x0000007d11117220 */ /* 0x000fe20000410000 */
[----:B------:R-:W-:Y:S01]  /*3370*/  FFMA.FTZ R125, -R138, R138, 1 ;  /* 0x3f8000008a7d7423 */ /* 0x000fe2000001018a */
[----:B------:R-:W1:Y:S01]  /*3380*/  MUFU.EX2 R142, R142 ;  /* 0x0000008e008e7308 */ /* 0x000e620000000800 */
[----:B------:R-:W-:Y:S01]  /*3390*/  FFMA.FTZ R20, -R20, R20, 1 ;  /* 0x3f80000014147423 */ /* 0x000fe20000010114 */
[----:B------:R-:W-:Y:S01]  /*33a0*/  FFMA.FTZ R21, -R21, R21, 1 ;  /* 0x3f80000015157423 */ /* 0x000fe20000010115 */
[----:B---3--:R-:W-:Y:S01]  /*33b0*/  FMUL.FTZ R129, R143, R129 ;  /* 0x000000818f817220 */ /* 0x008fe20000410000 */
[----:B------:R-:W-:Y:S01]  /*33c0*/  USHF.R.U32.HI UR5, URZ, 0x4, UR37 ;  /* 0x000000043f057899 */ /* 0x000fe20008011625 */
[----:B------:R-:W-:Y:S01]  /*33d0*/  F2FP.F16.F32.PACK_AB R120, R120, R11 ;  /* 0x0000000b7878723e */ /* 0x000fe200000000ff */
[----:B------:R-:W-:Y:S01]  /*33e0*/  ULEA UR4, UR10, UR4, 0xd ;  /* 0x000000040a047291 */ /* 0x000fe2000f8e683f */
[----:B------:R-:W-:Y:S01]  /*33f0*/  FMUL.FTZ R23, R23, R129 ;  /* 0x0000008117177220 */ /* 0x000fe20000410000 */
[----:B------:R-:W-:Y:S01]  /*3400*/  MUFU.EX2 R148, R148 ;  /* 0x0000009400947308 */ /* 0x000fe20000000800 */
[----:B------:R-:W-:-:S02]  /*3410*/  ULOP3.LUT UR5, UR5, 0x3fff, URZ, 0xc0, !UPT ;  /* 0x00003fff05057892 */ /* 0x000fc4000f8ec03f */
[----:B------:R-:W-:Y:S02]  /*3420*/  USHF.R.U32.HI UR4, URZ, 0x4, UR4 ;  /* 0x000000043f047899 */ /* 0x000fe40008011604 */
[----:B------:R-:W-:Y:S02]  /*3430*/  ULOP3.LUT UR9, UR5, 0x1000000, URZ, 0xfc, !UPT ;  /* 0x0100000005097892 */ /* 0x000fe4000f8efc3f */
[----:B------:R-:W-:Y:S01]  /*3440*/  ULOP3.LUT UR8, UR4, 0x3fff, URZ, 0xc0, !UPT ;  /* 0x00003fff04087892 */ /* 0x000fe2000f8ec03f */
[----:B------:R-:W3:Y:S01]  /*3450*/  MUFU.EX2 R147, R147 ;  /* 0x0000009300937308 */ /* 0x000ee20000000800 */
[----:B-1----:R-:W-:Y:S01]  /*3460*/  FMUL.FTZ R133, R142, R133 ;  /* 0x000000858e857220 */ /* 0x002fe20000410000 */
[----:B------:R1:W-:Y:S01]  /*3470*/  STSM.16.M88.4 [R155+0x30400], R12 ;  /* 0x0304000c9b007844 */ /* 0x0003e20000000200 */
[--C-:B--2---:R-:W-:Y:S01]  /*3480*/  FADD.FTZ R126, R126, -R151.reuse ;  /* 0x800000977e7e7221 */ /* 0x104fe20000010000 */
[--C-:B------:R-:W-:Y:S01]  /*3490*/  FADD.FTZ R129, R127, -R151.reuse ;  /* 0x800000977f817221 */ /* 0x100fe20000010000 */
[--C-:B------:R-:W-:Y:S01]  /*34a0*/  FADD.FTZ R127, R134, -R151.reuse ;  /* 0x80000097867f7221 */ /* 0x100fe20000010000 */
[----:B------:R-:W-:Y:S01]  /*34b0*/  UMOV UR6, UR9 ;  /* 0x0000000900067c82 */ /* 0x000fe20008000000 */
[----:B------:R-:W-:Y:S01]  /*34c0*/  FMUL.FTZ R126, R121, R126 ;  /* 0x0000007e797e7220 */ /* 0x000fe20000410000 */
[----:B------:R-:W2:Y:S01]  /*34d0*/  MUFU.EX2 R146, R146 ;  /* 0x0000009200927308 */ /* 0x000ea20000000800 */
[----:B------:R-:W-:Y:S01]  /*34e0*/  FFMA.FTZ R121, -R10, R10, 1 ;  /* 0x3f8000000a797423 */ /* 0x000fe2000001010a */
[----:B------:R-:W-:Y:S01]  /*34f0*/  FMUL.FTZ R129, R152, R129 ;  /* 0x0000008198817220 */ /* 0x000fe20000410000 */
[----:B------:R-:W-:Y:S01]  /*3500*/  FFMA.FTZ R10, -R19, R19, 1 ;  /* 0x3f800000130a7423 */ /* 0x000fe20000010113 */
[----:B------:R-:W-:Y:S01]  /*3510*/  UMOV UR7, 0x80000020 ;  /* 0x8000002000077882 */ /* 0x000fe20000000000 */
[----:B------:R-:W-:Y:S01]  /*3520*/  UMOV UR4, UR8 ;  /* 0x0000000800047c82 */ /* 0x000fe20008000000 */
[----:B------:R-:W-:Y:S01]  /*3530*/  UMOV UR5, 0x40000040 ;  /* 0x4000004000057882 */ /* 0x000fe20000000000 */
[----:B------:R-:W-:Y:S01]  /*3540*/  FMUL.FTZ R129, R10, R129 ;  /* 0x000000810a817220 */ /* 0x000fe20000410000 */
[----:B------:R-:W5:Y:S01]  /*3550*/  MUFU.EX2 R139, R139 ;  /* 0x0000008b008b7308 */ /* 0x000f620000000800 */
[----:B------:R-:W-:Y:S01]  /*3560*/  FFMA.FTZ R10, -R137, R137, 1 ;  /* 0x3f800000890a7423 */ /* 0x000fe20000010189 */
[--C-:B-1----:R-:W-:Y:S01]  /*3570*/  FADD.FTZ R13, R122, -R151.reuse ;  /* 0x800000977a0d7221 */ /* 0x102fe20000010000 */
[--C-:B------:R-:W-:Y:S01]  /*3580*/  FADD.FTZ R15, R123, -R151.reuse ;  /* 0x800000977b0f7221 */ /* 0x100fe20000010000 */
[--C-:B------:R-:W-:Y:S01]  /*3590*/  FADD.FTZ R123, R130, -R151.reuse ;  /* 0x80000097827b7221 */ /* 0x100fe20000010000 */
[--C-:B------:R-:W-:Y:S01]  /*35a0*/  FADD.FTZ R122, R131, -R151.reuse ;  /* 0x80000097837a7221 */ /* 0x100fe20000010000 */
[----:B------:R-:W-:Y:S01]  /*35b0*/  FMUL.FTZ R144, R144, R13 ;  /* 0x0000000d90907220 */ /* 0x000fe20000410000 */
[----:B------:R-:W-:Y:S01]  /*35c0*/  FMUL.FTZ R150, R150, R15 ;  /* 0x0000000f96967220 */ /* 0x000fe20000410000 */
[----:B------:R-:W1:Y:S01]  /*35d0*/  MUFU.EX2 R12, R149 ;  /* 0x00000095000c7308 */ /* 0x000e620000000800 */
[----:B---3--:R-:W-:Y:S01]  /*35e0*/  F2FP.F16.F32.PACK_AB R13, R147, R148 ;  /* 0x00000094930d723e */ /* 0x008fe200000000ff */
[----:B------:R-:W-:Y:S01]  /*35f0*/  FADD.FTZ R130, R135, -R151 ;  /* 0x8000009787827221 */ /* 0x000fe20000010000 */
[----:B------:R-:W-:Y:S01]  /*3600*/  FFMA.FTZ R131, -R18, R18, 1 ;  /* 0x3f80000012837423 */ /* 0x000fe20000010112 */
[----:B------:R-:W-:Y:S01]  /*3610*/  FMUL.FTZ R144, R9, R144 ;  /* 0x0000009009907220 */ /* 0x000fe20000410000 */
[----:B------:R-:W-:Y:S01]  /*3620*/  FMUL.FTZ R123, R148, R123 ;  /* 0x0000007b947b7220 */ /* 0x000fe20000410000 */
[----:B------:R-:W-:Y:S01]  /*3630*/  FMUL.FTZ R122, R147, R122 ;  /* 0x0000007a937a7220 */ /* 0x000fe20000410000 */
[----:B--2---:R-:W-:Y:S01]  /*3640*/  FMUL.FTZ R127, R146, R127 ;  /* 0x0000007f927f7220 */ /* 0x004fe20000410000 */
[----:B------:R-:W2:Y:S01]  /*3650*/  MUFU.EX2 R14, R140 ;  /* 0x0000008c000e7308 */ /* 0x000ea20000000800 */
[C---:B-----5:R-:W-:Y:S01]  /*3660*/  F2FP.F16.F32.PACK_AB R15, R139.reuse, R146 ;  /* 0x000000928b0f723e */ /* 0x060fe200000000ff */
[----:B------:R-:W-:Y:S01]  /*3670*/  FMUL.FTZ R130, R139, R130 ;  /* 0x000000828b827220 */ /* 0x000fe20000410000 */
[----:B------:R-:W-:Y:S01]  /*3680*/  FFMA.FTZ R9, -R136, R136, 1 ;  /* 0x3f80000088097423 */ /* 0x000fe20000010188 */
[----:B------:R-:W-:Y:S01]  /*3690*/  FMUL.FTZ R121, R121, R150 ;  /* 0x0000009679797220 */ /* 0x000fe20000410000 */
[----:B------:R-:W-:Y:S01]  /*36a0*/  FMUL.FTZ R126, R131, R126 ;  /* 0x0000007e837e7220 */ /* 0x000fe20000410000 */
[----:B------:R-:W-:Y:S01]  /*36b0*/  FMUL.FTZ R18, R21, R122 ;  /* 0x0000007a15127220 */ /* 0x000fe20000410000 */
[----:B------:R-:W-:Y:S01]  /*36c0*/  FMUL.FTZ R10, R10, R127 ;  /* 0x0000007f0a0a7220 */ /* 0x000fe20000410000 */
[----:B------:R-:W-:Y:S01]  /*36d0*/  FMUL.FTZ R9, R9, R130 ;  /* 0x0000008209097220 */ /* 0x000fe20000410000 */
[----:B-1----:R-:W-:Y:S01]  /*36e0*/  FMUL.FTZ R128, R12, R128 ;  /* 0x000000800c807220 */ /* 0x002fe20000410000 */
[----:B------:R-:W-:Y:S01]  /*36f0*/  F2FP.F16.F32.PACK_AB R12, R143, R12 ;  /* 0x0000000c8f0c723e */ /* 0x000fe200000000ff */
[----:B------:R-:W-:Y:S01]  /*3700*/  UMOV UR11, 0x40000040 ;  /* 0x40000040000b7882 */ /* 0x000fe20000000000 */
[----:B------:R-:W-:Y:S01]  /*3710*/  F2FP.F16.F32.PACK_AB R122, R17, R124 ;  /* 0x0000007c117a723e */ /* 0x000fe200000000ff */
[----:B------:R-:W-:Y:S01]  /*3720*/  FMUL.FTZ R22, R22, R128 ;  /* 0x0000008016167220 */ /* 0x000fe20000410000 */
[----:B------:R-:W-:Y:S01]  /*3730*/  FFMA.FTZ R128, -R141, R141, 1 ;  /* 0x3f8000008d807423 */ /* 0x000fe2000001018d */
[----:B------:R-:W-:Y:S01]  /*3740*/  F2FP.F16.F32.PACK_AB R121, R121, R144 ;  /* 0x000000907979723e */ /* 0x000fe200000000ff */
[----:B--2---:R-:W-:Y:S01]  /*3750*/  FMUL.FTZ R132, R14, R132 ;  /* 0x000000840e847220 */ /* 0x004fe20000410000 */
[----:B------:R-:W-:Y:S01]  /*3760*/  F2FP.F16.F32.PACK_AB R14, R142, R14 ;  /* 0x0000000e8e0e723e */ /* 0x000fe200000000ff */
[----:B------:R-:W-:-:S02]  /*3770*/  FMUL.FTZ R128, R128, R133 ;  /* 0x0000008580807220 */ /* 0x000fc40000410000 */
[----:B------:R-:W-:Y:S02]  /*3780*/  FMUL.FTZ R125, R125, R132 ;  /* 0x000000847d7d7220 */ /* 0x000fe40000410000 */
[----:B----4-:R1:W-:Y:S01]  /*3790*/  STSM.16.M88.4 [R153], R12 ;  /* 0x0000000c99007844 */ /* 0x0103e20000000200 */
        /* <DEDUP_REMOVED lines=8> */
[----:B------:R-:W-:Y:S02]  /*3820*/  F2FP.F16.F32.PACK_AB R12, R23, R22 ;  /* 0x00000016170c723e */ /* 0x000fe400000000ff */
        /* <DEDUP_REMOVED lines=88> */
.L_x_3146:
        /* <DEDUP_REMOVED lines=60> */
.L_x_3147:
        /* <DEDUP_REMOVED lines=12> */
[----:B----4-:R-:W-:Y:S05]  /*4230*/  @!P1 BRA `(.L_x_3148) ;  /* 0xffffffd800f89947 */ /* 0x010fea000383ffff */
        /* <DEDUP_REMOVED lines=50> */
.L_x_3130:
[----:B------:R-:W-:Y:S05]  /*4560*/  @P0 BRA `(.L_x_3149) ;  /* 0x0000001400f40947 */ /* 0x000fea0003800000 */
[----:B------:R-:W2:Y:S01]  /*4570*/  LDL R120, [R1+0xc] ;  /* 0x00000c0001787983 */ /* 0x000ea20000100800 */
[----:B------:R-:W1:Y:S01]  /*4580*/  S2UR UR5, SR_CgaCtaId ;  /* 0x00000000000579c3 */ /* 0x000e620000008800 */
[----:B------:R-:W-:Y:S01]  /*4590*/  UMOV UR4, 0x400 ;  /* 0x0000040000047882 */ /* 0x000fe20000000000 */
[----:B------:R-:W-:Y:S01]  /*45a0*/  F2FP.F16.F32.PACK_AB R72, R73, R72 ;  /* 0x000000484948723e */ /* 0x000fe200000000ff */
[----:B------:R-:W4:Y:S01]  /*45b0*/  S2R R0, SR_TID.X ;  /* 0x0000000000007919 */ /* 0x000f220000002100 */
        /* <DEDUP_REMOVED lines=10> */
[----:B-1----:R-:W-:Y:S01]  /*4660*/  ULEA UR4, UR5, UR4, 0x18 ;  /* 0x0000000405047291 */ /* 0x002fe2000f8ec03f */
[----:B------:R-:W-:-:S02]  /*4670*/  F2FP.F16.F32.PACK_AB R90, R93, R92 ;  /* 0x0000005c5d5a723e */ /* 0x000fc400000000ff */
[----:B------:R-:W-:Y:S02]  /*4680*/  F2FP.F16.F32.PACK_AB R91, R95, R94 ;  /* 0x0000005e5f5b723e */ /* 0x000fe400000000ff */
[----:B------:R-:W-:Y:S02]  /*4690*/  F2FP.F16.F32.PACK_AB R97, R99, R98 ;  /* 0x000000626361723e */ /* 0x000fe400000000ff */
[----:B------:R-:W-:Y:S02]  /*46a0*/  F2FP.F16.F32.PACK_AB R104, R105, R104 ;  /* 0x000000686968723e */ /* 0x000fe400000000ff */
[----:B------:R-:W-:Y:S01]  /*46b0*/  F2FP.F16.F32.PACK_AB R98, R101, R100 ;  /* 0x000000646562723e */ /* 0x000fe200000000ff */
[----:B----4-:R-:W-:Y:S01]  /*46c0*/  VIADD R0, R0, 0xffffff80 ;  /* 0xffffff8000007836 */ /* 0x010fe20000000000 */
        /* <DEDUP_REMOVED lines=33> */
[----:B------:R-:W2:Y:S01]  /*48e0*/  LDC.64 R4, c[0x0][0x870] ;  /* 0x00021c00ff047b82 */ /* 0x000ea20000000a00 */
        /* <DEDUP_REMOVED lines=27> */
[----:B------:R-:W-:Y:S01]  /*4aa0*/  STSM.16.MT88.4 [R8], R24 ;  /* 0x0000001808007844 */ /* 0x000fe20000004200 */
[----:B-1----:R-:W-:-:S03]  /*4ab0*/  ISETP.NE.U32.AND P0, PT, R2, RZ, PT ;  /* 0x000000ff0200720c */ /* 0x002fc60003f05070 */
[----:B------:R-:W-:Y:S01]  /*4ac0*/  STSM.16.MT88.4 [R8+0x800], R32 ;  /* 0x0008002008007844 */ /* 0x000fe20000004200 */
[----:B------:R-:W-:-:S03]  /*4ad0*/  ISETP.NE.AND.EX P0, PT, R3, RZ, PT, P0 ;  /* 0x000000ff0300720c */ /* 0x000fc60003f05300 */
[----:B------:R1:W-:Y:S04]  /*4ae0*/  STSM.16.MT88.4 [R8+0x1000], R40 ;  /* 0x0010002808007844 */ /* 0x0003e80000004200 */
[----:B------:R-:W-:Y:S04]  /*4af0*/  STSM.16.MT88.4 [R8+0x1800], R48 ;  /* 0x0018003008007844 */ /* 0x000fe80000004200 */
[----:B------:R-:W-:Y:S04]  /*4b00*/  STSM.16.MT88.4 [R8+0x2000], R56 ;  /* 0x0020003808007844 */ /* 0x000fe80000004200 */
[----:B------:R4:W-:Y:S01]  /*4b10*/  STSM.16.MT88.4 [R8+0x2800], R64 ;  /* 0x0028004008007844 */ /* 0x0009e20000004200 */
[----:B--2---:R-:W-:Y:S01]  /*4b20*/  IMAD.WIDE R6, R120, 0x4, R4 ;  /* 0x0000000478067825 */ /* 0x004fe200078e0204 */
[----:B------:R-:W-:Y:S08]  /*4b30*/  BAR.SYNC.DEFER_BLOCKING 0x1, 0x180 ;  /* 0x0046000000007b1d */ /* 0x000ff00000010000 */
[----:B------:R-:W2:Y:S01]  /*4b40*/  LDC.64 R4, c[0x0][0x878] ;  /* 0x00021e00ff047b82 */ /* 0x000ea20000000a00 */
[----:B------:R-:W3:Y:S01]  /*4b50*/  @P0 LDG.E R3, desc[UR38][R6.64] ;  /* 0x0000002606030981 */ /* 0x000ee2000c1e1900 */
[----:B------:R-:W-:-:S06]  /*4b60*/  IMAD.HI R10, R0, 0x2aaaaaab, RZ ;  /* 0x2aaaaaab000a7827 */ /* 0x000fcc00078e02ff */
[----:B------:R-:W4:Y:S01]  /*4b70*/  LDC R9, c[0x0][0x808] ;  /* 0x00020200ff097b82 */ /* 0x000f220000000800 */
[----:B--2---:R-:W-:-:S04]  /*4b80*/  ISETP.NE.U32.AND P1, PT, R4, RZ, PT ;  /* 0x000000ff0400720c */ /* 0x004fc80003f25070 */
[----:B------:R-:W-:Y:S02]  /*4b90*/  ISETP.NE.AND.EX P1, PT, R5, RZ, PT, P1 ;  /* 0x000000ff0500720c */ /* 0x000fe40003f25310 */
[----:B------:R-:W-:-:S04]  /*4ba0*/  SHF.R.U32.HI R11, RZ, 0x1f, R10 ;  /* 0x0000001fff0b7819 */ /* 0x000fc8000001160a */
[----:B-1----:R-:W-:-:S07]  /*4bb0*/  LEA.HI.SX32 R43, R10, R11, 0x1e ;  /* 0x0000000b0a2b7211 */ /* 0x002fce00078ff2ff */
[----:B------:R-:W1:Y:S01]  /*4bc0*/  @P1 LDC.64 R4, c[0x0][0x878] ;  /* 0x00021e00ff041b82 */ /* 0x000e620000000a00 */
[C---:B------:R-:W-:Y:S02]  /*4bd0*/  IMAD R0, R43.reuse, -0x18, R0 ;  /* 0xffffffe82b007824 */ /* 0x040fe400078e0200 */
[----:B----4-:R-:W-:-:S03]  /*4be0*/  IMAD.SHL.U32 R8, R43, 0x40, RZ ;  /* 0x000000402b087824 */ /* 0x010fc600078e00ff */
[----:B------:R-:W-:Y:S01]  /*4bf0*/  SHF.R.S32.HI R13, RZ, 0x1f, R0 ;  /* 0x0000001fff0d7819 */ /* 0x000fe20000011400 */
[----:B------:R-:W-:-:S03]  /*4c00*/  IMAD.SHL.U32 R2, R0, 0x8, RZ ;  /* 0x0000000800027824 */ /* 0x000fc600078e00ff */
[----:B------:R-:W-:Y:S02]  /*4c10*/  LEA.HI R12, R13, R0, RZ, 0x3 ;  /* 0x000000000d0c7211 */ /* 0x000fe400078f18ff */
[----:B------:R-:W-:Y:S02]  /*4c20*/  LOP3.LUT R13, R8, 0x1c0, RZ, 0xc0, !PT ;  /* 0x000001c0080d7812 */ /* 0x000fe400078ec0ff */
[----:B------:R-:W-:Y:S02]  /*4c30*/  LEA.HI R11, R10, R11, RZ, 0x1b ;  /* 0x0000000b0a0b7211 */ /* 0x000fe400078fd8ff */
[----:B------:R-:W-:Y:S02]  /*4c40*/  LOP3.LUT R0, R13, 0x38, R2, 0xf8, !PT ;  /* 0x000000380d007812 */ /* 0x000fe400078ef802 */
[----:B------:R-:W-:Y:S02]  /*4c50*/  SHF.R.S32.HI R12, RZ, 0x3, R12 ;  /* 0x00000003ff0c7819 */ /* 0x000fe4000001140c */
[----:B------:R-:W-:Y:S01]  /*4c60*/  SHF.R.U32.HI R13, RZ, 0x3, R13 ;  /* 0x00000003ff0d7819 */ /* 0x000fe2000001160d */
[----:B-1----:R-:W-:-:S03]  /*4c70*/  @P1 IMAD.WIDE R4, R120, 0x4, R4 ;  /* 0x0000000478041825 */ /* 0x002fc600078e0204 */
[----:B------:R-:W-:Y:S01]  /*4c80*/  LOP3.LUT R0, R0, R13, RZ, 0x3c, !PT ;  /* 0x0000000d00007212 */ /* 0x000fe200078e3cff */
[----:B------:R-:W-:Y:S01]  /*4c90*/  IMAD R11, R12, 0xc, R11 ;  /* 0x0000000c0c0b7824 */ /* 0x000fe200078e020b */
[----:B------:R3:W5:Y:S01]  /*4ca0*/  @P1 LDG.E R9, desc[UR38][R4.64] ;  /* 0x0000002604091981 */ /* 0x000762000c1e1900 */
[----:B------:R-:W-:Y:S02]  /*4cb0*/  CS2R R24, SRZ ;  /* 0x0000000000187805 */ /* 0x000fe4000001ff00 */
[----:B------:R-:W-:Y:S01]  /*4cc0*/  IMAD.U32 R0, R11, 0x200, R0 ;  /* 0x000002000b007824 */ /* 0x000fe200078e0000 */
[----:B---3--:R-:W-:Y:S01]  /*4cd0*/  @P0 SHF.R.S32.HI R4, RZ, 0x1f, R3 ;  /* 0x0000001fff040819 */ /* 0x008fe20000011403 */
[----:B------:R-:W-:Y:S06]  /*4ce0*/  @P1 BRA `(.L_x_3150) ;  /* 0x0000000000101947 */ /* 0x000fec0003800000 */
[----:B------:R-:W-:Y:S05]  /*4cf0*/  @!P0 BRA `(.L_x_3150) ;  /* 0x00000000000c8947 */ /* 0x000fea0003800000 */
[----:B------:R-:W2:Y:S04]  /*4d00*/  LDG.E R8, desc[UR38][R6.64] ;  /* 0x0000002606087981 */ /* 0x000ea8000c1e1900 */
[----:B-----5:R-:W2:Y:S02]  /*4d10*/  LDG.E R9, desc[UR38][R6.64+0x4] ;  /* 0x0000042606097981 */ /* 0x020ea4000c1e1900 */
[----:B--2---:R-:W-:-:S07]  /*4d20*/  IMAD.IADD R9, R9, 0x1, -R8 ;  /* 0x0000000109097824 */ /* 0x004fce00078e0a08 */
.L_x_3150:
[----:B------:R-:W2:Y:S01]  /*4d30*/  LDL.LU R38, [R1+0x10] ;  /* 0x0000100001267983 */ /* 0x000ea20000300800 */
[----:B------:R-:W-:Y:S01]  /*4d40*/  LEA R0, R0, UR4, 0x1 ;  /* 0x0000000400007c11 */ /* 0x000fe2000f8e08ff */
[----:B------:R-:W-:Y:S01]  /*4d50*/  @P0 IMAD.MOV.U32 R24, RZ, RZ, R3 ;  /* 0x000000ffff180224 */ /* 0x000fe200078e0003 */
[----:B------:R-:W-:Y:S01]  /*4d60*/  ULDC.64 UR4, c[0x0][0x850] ;  /* 0x0002140000047ab9 */ /* 0x000fe20000000a00 */
[----:B------:R-:W3:Y:S01]  /*4d70*/  LDL R47, [R1+0x18] ;  /* 0x00001800012f7983 */ /* 0x000ee20000100800 */
[----:B------:R-:W-:Y:S01]  /*4d80*/  @P0 IMAD.MOV.U32 R25, RZ, RZ, R4 ;  /* 0x000000ffff190224 */ /* 0x000fe200078e0004 */
[----:B------:R-:W-:Y:S02]  /*4d90*/  ULDC UR6, c[0x0][0x83c] ;  /* 0x00020f0000067ab9 */ /* 0x000fe40000000800 */
[----:B------:R-:W4:Y:S01]  /*4da0*/  LDL R46, [R1+0x14] ;  /* 0x00001400012e7983 */ /* 0x000f220000100800 */
[C---:B------:R-:W-:Y:S01]  /*4db0*/  VIADD R26, R43.reuse, 0x10 ;  /* 0x000000102b1a7836 */ /* 0x040fe20000000000 */
[C---:B------:R-:W-:Y:S01]  /*4dc0*/  IADD3 R24, P1, R43.reuse, R24, RZ ;  /* 0x000000182b187210 */ /* 0x040fe20007f3e0ff */
[C---:B------:R-:W-:Y:S01]  /*4dd0*/  VIADD R32, R43.reuse, 0x30 ;  /* 0x000000302b207836 */ /* 0x040fe20000000000 */
[----:B------:R1:W1:Y:S01]  /*4de0*/  LDS.128 R28, [R0+0x9800] ;  /* 0x00980000001c7984 */ /* 0x0002620000000c00 */
[----:B------:R-:W-:Y:S01]  /*4df0*/  SEL R45, R120, RZ, !P0 ;  /* 0x000000ff782d7207 */ /* 0x000fe20004000000 */
[C---:B------:R-:W-:Y:S01]  /*4e00*/  VIADD R33, R43.reuse, 0x40 ;  /* 0x000000402b217836 */ /* 0x040fe20000000000 */
[----:B------:R-:W-:Y:S01]  /*4e10*/  LEA.HI.X.SX32 R25, R43, R25, 0x1, P1 ;  /* 0x000000192b197211 */ /* 0x000fe200008f0eff */
[----:B------:R1:W1:Y:S01]  /*4e20*/  LDS.128 R20, [R0+0x800] ;  /* 0x0008000000147984 */ /* 0x0002620000000c00 */
[----:B------:R-:W-:Y:S03]  /*4e30*/  BSSY B0, `(.L_x_3151) ;  /* 0x0000028000007945 */ /* 0x000fe60003800000 */
[----:B------:R1:W1:Y:S04]  /*4e40*/  LDS.128 R16, [R0+0x1000] ;  /* 0x0010000000107984 */ /* 0x0002680000000c00 */
[----:B------:R1:W1:Y:S04]  /*4e50*/  LDS.128 R12, [R0+0x1800] ;  /* 0x00180000000c7984 */ /* 0x0002680000000c00 */
[----:B------:R1:W1:Y:S01]  /*4e60*/  LDS.128 R4, [R0+0x2800] ;  /* 0x0028000000047984 */ /* 0x0002620000000c00 */
[----:B--2--5:R-:W-:-:S03]  /*4e70*/  IMAD R3, R38, -0x60, R9 ;  /* 0xffffffa026037824 */ /* 0x024fc600078e0209 */
[----:B------:R2:W1:Y:S01]  /*4e80*/  LDS.128 R8, [R0+0x2000] ;  /* 0x0020000000087984 */ /* 0x0004620000000c00 */
[----:B------:R-:W-:Y:S01]  /*4e90*/  IMAD.WIDE R24, R38, 0x60, R24 ;  /* 0x0000006026187825 */ /* 0x000fe200078e0218 */
[----:B------:R-:W-:-:S03]  /*4ea0*/  VIMNMX R44, R3, 0x60, PT ;  /* 0x00000060032c7848 */ /* 0x000fc60003fe0100 */
[----:B------:R-:W-:Y:S02]  /*4eb0*/  VIADD R3, R43, 0x20 ;  /* 0x000000202b037836 */ /* 0x000fe40000000000 */
[----:B---3--:R-:W-:Y:S01]  /*4ec0*/  IMAD R34, R47, UR4, RZ ;  /* 0x000000042f227c24 */ /* 0x008fe2000f8e02ff */
[-C--:B------:R-:W-:Y:S02]  /*4ed0*/  ISETP.GE.AND P3, PT, R43, R44.reuse, PT ;  /* 0x0000002c2b00720c */ /* 0x080fe40003f66270 */
[----:B------:R-:W-:Y:S01]  /*4ee0*/  ISETP.GE.AND P5, PT, R3, R44, PT ;  /* 0x0000002c0300720c */ /* 0x000fe20003fa6270 */
[----:B----4-:R-:W-:Y:S01]  /*4ef0*/  IMAD R35, R46, UR5, R34 ;  /* 0x000000052e237c24 */ /* 0x010fe2000f8e0222 */
[----:B------:R-:W-:Y:S02]  /*4f00*/  SHF.R.S32.HI R3, RZ, 0x1f, R2 ;  /* 0x0000001fff037819 */ /* 0x000fe40000011402 */
[----:B------:R-:W-:Y:S02]  /*4f10*/  SHF.R.S32.HI R34, RZ, 0x1f, R120 ;  /* 0x0000001fff227819 */ /* 0x000fe40000011478 */
[----:B------:R-:W-:-:S02]  /*4f20*/  ISETP.GE.OR P6, PT, R2, UR6, P3 ;  /* 0x0000000602007c0c */ /* 0x000fc40009fc6670 */
[-C--:B------:R-:W-:Y:S01]  /*4f30*/  ISETP.GE.AND P4, PT, R26, R44.reuse, PT ;  /* 0x0000002c1a00720c */ /* 0x080fe20003f86270 */
[----:B------:R-:W-:Y:S01]  /*4f40*/  IMAD.WIDE.U32 R26, R46, UR4, R2 ;  /* 0x000000042e1a7c25 */ /* 0x000fe2000f8e0002 */
[----:B------:R-:W-:Y:S01]  /*4f50*/  SEL R42, R34, RZ, !P0 ;  /* 0x000000ff222a7207 */ /* 0x000fe20004000000 */
[----:B------:R-:W-:Y:S01]  /*4f60*/  ULDC.64 UR4, c[0x0][0x858] ;  /* 0x0002160000047ab9 */ /* 0x000fe20000000a00 */
[-C--:B------:R-:W-:Y:S01]  /*4f70*/  ISETP.GE.AND P2, PT, R32, R44.reuse, PT ;  /* 0x0000002c2000720c */ /* 0x080fe20003f46270 */
[----:B------:R-:W-:Y:S01]  /*4f80*/  IMAD.IADD R27, R27, 0x1, R35 ;  /* 0x000000011b1b7824 */ /* 0x000fe200078e0223 */
[----:B------:R-:W-:Y:S01]  /*4f90*/  ISETP.GE.AND P1, PT, R33, R44, PT ;  /* 0x0000002c2100720c */ /* 0x000fe20003f26270 */
[----:B------:R-:W-:Y:S01]  /*4fa0*/  IMAD R32, R42, UR4, RZ ;  /* 0x000000042a207c24 */ /* 0x000fe2000f8e02ff */
[----:B------:R-:W-:Y:S01]  /*4fb0*/  ISETP.GE.OR P0, PT, R2, UR6, P4 ;  /* 0x0000000602007c0c */ /* 0x000fe2000a706670 */
[----:B------:R-:W-:-:S04]  /*4fc0*/  IMAD.WIDE.U32 R40, R45, UR4, R26 ;  /* 0x000000042d287c25 */ /* 0x000fc8000f8e001a */
[----:B------:R-:W-:-:S04]  /*4fd0*/  IMAD R37, R45, UR5, R32 ;  /* 0x000000052d257c24 */ /* 0x000fc8000f8e0220 */
        /* <DEDUP_REMOVED lines=13> */
.L_x_3152:
[----:B------:R-:W-:Y:S05]  /*50b0*/  BSYNC B0 ;  /* 0x0000000000007941 */ /* 0x000fea0003800000 */
.L_x_3151:
        /* <DEDUP_REMOVED lines=15> */
.L_x_3154:
[----:B------:R-:W-:Y:S05]  /*51b0*/  BSYNC B0 ;  /* 0x0000000000007941 */ /* 0x000fea0003800000 */
.L_x_3153:
[----:B-1-3--:R1:W3:Y:S01]  /*51c0*/  LDS.128 R28, [R0+0xa000] ;  /* 0x00a00000001c7984 */ /* 0x00a2e20000000c00 */
[C---:B------:R-:W-:Y:S01]  /*51d0*/  ISETP.GE.OR P6, PT, R2.reuse, UR6, P5 ;  /* 0x0000000602007c0c */ /* 0x040fe2000afc6670 */
[----:B------:R-:W-:Y:S01]  /*51e0*/  BSSY B0, `(.L_x_3155) ;  /* 0x0000010000007945 */ /* 0x000fe20003800000 */
[----:B------:R-:W-:-:S11]  /*51f0*/  ISETP.GE.OR P0, PT, R2, UR6, P2 ;  /* 0x0000000602007c0c */ /* 0x000fd60009706670 */
[----:B-1----:R-:W-:Y:S05]  /*5200*/  @P6 BRA `(.L_x_3156) ;  /* 0x0000000000346947 */ /* 0x002fea0003800000 */
        /* <DEDUP_REMOVED lines=12> */
[----:B---3--:R1:W-:Y:S02]  /*52d0*/  STG.E.128 desc[UR38][R32.64], R28 ;  /* 0x0000001c20007986 */ /* 0x0083e4000c101d26 */
.L_x_3156:
[----:B------:R-:W-:Y:S05]  /*52e0*/  BSYNC B0 ;  /* 0x0000000000007941 */ /* 0x000fea0003800000 */
.L_x_3155:
[----:B-1-3--:R1:W3:Y:S01]  /*52f0*/  LDS.128 R28, [R0+0xa800] ;  /* 0x00a80000001c7984 */ /* 0x00a2e20000000c00 */
[----:B------:R-:W-:Y:S01]  /*5300*/  BSSY B0, `(.L_x_3157) ;  /* 0x0000010000007945 */ /* 0x000fe20003800000 */
[----:B------:R-:W-:-:S03]  /*5310*/  VIADD R43, R43, 0x50 ;  /* 0x000000502b2b7836 */ /* 0x000fc60000000000 */
        /* <DEDUP_REMOVED lines=14> */
.L_x_3158:
[----:B------:R-:W-:Y:S05]  /*5400*/  BSYNC B0 ;  /* 0x0000000000007941 */ /* 0x000fea0003800000 */
.L_x_3157:
[----:B---34-:R3:W4:Y:S01]  /*5410*/  LDS.128 R28, [R0+0xb000] ;  /* 0x00b00000001c7984 */ /* 0x0187220000000c00 */
[----:B------:R-:W-:Y:S01]  /*5420*/  ISETP.GE.OR P6, PT, R2, UR6, P1 ;  /* 0x0000000602007c0c */ /* 0x000fe20008fc6670 */
[----:B------:R-:W-:Y:S01]  /*5430*/  BSSY B0, `(.L_x_3159) ;  /* 0x0000010000007945 */ /* 0x000fe20003800000 */
[----:B------:R-:W-:-:S11]  /*5440*/  ISETP.GE.AND P0, PT, R43, R44, PT ;  /* 0x0000002c2b00720c */ /* 0x000fd60003f06270 */
        /* <DEDUP_REMOVED lines=13> */
[----:B----4-:R2:W-:Y:S02]  /*5520*/  STG.E.128 desc[UR38][R32.64], R28 ;  /* 0x0000001c20007986 */ /* 0x0105e4000c101d26 */
.L_x_3160:
[----:B------:R-:W-:Y:S05]  /*5530*/  BSYNC B0 ;  /* 0x0000000000007941 */ /* 0x000fea0003800000 */
.L_x_3159:
[----:B--2-4-:R2:W4:Y:S01]  /*5540*/  LDS.128 R28, [R0+0xb800] ;  /* 0x00b80000001c7984 */ /* 0x0145220000000c00 */
[----:B------:R-:W-:Y:S01]  /*5550*/  ISETP.GE.OR P6, PT, R2, UR6, P0 ;  /* 0x0000000602007c0c */ /* 0x000fe200087c6670 */
[----:B------:R-:W-:-:S12]  /*5560*/  BSSY B0, `(.L_x_3161) ;  /* 0x000000f000007945 */ /* 0x000fd80003800000 */
        /* <DEDUP_REMOVED lines=14> */
.L_x_3162:
[----:B------:R-:W-:Y:S05]  /*5650*/  BSYNC B0 ;  /* 0x0000000000007941 */ /* 0x000fea0003800000 */
.L_x_3161:
[----:B------:R-:W-:Y:S01]  /*5660*/  ULDC.64 UR4, c[0x0][0x820] ;  /* 0x0002080000047ab9 */ /* 0x000fe20000000a00 */
[----:B------:R-:W-:Y:S01]  /*5670*/  ULDC UR6, c[0x0][0x80c] ;  /* 0x0002030000067ab9 */ /* 0x000fe20000000800 */
[----:B--2-4-:R-:W-:Y:S01]  /*5680*/  IMAD R28, R47, UR4, RZ ;  /* 0x000000042f1c7c24 */ /* 0x014fe2000f8e02ff */
[----:B------:R-:W-:Y:S01]  /*5690*/  ISETP.GE.OR P3, PT, R2, UR6, P3 ;  /* 0x0000000602007c0c */ /* 0x000fe20009f66670 */
[----:B------:R-:W-:Y:S01]  /*56a0*/  IMAD.WIDE.U32 R26, R46, UR4, R2 ;  /* 0x000000042e1a7c25 */ /* 0x000fe2000f8e0002 */
[----:B------:R-:W-:Y:S01]  /*56b0*/  BSSY B0, `(.L_x_3163) ;  /* 0x0000019000007945 */ /* 0x000fe20003800000 */
[----:B------:R-:W-:Y:S02]  /*56c0*/  ISETP.GE.OR P4, PT, R2, UR6, P4 ;  /* 0x0000000602007c0c */ /* 0x000fe4000a786670 */
[----:B------:R-:W-:Y:S01]  /*56d0*/  IMAD R3, R46, UR5, R28 ;  /* 0x000000052e037c24 */ /* 0x000fe2000f8e021c */
[----:B------:R-:W-:Y:S01]  /*56e0*/  ULDC.64 UR4, c[0x0][0x828] ;  /* 0x00020a0000047ab9 */ /* 0x000fe20000000a00 */
[----:B------:R2:W4:Y:S01]  /*56f0*/  LDS.128 R28, [R0] ;  /* 0x00000000001c7984 */ /* 0x0005220000000c00 */
[C---:B------:R-:W-:Y:S01]  /*5700*/  ISETP.GE.OR P5, PT, R2.reuse, UR6, P5 ;  /* 0x0000000602007c0c */ /* 0x040fe2000afa6670 */
[----:B------:R-:W-:Y:S01]  /*5710*/  IMAD.IADD R27, R27, 0x1, R3 ;  /* 0x000000011b1b7824 */ /* 0x000fe200078e0203 */
[----:B------:R-:W-:Y:S01]  /*5720*/  ISETP.GE.OR P2, PT, R2, UR6, P2 ;  /* 0x0000000602007c0c */ /* 0x000fe20009746670 */
[----:B------:R-:W-:Y:S01]  /*5730*/  IMAD R3, R42, UR4, RZ ;  /* 0x000000042a037c24 */ /* 0x000fe2000f8e02ff */
[C---:B------:R-:W-:Y:S01]  /*5740*/  ISETP.GE.OR P1, PT, R2.reuse, UR6, P1 ;  /* 0x0000000602007c0c */ /* 0x040fe20008f26670 */
[----:B------:R-:W-:Y:S01]  /*5750*/  IMAD.WIDE.U32 R34, R45, UR4, R26 ;  /* 0x000000042d227c25 */ /* 0x000fe2000f8e001a */
[----:B------:R-:W-:-:S03]  /*5760*/  ISETP.GE.OR P0, PT, R2, UR6, P0 ;  /* 0x0000000602007c0c */ /* 0x000fc60008706670 */
[----:B------:R-:W-:-:S04]  /*5770*/  IMAD R3, R45, UR5, R3 ;  /* 0x000000052d037c24 */ /* 0x000fc8000f8e0203 */
        /* <DEDUP_REMOVED lines=11> */
[----:B----4-:R2:W-:Y:S02]  /*5830*/  STG.E.128 desc[UR38][R32.64], R28 ;  /* 0x0000001c20007986 */ /* 0x0105e4000c101d26 */
.L_x_3164:
[----:B------:R-:W-:Y:S05]  /*5840*/  BSYNC B0 ;  /* 0x0000000000007941 */ /* 0x000fea0003800000 */
.L_x_3163:
[----:B------:R-:W-:Y:S04]  /*5850*/  BSSY B0, `(.L_x_3165) ;  /* 0x000000f000007945 */ /* 0x000fe80003800000 */
[----:B------:R-:W-:Y:S05]  /*5860*/  @P4 BRA `(.L_x_3166) ;  /* 0x0000000000344947 */ /* 0x000fea0003800000 */
[----:B--2-4-:R-:W-:Y:S01]  /*5870*/  IADD3 R29, P3, R24, 0x10, RZ ;  /* 0x00000010181d7810 */ /* 0x014fe20007f7e0ff */
[----:B------:R-:W-:Y:S01]  /*5880*/  ULDC.64 UR4, c[0x0][0x818] ;  /* 0x0002060000047ab9 */ /* 0x000fe20000000a00 */
[----:B------:R-:W-:Y:S02]  /*5890*/  IMAD.MOV.U32 R2, RZ, RZ, R34 ;  /* 0x000000ffff027224 */ /* 0x000fe400078e0022 */
[----:B------:R-:W-:Y:S02]  /*58a0*/  IMAD.MOV.U32 R3, RZ, RZ, R27 ;  /* 0x000000ffff037224 */ /* 0x000fe400078e001b */
[----:B-1-3--:R-:W-:Y:S02]  /*58b0*/  IMAD.X R0, RZ, RZ, R25, P3 ;  /* 0x000000ffff007224 */ /* 0x00afe400018e0619 */
        /* <DEDUP_REMOVED lines=8> */
.L_x_3166:
[----:B------:R-:W-:Y:S05]  /*5940*/  BSYNC B0 ;  /* 0x0000000000007941 */ /* 0x000fea0003800000 */
.L_x_3165:
[----:B------:R-:W-:Y:S04]  /*5950*/  BSSY B0, `(.L_x_3167) ;  /* 0x000000f000007945 */ /* 0x000fe80003800000 */
[----:B------:R-:W-:Y:S05]  /*5960*/  @P5 BRA `(.L_x_3168) ;  /* 0x0000000000345947 */ /* 0x000fea0003800000 */
[----:B-1----:R-:W-:Y:S01]  /*5970*/  IADD3 R21, P3, R24, 0x20, RZ ;  /* 0x0000002018157810 */ /* 0x002fe20007f7e0ff */
[----:B------:R-:W-:Y:S01]  /*5980*/  ULDC.64 UR4, c[0x0][0x818] ;  /* 0x0002060000047ab9 */ /* 0x000fe20000000a00 */
[----:B------:R-:W-:Y:S02]  /*5990*/  IMAD.MOV.U32 R2, RZ, RZ, R34 ;  /* 0x000000ffff027224 */ /* 0x000fe400078e0022 */
[----:B------:R-:W-:Y:S02]  /*59a0*/  IMAD.MOV.U32 R3, RZ, RZ, R27 ;  /* 0x000000ffff037224 */ /* 0x000fe400078e001b */
[----:B---3--:R-:W-:Y:S02]  /*59b0*/  IMAD.X R0, RZ, RZ, R25, P3 ;  /* 0x000000ffff007224 */ /* 0x008fe400018e0619 */
        /* <DEDUP_REMOVED lines=8> */
.L_x_3168:
[----:B------:R-:W-:Y:S05]  /*5a40*/  BSYNC B0 ;  /* 0x0000000000007941 */ /* 0x000fea0003800000 */
.L_x_3167:
        /* <DEDUP_REMOVED lines=15> */
.L_x_3170:
[----:B------:R-:W-:Y:S05]  /*5b40*/  BSYNC B0 ;  /* 0x0000000000007941 */ /* 0x000fea0003800000 */
.L_x_3169:
        /* <DEDUP_REMOVED lines=15> */
.L_x_3172:
[----:B------:R-:W-:Y:S05]  /*5c40*/  BSYNC B0 ;  /* 0x0000000000007941 */ /* 0x000fea0003800000 */
.L_x_3171:
        /* <DEDUP_REMOVED lines=15> */
.L_x_3149:
[----:B------:R-:W2:Y:S01]  /*5d40*/  LDL R15, [R1+0xc] ;  /* 0x00000c00010f7983 */ /* 0x000ea20000100800 */
[----:B------:R-:W2:Y:S08]  /*5d50*/  LDC.64 R2, c[0x0][0x870] ;  /* 0x00021c00ff027b82 */ /* 0x000eb00000000a00 */
[----:B------:R-:W1:Y:S08]  /*5d60*/  LDC.64 R4, c[0x0][0x870] ;  /* 0x00021c00ff047b82 */ /* 0x000e700000000a00 */
[----:B------:R-:W4:Y:S01]  /*5d70*/  LDC R0, c[0x0][0x808] ;  /* 0x00020200ff007b82 */ /* 0x000f220000000800 */
[----:B-1----:R-:W-:-:S04]  /*5d80*/  ISETP.NE.U32.AND P0, PT, R4, RZ, PT ;  /* 0x000000ff0400720c */ /* 0x002fc80003f05070 */
[----:B------:R-:W-:Y:S01]  /*5d90*/  ISETP.NE.AND.EX P0, PT, R5, RZ, PT, P0 ;  /* 0x000000ff0500720c */ /* 0x000fe20003f05300 */
[----:B--2---:R-:W-:Y:S02]  /*5da0*/  IMAD.WIDE R6, R15, 0x4, R2 ;  /* 0x000000040f067825 */ /* 0x004fe400078e0202 */
[----:B------:R-:W1:Y:S10]  /*5db0*/  LDC.64 R2, c[0x0][0x878] ;  /* 0x00021e00ff027b82 */ /* 0x000e740000000a00 */
[----:B------:R-:W2:Y:S01]  /*5dc0*/  @P0 LDG.E R5, desc[UR38][R6.64] ;  /* 0x0000002606050981 */ /* 0x000ea2000c1e1900 */
[----:B-1----:R-:W-:-:S04]  /*5dd0*/  ISETP.NE.U32.AND P1, PT, R2, RZ, PT ;  /* 0x000000ff0200720c */ /* 0x002fc80003f25070 */
[----:B------:R-:W-:-:S13]  /*5de0*/  ISETP.NE.AND.EX P1, PT, R3, RZ, PT, P1 ;  /* 0x000000ff0300720c */ /* 0x000fda0003f25310 */
[----:B------:R-:W1:Y:S02]  /*5df0*/  @P1 LDC.64 R2, c[0x0][0x878] ;  /* 0x00021e00ff021b82 */ /* 0x000e640000000a00 */
[----:B-1----:R-:W-:-:S05]  /*5e00*/  @P1 IMAD.WIDE R8, R15, 0x4, R2 ;  /* 0x000000040f081825 */ /* 0x002fca00078e0202 */
[----:B----4-:R1:W5:Y:S01]  /*5e10*/  @P1 LDG.E R0, desc[UR38][R8.64] ;  /* 0x0000002608001981 */ /* 0x010362000c1e1900 */
[----:B------:R-:W4:Y:S02]  /*5e20*/  S2R R2, SR_TID.X ;  /* 0x0000000000027919 */ /* 0x000f240000002100 */
[----:B----4-:R-:W-:Y:S01]  /*5e30*/  VIADD R10, R2, 0xffffff80 ;  /* 0xffffff80020a7836 */ /* 0x010fe20000000000 */
[----:B------:R-:W-:-:S03]  /*5e40*/  CS2R R2, SRZ ;  /* 0x0000000000027805 */ /* 0x000fc6000001ff00 */
[----:B------:R-:W-:-:S05]  /*5e50*/  IMAD.HI R4, R10, 0x2aaaaaab, RZ ;  /* 0x2aaaaaab0a047827 */ /* 0x000fca00078e02ff */
[----:B------:R-:W-:-:S04]  /*5e60*/  SHF.R.U32.HI R11, RZ, 0x1f, R4 ;  /* 0x0000001fff0b7819 */ /* 0x000fc80000011604 */
[----:B------:R-:W-:-:S05]  /*5e70*/  LEA.HI.SX32 R17, R4, R11, 0x1e ;  /* 0x0000000b04117211 */ /* 0x000fca00078ff2ff */
[----:B------:R-:W-:Y:S02]  /*5e80*/  IMAD R10, R17, -0x18, R10 ;  /* 0xffffffe8110a7824 */ /* 0x000fe400078e020a */
[--C-:B--2---:R-:W-:Y:S01]  /*5e90*/  @P0 IMAD.MOV.U32 R2, RZ, RZ, R5.reuse ;  /* 0x000000ffff020224 */ /* 0x104fe200078e0005 */
[----:B------:R-:W-:-:S04]  /*5ea0*/  @P0 SHF.R.S32.HI R3, RZ, 0x1f, R5 ;  /* 0x0000001fff030819 */ /* 0x000fc80000011405 */
[----:B------:R-:W-:Y:S01]  /*5eb0*/  IADD3 R4, P2, R17, R2, RZ ;  /* 0x0000000211047210 */ /* 0x000fe20007f5e0ff */
[----:B-1----:R-:W-:-:S12]  /*5ec0*/  @P1 BRA `(.L_x_3173) ;  /* 0x0000000000101947 */ /* 0x002fd80003800000 */
[----:B------:R-:W-:Y:S05]  /*5ed0*/  @!P0 BRA `(.L_x_3173) ;  /* 0x00000000000c8947 */ /* 0x000fea0003800000 */
[----:B------:R-:W2:Y:S04]  /*5ee0*/  LDG.E R9, desc[UR38][R6.64] ;  /* 0x0000002606097981 */ /* 0x000ea8000c1e1900 */
[----:B-----5:R-:W2:Y:S02]  /*5ef0*/  LDG.E R0, desc[UR38][R6.64+0x4] ;  /* 0x0000042606007981 */ /* 0x020ea4000c1e1900 */
[----:B--2---:R-:W-:-:S07]  /*5f00*/  IMAD.IADD R0, R0, 0x1, -R9 ;  /* 0x0000000100007824 */ /* 0x004fce00078e0a09 */
.L_x_3173:
[----:B------:R-:W2:Y:S01]  /*5f10*/  LDL.LU R18, [R1+0x10] ;  /* 0x0000100001127983 */ /* 0x000ea20000300800 */
[----:B------:R-:W-:Y:S01]  /*5f20*/  VIADD R7, R17, 0x10 ;  /* 0x0000001011077836 */ /* 0x000fe20000000000 */
[----:B------:R-:W-:Y:S01]  /*5f30*/  ULDC.64 UR4, c[0x0][0x820] ;  /* 0x0002080000047ab9 */ /* 0x000fe20000000a00 */
[----:B------:R-:W-:Y:S01]  /*5f40*/  IMAD.SHL.U32 R10, R10, 0x8, RZ ;  /* 0x000000080a0a7824 */ /* 0x000fe200078e00ff */
[----:B------:R-:W4:Y:S01]  /*5f50*/  LDL R20, [R1+0x18] ;  /* 0x0000180001147983 */ /* 0x000f220000100800 */
[----:B------:R-:W-:-:S03]  /*5f60*/  ULDC UR6, c[0x0][0x80c] ;  /* 0x0002030000067ab9 */ /* 0x000fc60000000800 */
[----:B------:R-:W3:Y:S01]  /*5f70*/  LDL R16, [R1+0x14] ;  /* 0x0000140001107983 */ /* 0x000ee20000100800 */
[----:B------:R-:W-:Y:S01]  /*5f80*/  SHF.R.S32.HI R11, RZ, 0x1f, R10 ;  /* 0x0000001fff0b7819 */ /* 0x000fe2000001140a */
[C---:B------:R-:W-:Y:S01]  /*5f90*/  VIADD R9, R17.reuse, 0x20 ;  /* 0x0000002011097836 */ /* 0x040fe20000000000 */
[C---:B------:R-:W-:Y:S01]  /*5fa0*/  LEA.HI.X.SX32 R5, R17.reuse, R3, 0x1, P2 ;  /* 0x0000000311057211 */ /* 0x040fe200010f0eff */
[----:B------:R-:W-:Y:S01]  /*5fb0*/  VIADD R13, R17, 0x40 ;  /* 0x00000040110d7836 */ /* 0x000fe20000000000 */
[----:B------:R-:W-:Y:S01]  /*5fc0*/  BSSY B0, `(.L_x_3174) ;  /* 0x0000022000007945 */ /* 0x000fe20003800000 */
[----:B--2--5:R-:W-:Y:S02]  /*5fd0*/  IMAD R12, R18, -0x60, R0 ;  /* 0xffffffa0120c7824 */ /* 0x024fe400078e0200 */
[----:B----4-:R-:W-:-:S03]  /*5fe0*/  IMAD R0, R20, UR4, RZ ;  /* 0x0000000414007c24 */ /* 0x010fc6000f8e02ff */
[-C--:B------:R-:W-:Y:S02]  /*5ff0*/  ISETP.GE.AND P4, PT, R7, R12.reuse, PT ;  /* 0x0000000c0700720c */ /* 0x080fe40003f86270 */
[-C--:B------:R-:W-:Y:S01]  /*6000*/  ISETP.GE.AND P3, PT, R17, R12.reuse, PT ;  /* 0x0000000c1100720c */ /* 0x080fe20003f66270 */
[C---:B---3--:R-:W-:Y:S01]  /*6010*/  IMAD R7, R16.reuse, UR5, R0 ;  /* 0x0000000510077c24 */ /* 0x048fe2000f8e0200 */
[----:B------:R-:W-:Y:S01]  /*6020*/  SHF.R.S32.HI R0, RZ, 0x1f, R15 ;  /* 0x0000001fff007819 */ /* 0x000fe2000001140f */
[----:B------:R-:W-:Y:S01]  /*6030*/  IMAD.WIDE.U32 R2, R16, UR4, R10 ;  /* 0x0000000410027c25 */ /* 0x000fe2000f8e000a */
[----:B------:R-:W-:Y:S01]  /*6040*/  ISETP.GE.OR P6, PT, R10, UR6, P3 ;  /* 0x000000060a007c0c */ /* 0x000fe20009fc6670 */
[----:B------:R-:W-:Y:S01]  /*6050*/  ULDC.64 UR4, c[0x0][0x828] ;  /* 0x00020a0000047ab9 */ /* 0x000fe20000000a00 */
[----:B------:R-:W-:Y:S01]  /*6060*/  SEL R14, R0, RZ, !P0 ;  /* 0x000000ff000e7207 */ /* 0x000fe20004000000 */
[----:B------:R-:W-:Y:S01]  /*6070*/  IMAD.IADD R3, R3, 0x1, R7 ;  /* 0x0000000103037824 */ /* 0x000fe200078e0207 */
[-C--:B------:R-:W-:Y:S01]  /*6080*/  ISETP.GE.AND P5, PT, R9, R12.reuse, PT ;  /* 0x0000000c0900720c */ /* 0x080fe20003fa6270 */
[----:B------:R-:W-:Y:S01]  /*6090*/  VIADD R9, R17, 0x30 ;  /* 0x0000003011097836 */ /* 0x000fe20000000000 */
[----:B------:R-:W-:Y:S01]  /*60a0*/  SEL R15, R15, RZ, !P0 ;  /* 0x000000ff0f0f7207 */ /* 0x000fe20004000000 */
[----:B------:R-:W-:Y:S01]  /*60b0*/  IMAD R0, R14, UR4, RZ ;  /* 0x000000040e007c24 */ /* 0x000fe2000f8e02ff */
[----:B------:R-:W-:-:S02]  /*60c0*/  ISETP.GE.AND P1, PT, R13, R12, PT ;  /* 0x0000000c0d00720c */ /* 0x000fc40003f26270 */
        /* <DEDUP_REMOVED lines=17> */
.L_x_3175:
[----:B------:R-:W-:Y:S05]  /*61e0*/  BSYNC B0 ;  /* 0x0000000000007941 */ /* 0x000fea0003800000 */
.L_x_3174:
        /* <DEDUP_REMOVED lines=12> */
[----:B-1----:R-:W-:Y:S01]  /*62b0*/  LEA R18, P0, R4, UR4, 0x1 ;  /* 0x0000000404127c11 */ /* 0x002fe2000f8008ff */
[----:B------:R-:W-:-:S05]  /*62c0*/  IMAD.IADD R5, R5, 0x1, R13 ;  /* 0x0000000105057824 */ /* 0x000fca00078e020d */
[----:B------:R-:W-:-:S05]  /*62d0*/  LEA.HI.X R19, R4, UR5, R5, 0x1, P0 ;  /* 0x0000000504137c11 */ /* 0x000fca00080f0c05 */
[----:B------:R2:W-:Y:S02]  /*62e0*/  STG.E.128 desc[UR38][R18.64], RZ ;  /* 0x000000ff12007986 */ /* 0x0005e4000c101d26 */
.L_x_3177:
[----:B------:R-:W-:Y:S05]  /*62f0*/  BSYNC B0 ;  /* 0x0000000000007941 */ /* 0x000fea0003800000 */
.L_x_3176:
        /* <DEDUP_REMOVED lines=12> */
[----:B-12---:R-:W-:Y:S01]  /*63c0*/  LEA R18, P6, R4, UR4, 0x1 ;  /* 0x0000000404127c11 */ /* 0x006fe2000f8c08ff */
[----:B------:R-:W-:-:S05]  /*63d0*/  IMAD.IADD R5, R5, 0x1, R13 ;  /* 0x0000000105057824 */ /* 0x000fca00078e020d */
[----:B------:R-:W-:-:S05]  /*63e0*/  LEA.HI.X R19, R4, UR5, R5, 0x1, P6 ;  /* 0x0000000504137c11 */ /* 0x000fca000b0f0c05 */
[----:B------:R3:W-:Y:S02]  /*63f0*/  STG.E.128 desc[UR38][R18.64], RZ ;  /* 0x000000ff12007986 */ /* 0x0007e4000c101d26 */
.L_x_3179:
[----:B------:R-:W-:Y:S05]  /*6400*/  BSYNC B0 ;  /* 0x0000000000007941 */ /* 0x000fea0003800000 */
.L_x_3178:
        /* <DEDUP_REMOVED lines=13> */
[----:B-123--:R-:W-:Y:S01]  /*64e0*/  LEA R18, P0, R4, UR4, 0x1 ;  /* 0x0000000404127c11 */ /* 0x00efe2000f8008ff */
[----:B------:R-:W-:-:S05]  /*64f0*/  IMAD.IADD R5, R5, 0x1, R13 ;  /* 0x0000000105057824 */ /* 0x000fca00078e020d */
[----:B------:R-:W-:-:S05]  /*6500*/  LEA.HI.X R19, R4, UR5, R5, 0x1, P0 ;  /* 0x0000000504137c11 */ /* 0x000fca00080f0c05 */
[----:B------:R4:W-:Y:S02]  /*6510*/  STG.E.128 desc[UR38][R18.64], RZ ;  /* 0x000000ff12007986 */ /* 0x0009e4000c101d26 */
.L_x_3181:
[----:B------:R-:W-:Y:S05]  /*6520*/  BSYNC B0 ;  /* 0x0000000000007941 */ /* 0x000fea0003800000 */
.L_x_3180:
        /* <DEDUP_REMOVED lines=16> */
.L_x_3183:
[----:B------:R-:W-:Y:S05]  /*6630*/  BSYNC B0 ;  /* 0x0000000000007941 */ /* 0x000fea0003800000 */
.L_x_3182:
[----:B------:R-:W-:Y:S01]  /*6640*/  ISETP.GE.OR P6, PT, R10, UR6, P0 ;  /* 0x000000060a007c0c */ /* 0x000fe200087c6670 */
[----:B------:R-:W-:-:S12]  /*6650*/  BSSY B0, `(.L_x_3184) ;  /* 0x000000f000007945 */ /* 0x000fd80003800000 */
        /* <DEDUP_REMOVED lines=14> */
.L_x_3185:
[----:B------:R-:W-:Y:S05]  /*6740*/  BSYNC B0 ;  /* 0x0000000000007941 */ /* 0x000fea0003800000 */
.L_x_3184:
[----:B------:R-:W-:Y:S01]  /*6750*/  ULDC.64 UR4, c[0x0][0x850] ;  /* 0x0002140000047ab9 */ /* 0x000fe20000000a00 */
[----:B------:R-:W-:Y:S01]  /*6760*/  ULDC UR6, c[0x0][0x83c] ;  /* 0x00020f0000067ab9 */ /* 0x000fe20000000800 */
[----:B------:R-:W-:Y:S01]  /*6770*/  IMAD R0, R20, UR4, RZ ;  /* 0x0000000414007c24 */ /* 0x000fe2000f8e02ff */
[----:B------:R-:W-:Y:S01]  /*6780*/  ISETP.GE.OR P3, PT, R10, UR6, P3 ;  /* 0x000000060a007c0c */ /* 0x000fe20009f66670 */
[----:B------:R-:W-:Y:S01]  /*6790*/  IMAD.WIDE.U32 R4, R16, UR4, R10 ;  /* 0x0000000410047c25 */ /* 0x000fe2000f8e000a */
[----:B------:R-:W-:Y:S01]  /*67a0*/  BSSY B0, `(.L_x_3186) ;  /* 0x0000018000007945 */ /* 0x000fe20003800000 */
[----:B------:R-:W-:Y:S02]  /*67b0*/  ISETP.GE.OR P4, PT, R10, UR6, P4 ;  /* 0x000000060a007c0c */ /* 0x000fe4000a786670 */
[----:B-1----:R-:W-:Y:S01]  /*67c0*/  IMAD R7, R16, UR5, R0 ;  /* 0x0000000510077c24 */ /* 0x002fe2000f8e0200 */
[----:B------:R-:W-:Y:S01]  /*67d0*/  ULDC.64 UR4, c[0x0][0x858] ;  /* 0x0002160000047ab9 */ /* 0x000fe20000000a00 */
[----:B------:R-:W-:Y:S01]  /*67e0*/  ISETP.GE.OR P5, PT, R10, UR6, P5 ;  /* 0x000000060a007c0c */ /* 0x000fe2000afa6670 */
[----:B------:R-:W-:Y:S01]  /*67f0*/  IMAD R0, R14, UR4, RZ ;  /* 0x000000040e007c24 */ /* 0x000fe2000f8e02ff */
[C---:B------:R-:W-:Y:S01]  /*6800*/  ISETP.GE.OR P2, PT, R10.reuse, UR6, P2 ;  /* 0x000000060a007c0c */ /* 0x040fe20009746670 */
[----:B------:R-:W-:Y:S01]  /*6810*/  IMAD.IADD R5, R5, 0x1, R7 ;  /* 0x0000000105057824 */ /* 0x000fe200078e0207 */
[C---:B------:R-:W-:Y:S01]  /*6820*/  ISETP.GE.OR P1, PT, R10.reuse, UR6, P1 ;  /* 0x000000060a007c0c */ /* 0x040fe20008f26670 */
[C---:B------:R-:W-:Y:S01]  /*6830*/  IMAD R7, R15.reuse, UR5, R0 ;  /* 0x000000050f077c24 */ /* 0x040fe2000f8e0200 */
[----:B------:R-:W-:Y:S01]  /*6840*/  ISETP.GE.OR P0, PT, R10, UR6, P0 ;  /* 0x000000060a007c0c */ /* 0x000fe20008706670 */
[----:B------:R-:W-:-:S04]  /*6850*/  IMAD.WIDE.U32 R8, R15, UR4, R4 ;  /* 0x000000040f087c25 */ /* 0x000fc8000f8e0004 */
[----:B------:R-:W-:Y:S01]  /*6860*/  IMAD.IADD R7, R9, 0x1, R7 ;  /* 0x0000000109077824 */ /* 0x000fe200078e0207 */
[----:B------:R-:W-:Y:S07]  /*6870*/  @P3 BRA `(.L_x_3187) ;  /* 0x0000000000283947 */ /* 0x000fee0003800000 */
        /* <DEDUP_REMOVED lines=10> */
.L_x_3187:
[----:B------:R-:W-:Y:S05]  /*6920*/  BSYNC B0 ;  /* 0x0000000000007941 */ /* 0x000fea0003800000 */
.L_x_3186:
        /* <DEDUP_REMOVED lines=15> */
.L_x_3189:
[----:B------:R-:W-:Y:S05]  /*6a20*/  BSYNC B0 ;  /* 0x0000000000007941 */ /* 0x000fea0003800000 */
.L_x_3188:
        /* <DEDUP_REMOVED lines=15> */
.L_x_3191:
[----:B------:R-:W-:Y:S05]  /*6b20*/  BSYNC B0 ;  /* 0x0000000000007941 */ /* 0x000fea0003800000 */
.L_x_3190:
        /* <DEDUP_REMOVED lines=15> */
.L_x_3193:
[----:B------:R-:W-:Y:S05]  /*6c20*/  BSYNC B0 ;  /* 0x0000000000007941 */ /* 0x000fea0003800000 */
.L_x_3192:
        /* <DEDUP_REMOVED lines=15> */
.L_x_3195:
[----:B------:R-:W-:Y:S05]  /*6d20*/  BSYNC B0 ;  /* 0x0000000000007941 */ /* 0x000fea0003800000 */
.L_x_3194:
        /* <DEDUP_REMOVED lines=15> */
.L_x_3118:
        /* <DEDUP_REMOVED lines=29> */
.L_x_3197:
[----:B------:R-:W-:Y:S01]  /*6ff0*/  ULDC UR9, c[0x0][0x8c4] ;  /* 0x0002310000097ab9 */ /* 0x000fe20000000800 */
[----:B------:R-:W-:Y:S01]  /*7000*/  UMOV UR7, UR8 ;  /* 0x0000000800077c82 */ /* 0x000fe20008000000 */
[----:B------:R-:W-:-:S11]  /*7010*/  UISETP.NE.AND UP0, UPT, UR9, 0x1, UPT ;  /* 0x000000010900788c */ /* 0x000fd6000bf05270 */
[----:B------:R-:W-:Y:S02]  /*7020*/  @UP0 ULDC.64 UR10, c[0x0][0x8c8] ;  /* 0x00023200000a0ab9 */ /* 0x000fe40000000a00 */
[----:B------:R-:W-:-:S04]  /*7030*/  UIMAD.WIDE.U32 UR4, UR8, UR10, URZ ;  /* 0x0000000a080472a5 */ /* 0x000fc8000f8e003f */
[----:B------:R-:W-:-:S04]  /*7040*/  @UP0 USHF.R.U32.HI UR7, URZ, UR11, UR5 ;  /* 0x0000000b3f070299 */ /* 0x000fc80008011605 */
[----:B------:R-:W-:-:S12]  /*7050*/  UIMAD UR4, UR7, UR9, URZ ;  /* 0x00000009070472a4 */ /* 0x000fd8000f8e023f */
.L_x_3198:
        /* <DEDUP_REMOVED lines=9> */
[----:B------:R-:W-:-:S03]  /*70f0*/  @UP0 USHF.R.U32.HI UR17, URZ, UR6, UR5 ;  /* 0x000000063f110299 */ /* 0x000fc60008011605 */
[----:B------:R-:W-:Y:S01]  /*7100*/  ULDC.64 UR4, c[0x0][0x8f8] ;  /* 0x00023e0000047ab9 */ /* 0x000fe20000000a00 */
[----:B------:R-:W-:Y:S01]  /*7110*/  UIADD3 UR6, -UR17, URZ, URZ ;  /* 0x0000003f11067290 */ /* 0x000fe2000fffe13f */
[----:B------:R-:W-:-:S03]  /*7120*/  ISETP.NE.U32.AND P0, PT, RZ, UR4, PT ;  /* 0x00000004ff007c0c */ /* 0x000fc6000bf05070 */
[----:B------:R-:W-:Y:S01]  /*7130*/  UIMAD UR6, UR9, UR6, UR8 ;  /* 0x00000006090672a4 */ /* 0x000fe2000f8e0208 */
[----:B------:R-:W-:-:S13]  /*7140*/  ISETP.NE.AND.EX P0, PT, RZ, UR5, PT, P0 ;  /* 0x00000005ff007c0c */ /* 0x000fda000bf05300 */
        /* <DEDUP_REMOVED lines=8> */
.L_x_3199:
        /* <DEDUP_REMOVED lines=11> */
[----:B------:R-:W-:Y:S01]  /*7280*/  R2UR UR4, R0 ;  /* 0x00000000000472ca */ /* 0x000fe200000e0000 */
[----:B------:R-:W-:-:S14]  /*7290*/  BRA `(.L_x_3200) ;  /* 0x0000000000047947 */ /* 0x000fdc0003800000 */
.L_x_3201:
[----:B------:R-:W-:-:S05]  /*72a0*/  ULDC UR4, c[0x0][0x8ec] ;  /* 0x00023b0000047ab9 */ /* 0x000fca0000000800 */
.L_x_3200:
[----:B------:R-:W-:-:S04]  /*72b0*/  UIADD3 UR4, UR4, 0x5f, URZ ;  /* 0x0000005f04047890 */ /* 0x000fc8000fffe03f */
[----:B------:R-:W-:-:S04]  /*72c0*/  UIMAD.WIDE UR4, UR4, 0x2aaaaaab, URZ ;  /* 0x2aaaaaab040478a5 */ /* 0x000fc8000f8e023f */
[----:B------:R-:W-:-:S04]  /*72d0*/  USHF.R.U32.HI UR4, URZ, 0x1f, UR5 ;  /* 0x0000001f3f047899 */ /* 0x000fc80008011605 */
[----:B------:R-:W-:-:S04]  /*72e0*/  ULEA.HI.SX32 UR4, UR5, UR4, 0x1c ;  /* 0x0000000405047291 */ /* 0x000fc8000f8fe23f */
[----:B------:R-:W-:-:S04]  /*72f0*/  UISETP.GE.AND UP0, UPT, UR7, UR4, UPT ;  /* 0x000000040700728c */ /* 0x000fc8000bf06270 */
[----:B------:R-:W-:-:S06]  /*7300*/  USEL UR17, UR17, 0xffffffff, !UP0 ;  /* 0xffffffff11117887 */ /* 0x000fcc000c000000 */
[----:B------:R-:W-:-:S13]  /*7310*/  ISETP.LE.AND P0, PT, RZ, UR17, PT ;  /* 0x00000011ff007c0c */ /* 0x000fda000bf03270 */
[----:B------:R-:W-:Y:S05]  /*7320*/  @!P0 BRA `(.L_x_3125) ;  /* 0x0000004000508947 */ /* 0x000fea0003800000 */
[----:B------:R-:W-:Y:S01]  /*7330*/  ULDC.64 UR4, c[0x0][0x770] ;  /* 0x0001dc0000047ab9 */ /* 0x000fe20000000a00 */
[----:B------:R-:W-:Y:S01]  /*7340*/  ULDC.64 UR12, c[0x0][0x788] ;  /* 0x0001e200000c7ab9 */ /* 0x000fe20000000a00 */
        /* <DEDUP_REMOVED lines=19> */
[----:B------:R-:W-:-:S11]  /*7480*/  USHF.R.S32.HI UR11, URZ, 0x1f, UR6 ;  /* 0x0000001f3f0b7899 */ /* 0x000fd60008011406 */
        /* <DEDUP_REMOVED lines=16> */
.L_x_3202:
        /* <DEDUP_REMOVED lines=13> */
.L_x_3203:
        /* <DEDUP_REMOVED lines=12> */
.L_x_3204:
[----:B------:R-:W-:Y:S01]  /*7720*/  UIMAD UR7, UR7, 0x60, UR10 ;  /* 0x00000060070778a4 */ /* 0x000fe2000f8e020a */
[----:B------:R-:W-:Y:S01]  /*7730*/  ULDC UR9, c[0x0][0x74c] ;  /* 0x0001d30000097ab9 */ /* 0x000fe20000000800 */
[----:B------:R-:W-:Y:S02]  /*7740*/  UIADD3 UR10, UR10, 0x3f, URZ ;  /* 0x0000003f0a0a7890 */ /* 0x000fe4000fffe03f */
[----:B------:R-:W-:-:S04]  /*7750*/  UIADD3 UR7, UR7, -UR9, -UR8 ;  /* 0x8000000907077290 */ /* 0x000fc8000fffe808 */
        /* <DEDUP_REMOVED lines=11> */
[----:B------:R-:W-:Y:S01]  /*7810*/  ULDC.64 UR18, c[0x0][0x2d8] ;  /* 0x0000b60000127ab9 */ /* 0x000fe20000000a00 */
[----:B------:R-:W-:Y:S02]  /*7820*/  USHF.R.S32.HI UR9, URZ, 0x1f, UR17 ;  /* 0x0000001f3f097899 */ /* 0x000fe40008011411 */
[----:B------:R-:W-:Y:S02]  /*7830*/  UIMAD UR8, UR11, UR18, URZ ;  /* 0x000000120b0872a4 */ /* 0x000fe4000f8e023f */
[----:B------:R-:W-:Y:S02]  /*7840*/  UIMAD.WIDE.U32 UR10, UR6, UR18, URZ ;  /* 0x00000012060a72a5 */ /* 0x000fe4000f8e003f */
[----:B------:R-:W-:Y:S02]  /*7850*/  UIMAD UR19, UR6, UR19, UR8 ;  /* 0x00000013061372a4 */ /* 0x000fe4000f8e0208 */
[----:B------:R-:W-:Y:S02]  /*7860*/  UIADD3 UR6, UR7, -UR16, URZ ;  /* 0x8000001007067290 */ /* 0x000fe4000fffe03f */
[----:B------:R-:W-:-:S02]  /*7870*/  USEL UR17, UR17, URZ, !UP0 ;  /* 0x0000003f11117287 */ /* 0x000fc4000c000000 */
[----:B------:R-:W-:Y:S02]  /*7880*/  ULOP3.LUT UR6, UR6, 0x1, URZ, 0xc0, !UPT ;  /* 0x0000000106067892 */ /* 0x000fe4000f8ec03f */
[----:B------:R-:W-:Y:S02]  /*7890*/  USEL UR18, UR9, URZ, !UP0 ;  /* 0x0000003f09127287 */ /* 0x000fe4000c000000 */
[----:B------:R-:W-:Y:S02]  /*78a0*/  UISETP.NE.U32.AND UP0, UPT, UR6, 0x1, UPT ;  /* 0x000000010600788c */ /* 0x000fe4000bf05070 */
[----:B------:R-:W-:Y:S02]  /*78b0*/  UIADD3 UR8, UP1, UR4, UR10, URZ ;  /* 0x0000000a04087290 */ /* 0x000fe4000ff3e03f */
[----:B------:R-:W-:Y:S02]  /*78c0*/  UIADD3 UR19, UR11, UR19, URZ ;  /* 0x000000130b137290 */ /* 0x000fe4000fffe03f */
[----:B------:R-:W-:Y:S01]  /*78d0*/  PLOP3.LUT P1, PT, PT, PT, UP0, 0x80, 0x0 ;  /* 0x000000000000781c */ /* 0x000fe20003f2f008 */
[----:B------:R-:W-:Y:S01]  /*78e0*/  ULDC.64 UR36, c[0x0][0x2e0] ;  /* 0x0000b80000247ab9 */ /* 0x000fe20000000a00 */
[----:B------:R-:W-:-:S02]  /*78f0*/  UIADD3.X UR9, UR5, UR19, URZ, UP1, !UPT ;  /* 0x0000001305097290 */ /* 0x000fc40008ffe43f */
        /* <DEDUP_REMOVED lines=24> */
.L_x_3207:
[----:B------:R-:W-:Y:S05]  /*7a80*/  BSYNC B0 ;  /* 0x0000000000007941 */ /* 0x000fea0003800000 */
.L_x_3206:
        /* <DEDUP_REMOVED lines=18> */
.L_x_3209:
[----:B------:R-:W-:Y:S05]  /*7bb0*/  BSYNC B0 ;  /* 0x0000000000007941 */ /* 0x000fea0003800000 */
.L_x_3208:
        /* <DEDUP_REMOVED lines=19> */
.L_x_3211:
[----:B------:R-:W-:Y:S05]  /*7cf0*/  BSYNC B0 ;  /* 0x0000000000007941 */ /* 0x000fea0003800000 */
.L_x_3210:
[----:B------:R-:W-:Y:S06]  /*7d00*/  BAR.ARV 0xa, 0xa0 ;  /* 0x0282800000007b1d */ /* 0x000fec0000002000 */
[----:B------:R-:W-:Y:S04]  /*7d10*/  BSSY B0, `(.L_x_3212) ;  /* 0x0000003000007945 */ /* 0x000fe80003800000 */
[----:B------:R-:W-:Y:S05]  /*7d20*/  @!P0 BRA `(.L_x_3213) ;  /* 0x0000000000048947 */ /* 0x000fea0003800000 */
[----:B------:R-:W-:-:S04]  /*7d30*/  DEPBAR.LE SB0, 0x1 ;  /* 0x000080400000791a */ /* 0x000fc80000000000 */
.L_x_3213:
[----:B------:R-:W-:Y:S05]  /*7d40*/  BSYNC B0 ;  /* 0x0000000000007941 */ /* 0x000fea0003800000 */
.L_x_3212:
[----:B------:R-:W-:Y:S06]  /*7d50*/  BAR.ARV 0xb, 0xa0 ;  /* 0x02c2800000007b1d */ /* 0x000fec0000002000 */
[----:B------:R-:W-:Y:S04]  /*7d60*/  BSSY B0, `(.L_x_3214) ;  /* 0x0000003000007945 */ /* 0x000fe80003800000 */
[----:B------:R-:W-:Y:S05]  /*7d70*/  @!P0 BRA `(.L_x_3215) ;  /* 0x0000000000048947 */ /* 0x000fea0003800000 */
[----:B------:R-:W-:-:S04]  /*7d80*/  DEPBAR.LE SB0, 0x0 ;  /* 0x000080000000791a */ /* 0x000fc80000000000 */
.L_x_3215:
[----:B------:R-:W-:Y:S05]  /*7d90*/  BSYNC B0 ;  /* 0x0000000000007941 */ /* 0x000fea0003800000 */
.L_x_3214:
[----:B------:R-:W-:Y:S06]  /*7da0*/  BAR.ARV 0xc, 0xa0 ;  /* 0x0302800000007b1d */ /* 0x000fec0000002000 */
[----:B------:R-:W-:Y:S01]  /*7db0*/  UIADD3 UR20, UR16, 0x1, URZ ;  /* 0x0000000110147890 */ /* 0x000fe2000fffe03f */
[----:B------:R-:W-:Y:S11]  /*7dc0*/  BRA `(.L_x_3216) ;  /* 0x0000000000047947 */ /* 0x000ff60003800000 */
.L_x_3205:
[----:B------:R-:W-:-:S05]  /*7dd0*/  UMOV UR20, UR16 ;  /* 0x0000001000147c82 */ /* 0x000fca0008000000 */
.L_x_3216:
[----:B------:R-:W-:-:S04]  /*7de0*/  UIADD3 UR6, UR16, 0x1, URZ ;  /* 0x0000000110067890 */ /* 0x000fc8000fffe03f */
[----:B------:R-:W-:-:S06]  /*7df0*/  UISETP.NE.AND UP0, UPT, UR7, UR6, UPT ;  /* 0x000000060700728c */ /* 0x000fcc000bf05270 */
[----:B------:R-:W-:-:S13]  /*7e00*/  PLOP3.LUT P1, PT, PT, PT, UP0, 0x80, 0x0 ;  /* 0x000000000000781c */ /* 0x000fda0003f2f008 */
        /* <DEDUP_REMOVED lines=23> */
.L_x_3237:
        /* <DEDUP_REMOVED lines=32> */
.L_x_3218:
[----:B------:R-:W-:Y:S05]  /*8180*/  BSYNC B0 ;  /* 0x0000000000007941 */ /* 0x000fea0003800000 */
.L_x_3217:
        /* <DEDUP_REMOVED lines=12> */
.L_x_3220:
[----:B------:R-:W-:Y:S05]  /*8250*/  BSYNC B0 ;  /* 0x0000000000007941 */ /* 0x000fea0003800000 */
.L_x_3219:
        /* <DEDUP_REMOVED lines=13> */
.L_x_3222:
[----:B------:R-:W-:Y:S05]  /*8330*/  BSYNC B0 ;  /* 0x0000000000007941 */ /* 0x000fea0003800000 */
.L_x_3221:
[----:B------:R-:W-:Y:S06]  /*8340*/  BAR.ARV 0xa, 0xa0 ;  /* 0x0282800000007b1d */ /* 0x000fec0000002000 */
[----:B------:R-:W-:Y:S04]  /*8350*/  BSSY B0, `(.L_x_3223) ;  /* 0x0000003000007945 */ /* 0x000fe80003800000 */
[----:B------:R-:W-:Y:S05]  /*8360*/  @!P0 BRA `(.L_x_3224) ;  /* 0x0000000000048947 */ /* 0x000fea0003800000 */
[----:B------:R-:W-:-:S04]  /*8370*/  DEPBAR.LE SB0, 0x1 ;  /* 0x000080400000791a */ /* 0x000fc80000000000 */
.L_x_3224:
[----:B------:R-:W-:Y:S05]  /*8380*/  BSYNC B0 ;  /* 0x0000000000007941 */ /* 0x000fea0003800000 */
.L_x_3223:
[----:B------:R-:W-:Y:S06]  /*8390*/  BAR.ARV 0xb, 0xa0 ;  /* 0x02c2800000007b1d */ /* 0x000fec0000002000 */
[----:B------:R-:W-:Y:S04]  /*83a0*/  BSSY B0, `(.L_x_3225) ;  /* 0x0000003000007945 */ /* 0x000fe80003800000 */
[----:B------:R-:W-:Y:S05]  /*83b0*/  @!P0 BRA `(.L_x_3226) ;  /* 0x0000000000048947 */ /* 0x000fea0003800000 */
[----:B------:R-:W-:-:S04]  /*83c0*/  DEPBAR.LE SB0, 0x0 ;  /* 0x000080000000791a */ /* 0x000fc80000000000 */
.L_x_3226:
[----:B------:R-:W-:Y:S05]  /*83d0*/  BSYNC B0 ;  /* 0x0000000000007941 */ /* 0x000fea0003800000 */
.L_x_3225:
        /* <DEDUP_REMOVED lines=13> */
.L_x_3228:
[----:B------:R-:W-:Y:S05]  /*84b0*/  BSYNC B0 ;  /* 0x0000000000007941 */ /* 0x000fea0003800000 */
.L_x_3227:
        /* <DEDUP_REMOVED lines=12> */
.L_x_3230:
[----:B------:R-:W-:Y:S05]  /*8580*/  BSYNC B0 ;  /* 0x0000000000007941 */ /* 0x000fea0003800000 */
.L_x_3229:
        /* <DEDUP_REMOVED lines=13> */
.L_x_3232:
[----:B------:R-:W-:Y:S05]  /*8660*/  BSYNC B0 ;  /* 0x0000000000007941 */ /* 0x000fea0003800000 */
.L_x_3231:
[----:B------:R-:W-:Y:S06]  /*8670*/  BAR.ARV 0xa, 0xa0 ;  /* 0x0282800000007b1d */ /* 0x000fec0000002000 */
[----:B------:R-:W-:Y:S04]  /*8680*/  BSSY B0, `(.L_x_3233) ;  /* 0x0000003000007945 */ /* 0x000fe80003800000 */
[----:B------:R-:W-:Y:S05]  /*8690*/  @!P0 BRA `(.L_x_3234) ;  /* 0x0000000000048947 */ /* 0x000fea0003800000 */
[----:B------:R-:W-:-:S04]  /*86a0*/  DEPBAR.LE SB0, 0x1 ;  /* 0x000080400000791a */ /* 0x000fc80000000000 */
.L_x_3234:
[----:B------:R-:W-:Y:S05]  /*86b0*/  BSYNC B0 ;  /* 0x0000000000007941 */ /* 0x000fea0003800000 */
.L_x_3233:
[----:B------:R-:W-:Y:S01]  /*86c0*/  UIADD3 UR20, UR20, 0x2, URZ ;  /* 0x0000000214147890 */ /* 0x000fe2000fffe03f */
[----:B------:R-:W-:Y:S06]  /*86d0*/  BAR.ARV 0xb, 0xa0 ;  /* 0x02c2800000007b1d */ /* 0x000fec0000002000 */
[----:B------:R-:W-:Y:S01]  /*86e0*/  UISETP.GE.AND UP0, UPT, UR20, UR7, UPT ;  /* 0x000000071400728c */ /* 0x000fe2000bf06270 */
[----:B------:R-:W-:Y:S04]  /*86f0*/  BSSY B0, `(.L_x_3235) ;  /* 0x0000003000007945 */ /* 0x000fe80003800000 */
[----:B------:R-:W-:Y:S06]  /*8700*/  @!P0 BRA `(.L_x_3236) ;  /* 0x0000000000048947 */ /* 0x000fec0003800000 */
[----:B------:R-:W-:-:S04]  /*8710*/  DEPBAR.LE SB0, 0x0 ;  /* 0x000080000000791a */ /* 0x000fc80000000000 */
.L_x_3236:
[----:B------:R-:W-:Y:S05]  /*8720*/  BSYNC B0 ;  /* 0x0000000000007941 */ /* 0x000fea0003800000 */
.L_x_3235:
[----:B------:R-:W-:Y:S06]  /*8730*/  BAR.ARV 0xc, 0xa0 ;  /* 0x0302800000007b1d */ /* 0x000fec0000002000 */
[----:B------:R-:W-:Y:S01]  /*8740*/  PLOP3.LUT P1, PT, PT, PT, UP0, 0x80, 0x0 ;  /* 0x000000000000781c */ /* 0x000fe20003f2f008 */
[----:B------:R-:W-:Y:S02]  /*8750*/  UIADD3 UR47, UR47, 0x6000, URZ ;  /* 0x000060002f2f7890 */ /* 0x000fe4000fffe03f */
[----:B------:R-:W-:-:S10]  /*8760*/  UIADD3 UR6, UR6, 0x6000, URZ ;  /* 0x0000600006067890 */ /* 0x000fd4000fffe03f */
[----:B------:R-:W-:Y:S05]  /*8770*/  @!P1 BRA `(.L_x_3237) ;  /* 0xfffffff800009947 */ /* 0x000fea000383ffff */
[----:B------:R-:W-:Y:S05]  /*8780*/  BRA `(.L_x_3125) ;  /* 0x0000002c00387947 */ /* 0x000fea0003800000 */
.L_x_3196:
[----:B------:R-:W1:Y:S01]  /*8790*/  LDC R5, c[0x0][0x8d0] ;  /* 0x00023400ff057b82 */ /* 0x000e620000000800 */
[----:B------:R-:W2:Y:S01]  /*87a0*/  S2R R3, SR_CTAID.X ;  /* 0x0000000000037919 */ /* 0x000ea20000002500 */
[----:B------:R-:W-:Y:S01]  /*87b0*/  ULDC UR4, c[0x0][0x8e8] ;  /* 0x00023a0000047ab9 */ /* 0x000fe20000000800 */
[----:B-1----:R-:W-:Y:S01]  /*87c0*/  ISETP.NE.AND P0, PT, R5, 0x1, PT ;  /* 0x000000010500780c */ /* 0x002fe20003f05270 */
[----:B--2---:R-:W-:-:S12]  /*87d0*/  IMAD.MOV.U32 R2, RZ, RZ, R3 ;  /* 0x000000ffff027224 */ /* 0x004fd800078e0003 */
[----:B------:R-:W1:Y:S08]  /*87e0*/  @P0 LDC R0, c[0x0][0x8d4] ;  /* 0x00023500ff000b82 */ /* 0x000e700000000800 */
[----:B------:R-:W2:Y:S01]  /*87f0*/  @P0 LDC R7, c[0x0][0x8d8] ;  /* 0x00023600ff070b82 */ /* 0x000ea20000000800 */
[----:B-1----:R-:W-:-:S05]  /*8800*/  @P0 IMAD.HI.U32 R0, R3, R0, RZ ;  /* 0x0000000003000227 */ /* 0x002fca00078e00ff */
[----:B--2---:R-:W-:-:S04]  /*8810*/  @P0 SHF.R.U32.HI R2, RZ, R7, R0 ;  /* 0x00000007ff020219 */ /* 0x004fc80000011600 */
[----:B------:R-:W-:Y:S01]  /*8820*/  ISETP.GE.AND P0, PT, R2, UR4, PT ;  /* 0x0000000402007c0c */ /* 0x000fe2000bf06270 */
[----:B------:R-:W-:-:S04]  /*8830*/  IMAD.MOV R0, RZ, RZ, -R2 ;  /* 0x000000ffff007224 */ /* 0x000fc800078e0a02 */
[----:B------:R-:W-:-:S08]  /*8840*/  IMAD R5, R5, R0, R3 ;  /* 0x0000000005057224 */ /* 0x000fd000078e0203 */
[----:B------:R-:W-:Y:S05]  /*8850*/  @!P0 BRA `(.L_x_3238) ;  /* 0x0000000000208947 */ /* 0x000fea0003800000 */
[----:B------:R-:W1:Y:S01]  /*8860*/  LDC R3, c[0x0][0x8dc] ;  /* 0x00023700ff037b82 */ /* 0x000e620000000800 */
[----:B------:R-:W-:Y:S01]  /*8870*/  IMAD.MOV.U32 R0, RZ, RZ, R5 ;  /* 0x000000ffff007224 */ /* 0x000fe200078e0005 */
[----:B-1----:R-:W-:-:S13]  /*8880*/  ISETP.NE.AND P0, PT, R3, 0x1, PT ;  /* 0x000000010300780c */ /* 0x002fda0003f05270 */
[----:B------:R-:W1:Y:S02]  /*8890*/  @P0 LDC.64 R6, c[0x0][0x8e0] ;  /* 0x00023800ff060b82 */ /* 0x000e640000000a00 */
[----:B-1----:R-:W-:-:S05]  /*88a0*/  @P0 IMAD.HI.U32 R4, R5, R6, RZ ;  /* 0x0000000605040227 */ /* 0x002fca00078e00ff */
[----:B------:R-:W-:-:S05]  /*88b0*/  @P0 SHF.R.U32.HI R0, RZ, R7, R4 ;  /* 0x00000007ff000219 */ /* 0x000fca0000011604 */
[----:B------:R-:W-:Y:S01]  /*88c0*/  IMAD R3, R0, R3, RZ ;  /* 0x0000000300037224 */ /* 0x000fe200078e02ff */
[----:B------:R-:W-:Y:S06]  /*88d0*/  BRA `(.L_x_3239) ;  /* 0x00000000001c7947 */ /* 0x000fec0003800000 */
.L_x_3238:
[----:B------:R-:W1:Y:S01]  /*88e0*/  LDC R3, c[0x0][0x8c4] ;  /* 0x00023100ff037b82 */ /* 0x000e620000000800 */
[----:B------:R-:W-:Y:S01]  /*88f0*/  IMAD.MOV.U32 R0, RZ, RZ, R5 ;  /* 0x000000ffff007224 */ /* 0x000fe200078e0005 */
[----:B-1----:R-:W-:-:S13]  /*8900*/  ISETP.NE.AND P0, PT, R3, 0x1, PT ;  /* 0x000000010300780c */ /* 0x002fda0003f05270 */
[----:B------:R-:W1:Y:S02]  /*8910*/  @P0 LDC.64 R6, c[0x0][0x8c8] ;  /* 0x00023200ff060b82 */ /* 0x000e640000000a00 */
[----:B-1----:R-:W-:-:S05]  /*8920*/  @P0 IMAD.HI.U32 R4, R5, R6, RZ ;  /* 0x0000000605040227 */ /* 0x002fca00078e00ff */
[----:B------:R-:W-:-:S05]  /*8930*/  @P0 SHF.R.U32.HI R0, RZ, R7, R4 ;  /* 0x00000007ff000219 */ /* 0x000fca0000011604 */
[----:B------:R-:W-:-:S07]  /*8940*/  IMAD R3, R0, R3, RZ ;  /* 0x0000000300037224 */ /* 0x000fce00078e02ff */
.L_x_3239:
[----:B------:R-:W1:Y:S01]  /*8950*/  LDC R8, c[0x0][0x8b8] ;  /* 0x00022e00ff087b82 */ /* 0x000e620000000800 */
[----:B------:R-:W-:Y:S01]  /*8960*/  IMAD.IADD R3, R5, 0x1, -R3 ;  /* 0x0000000105037824 */ /* 0x000fe200078e0a03 */
[----:B------:R-:W-:-:S06]  /*8970*/  ULDC.64 UR6, c[0x0][0x8f8] ;  /* 0x00023e0000067ab9 */ /* 0x000fcc0000000a00 */
[----:B------:R-:W2:Y:S01]  /*8980*/  LDC R4, c[0x0][0x8c4] ;  /* 0x00023100ff047b82 */ /* 0x000ea20000000800 */
[C---:B-1----:R-:W-:Y:S02]  /*8990*/  ISETP.NE.AND P0, PT, R8.reuse, 0x1, PT ;  /* 0x000000010800780c */ /* 0x042fe40003f05270 */
[----:B------:R-:W-:Y:S01]  /*89a0*/  R2UR UR28, R8 ;  /* 0x00000000081c72ca */ /* 0x000fe200000e0000 */
[----:B--2---:R-:W-:-:S04]  /*89b0*/  IMAD R3, R2, R4, R3 ;  /* 0x0000000402037224 */ /* 0x004fc800078e0203 */
[----:B------:R-:W-:-:S06]  /*89c0*/  IMAD.MOV.U32 R9, RZ, RZ, R3 ;  /* 0x000000ffff097224 */ /* 0x000fcc00078e0003 */
[----:B------:R-:W1:Y:S01]  /*89d0*/  @P0 LDC R6, c[0x0][0x8bc] ;  /* 0x00022f00ff060b82 */ /* 0x000e620000000800 */
[----:B------:R-:W-:-:S07]  /*89e0*/  R2UR UR5, R3 ;  /* 0x00000000030572ca */ /* 0x000fce00000e0000 */
[----:B------:R-:W2:Y:S01]  /*89f0*/  @P0 LDC R7, c[0x0][0x8c0] ;  /* 0x00023000ff070b82 */ /* 0x000ea20000000800 */
[----:B-1----:R-:W-:-:S05]  /*8a00*/  @P0 IMAD.HI.U32 R2, R3, R6, RZ ;  /* 0x0000000603020227 */ /* 0x002fca00078e00ff */
[----:B--2---:R-:W-:Y:S02]  /*8a10*/  @P0 SHF.R.U32.HI R9, RZ, R7, R2 ;  /* 0x00000007ff090219 */ /* 0x004fe40000011602 */
[----:B------:R-:W-:-:S03]  /*8a20*/  ISETP.NE.U32.AND P0, PT, RZ, UR6, PT ;  /* 0x00000006ff007c0c */ /* 0x000fc6000bf05070 */
[----:B------:R-:W-:Y:S01]  /*8a30*/  IMAD.MOV R2, RZ, RZ, -R9 ;  /* 0x000000ffff027224 */ /* 0x000fe200078e0a09 */
[----:B------:R-:W-:-:S04]  /*8a40*/  ISETP.NE.AND.EX P0, PT, RZ, UR7, PT, P0 ;  /* 0x00000007ff007c0c */ /* 0x000fc8000bf05300 */
[----:B------:R-:W-:-:S13]  /*8a50*/  R2UR UR4, R2 ;  /* 0x00000000020472ca */ /* 0x000fda00000e0000 */
[----:B------:R-:W-:Y:S01]  /*8a60*/  UIMAD UR28, UR28, UR4, UR5 ;  /* 0x000000041c1c72a4 */ /* 0x000fe2000f8e0205 */
[----:B------:R-:W-:Y:S11]  /*8a70*/  @!P0 BRA `(.L_x_3240) ;  /* 0x0000000000108947 */ /* 0x000ff60003800000 */
[----:B------:R-:W1:Y:S02]  /*8a80*/  LDC.64 R2, c[0x0][0x8f8] ;  /* 0x00023e00ff027b82 */ /* 0x000e640000000a00 */
[----:B-1----:R-:W-:-:S05]  /*8a90*/  IMAD.WIDE R2, R9, 0x4, R2 ;  /* 0x0000000409027825 */ /* 0x002fca00078e0202 */
[----:B------:R1:W5:Y:S01]  /*8aa0*/  LDG.E R4, desc[UR38][R2.64] ;  /* 0x0000002602047981 */ /* 0x000362000c1e1900 */
[----:B------:R-:W-:Y:S05]  /*8ab0*/  BRA `(.L_x_3241) ;  /* 0x00000000002c7947 */ /* 0x000fea0003800000 */
.L_x_3240:
        /* <DEDUP_REMOVED lines=10> */
.L_x_3242:
[----:B------:R-:W2:Y:S02]  /*8b60*/  LDC R4, c[0x0][0x8ec] ;  /* 0x00023b00ff047b82 */ /* 0x000ea40000000800 */
.L_x_3241:
[----:B--2--5:R-:W-:Y:S02]  /*8b70*/  VIADD R4, R4, 0x5f ;  /* 0x0000005f04047836 */ /* 0x024fe40000000000 */
[----:B------:R-:W-:Y:S02]  /*8b80*/  IMAD.MOV.U32 R8, RZ, RZ, 0x1 ;  /* 0x00000001ff087424 */ /* 0x000fe400078e00ff */
[----:B------:R-:W-:-:S04]  /*8b90*/  IMAD.HI R4, R4, 0x2aaaaaab, RZ ;  /* 0x2aaaaaab04047827 */ /* 0x000fc800078e02ff */
[----:B-1----:R-:W-:Y:S01]  /*8ba0*/  IMAD.MOV.U32 R2, RZ, RZ, RZ ;  /* 0x000000ffff027224 */ /* 0x002fe200078e00ff */
[----:B------:R-:W-:Y:S01]  /*8bb0*/  SHF.R.U32.HI R3, RZ, 0x1f, R4 ;  /* 0x0000001fff037819 */ /* 0x000fe20000011604 */
[----:B------:R-:W-:-:S03]  /*8bc0*/  IMAD.MOV.U32 R16, RZ, RZ, 0x1 ;  /* 0x00000001ff107424 */ /* 0x000fc600078e00ff */
[----:B------:R-:W-:-:S04]  /*8bd0*/  LEA.HI.SX32 R3, R4, R3, 0x1c ;  /* 0x0000000304037211 */ /* 0x000fc800078fe2ff */
[----:B------:R-:W-:-:S04]  /*8be0*/  ISETP.GE.AND P0, PT, R0, R3, PT ;  /* 0x000000030000720c */ /* 0x000fc80003f06270 */
[----:B------:R-:W-:-:S04]  /*8bf0*/  SEL R9, R9, 0xffffffff, !P0 ;  /* 0xffffffff09097807 */ /* 0x000fc80004000000 */
[----:B------:R-:W-:-:S13]  /*8c00*/  ISETP.GE.AND P0, PT, R9, RZ, PT ;  /* 0x000000ff0900720c */ /* 0x000fda0003f06270 */
[----:B------:R-:W-:Y:S05]  /*8c10*/  @!P0 BRA `(.L_x_3243) ;  /* 0x0000002400908947 */ /* 0x000fea0003800000 */
[----:B------:R-:W1:Y:S01]  /*8c20*/  LDC.64 R10, c[0x0][0x770] ;  /* 0x0001dc00ff0a7b82 */ /* 0x000e620000000a00 */
[----:B------:R-:W-:-:S07]  /*8c30*/  ULDC.64 UR8, c[0x0][0x788] ;  /* 0x0001e20000087ab9 */ /* 0x000fce0000000a00 */
[----:B------:R-:W2:Y:S08]  /*8c40*/  LDC.64 R2, c[0x0][0x780] ;  /* 0x0001e000ff027b82 */ /* 0x000eb00000000a00 */
[----:B------:R-:W3:Y:S01]  /*8c50*/  LDC.64 R4, c[0x0][0x770] ;  /* 0x0001dc00ff047b82 */ /* 0x000ee20000000a00 */
[----:B-1----:R-:W-:-:S07]  /*8c60*/  ISETP.NE.U32.AND P0, PT, R10, RZ, PT ;  /* 0x000000ff0a00720c */ /* 0x002fce0003f05070 */
[----:B------:R-:W1:Y:S01]  /*8c70*/  LDC.64 R12, c[0x0][0x778] ;  /* 0x0001de00ff0c7b82 */ /* 0x000e620000000a00 */
[----:B------:R-:W-:Y:S01]  /*8c80*/  ISETP.NE.AND.EX P0, PT, R11, RZ, PT, P0 ;  /* 0x000000ff0b00720c */ /* 0x000fe20003f05300 */
[----:B---3--:R-:W-:-:S12]  /*8c90*/  IMAD.WIDE R4, R9, 0x4, R4 ;  /* 0x0000000409047825 */ /* 0x008fd800078e0204 */
[----:B------:R-:W-:Y:S01]  /*8ca0*/  VOTEU.ANY UP0, P0 ;  /* 0x00000000003f7886 */ /* 0x000fe20000000100 */
[----:B------:R-:W-:Y:S02]  /*8cb0*/  PLOP3.LUT P3, PT, PT, PT, UP0, 0x80, 0x0 ;  /* 0x000000000000781c */ /* 0x000fe40003f6f008 */
[----:B--2---:R-:W-:-:S04]  /*8cc0*/  ISETP.NE.U32.AND P0, PT, R2, RZ, PT ;  /* 0x000000ff0200720c */ /* 0x004fc80003f05070 */
[----:B------:R-:W-:Y:S02]  /*8cd0*/  ISETP.NE.AND.EX P1, PT, R3, RZ, PT, P0 ;  /* 0x000000ff0300720c */ /* 0x000fe40003f25300 */
[----:B------:R-:W2:Y:S05]  /*8ce0*/  LDC.64 R2, c[0x0][0x778] ;  /* 0x0001de00ff027b82 */ /* 0x000eaa0000000a00 */
[----:B------:R-:W3:Y:S01]  /*8cf0*/  @P3 LDG.E R16, desc[UR38][R4.64] ;  /* 0x0000002604103981 */ /* 0x000ee2000c1e1900 */
[----:B-1----:R-:W-:-:S03]  /*8d00*/  ISETP.NE.U32.AND P0, PT, R12, RZ, PT ;  /* 0x000000ff0c00720c */ /* 0x002fc60003f05070 */
[----:B------:R-:W4:Y:S01]  /*8d10*/  @P3 LDG.E R14, desc[UR38][R4.64] ;  /* 0x00000026040e3981 */ /* 0x000f22000c1e1900 */
[----:B------:R-:W-:Y:S01]  /*8d20*/  ISETP.NE.AND.EX P0, PT, R13, RZ, PT, P0 ;  /* 0x000000ff0d00720c */ /* 0x000fe20003f05300 */
[----:B------:R-:W1:Y:S08]  /*8d30*/  @P1 LDC.64 R6, c[0x0][0x780] ;  /* 0x0001e000ff061b82 */ /* 0x000e700000000a00 */
[----:B------:R-:W1:Y:S01]  /*8d40*/  LDC R13, c[0x0][0x280] ;  /* 0x0000a000ff0d7b82 */ /* 0x000e620000000800 */
[----:B------:R-:W-:-:S02]  /*8d50*/  IMAD.MOV.U32 R12, RZ, RZ, RZ ;  /* 0x000000ffff0c7224 */ /* 0x000fc400078e00ff */
[----:B--2---:R-:W-:-:S05]  /*8d60*/  IMAD.WIDE R2, R9, 0x4, R2 ;  /* 0x0000000409027825 */ /* 0x004fca00078e0202 */
[----:B------:R2:W5:Y:S01]  /*8d70*/  @P0 LDG.E R12, desc[UR38][R2.64] ;  /* 0x00000026020c0981 */ /* 0x000562000c1e1900 */
[----:B-1----:R-:W-:-:S05]  /*8d80*/  @P1 IMAD.WIDE R6, R9, 0x4, R6 ;  /* 0x0000000409061825 */ /* 0x002fca00078e0206 */
[----:B------:R2:W5:Y:S01]  /*8d90*/  @P1 LDG.E R13, desc[UR38][R6.64] ;  /* 0x00000026060d1981 */ /* 0x000562000c1e1900 */
[----:B------:R-:W-:Y:S01]  /*8da0*/  ISETP.NE.U32.AND P2, PT, RZ, UR8, PT ;  /* 0x00000008ff007c0c */ /* 0x000fe2000bf45070 */
[----:B------:R-:W-:-:S03]  /*8db0*/  UMOV UR6, URZ ;  /* 0x0000003f00067c82 */ /* 0x000fc60008000000 */
[----:B------:R-:W-:Y:S01]  /*8dc0*/  ISETP.NE.AND.EX P2, PT, RZ, UR9, PT, P2 ;  /* 0x00000009ff007c0c */ /* 0x000fe2000bf45320 */
[----:B---3--:R-:W-:-:S05]  /*8dd0*/  @P3 IMAD R16, R9, 0x40, R16 ;  /* 0x0000004009103824 */ /* 0x008fca00078e0210 */
[----:B------:R-:W-:-:S13]  /*8de0*/  @P3 R2UR UR4, R16 ;  /* 0x00000000100432ca */ /* 0x000fda00000e0000 */
[----:B------:R-:W-:-:S04]  /*8df0*/  @UP0 USHF.R.S32.HI UR5, URZ, 0x1f, UR4 ;  /* 0x0000001f3f050899 */ /* 0x000fc80008011404 */
[----:B------:R-:W-:-:S04]  /*8e00*/  @UP0 ULEA.HI UR5, UR5, UR4, URZ, 0x6 ;  /* 0x0000000405050291 */ /* 0x000fc8000f8f303f */
[----:B------:R-:W-:Y:S01]  /*8e10*/  @UP0 ULOP3.LUT UR7, UR5, 0xffffffc0, URZ, 0xc0, !UPT ;  /* 0xffffffc005070892 */ /* 0x000fe2000f8ec03f */
[----:B----4-:R-:W-:-:S03]  /*8e20*/  @P3 R2UR UR6, R14 ;  /* 0x000000000e0632ca */ /* 0x010fc600000e0000 */
[----:B------:R-:W-:Y:S01]  /*8e30*/  @UP0 USHF.R.S32.HI UR8, URZ, 0x1f, UR7 ;  /* 0x0000001f3f080899 */ /* 0x000fe20008011407 */
[----:B--2---:R-:W-:Y:S11]  /*8e40*/  @P1 BRA `(.L_x_3244) ;  /* 0x0000000000101947 */ /* 0x004ff60003800000 */
[----:B------:R-:W-:Y:S05]  /*8e50*/  @!P3 BRA `(.L_x_3244) ;  /* 0x00000000000cb947 */ /* 0x000fea0003800000 */
[----:B------:R-:W2:Y:S04]  /*8e60*/  LDG.E R6, desc[UR38][R4.64] ;  /* 0x0000002604067981 */ /* 0x000ea8000c1e1900 */
[----:B-----5:R-:W2:Y:S02]  /*8e70*/  LDG.E R13, desc[UR38][R4.64+0x4] ;  /* 0x00000426040d7981 */ /* 0x020ea4000c1e1900 */
[----:B--2---:R-:W-:-:S07]  /*8e80*/  IMAD.IADD R13, R13, 0x1, -R6 ;  /* 0x000000010d0d7824 */ /* 0x004fce00078e0a06 */
.L_x_3244:
[----:B------:R-:W-:Y:S01]  /*8e90*/  ULDC UR9, c[0x0][0x290] ;  /* 0x0000a40000097ab9 */ /* 0x000fe20000000800 */
[----:B------:R-:W-:Y:S01]  /*8ea0*/  UMOV UR4, URZ ;  /* 0x0000003f00047c82 */ /* 0x000fe20008000000 */
[----:B------:R-:W-:Y:S01]  /*8eb0*/  UMOV UR5, URZ ;  /* 0x0000003f00057c82 */ /* 0x000fe20008000000 */
[----:B------:R-:W-:Y:S01]  /*8ec0*/  IMAD.U32 R4, RZ, RZ, UR9 ;  /* 0x00000009ff047e24 */ /* 0x000fe2000f8e00ff */
[----:B------:R-:W-:Y:S01]  /*8ed0*/  @UP0 UMOV UR4, UR7 ;  /* 0x0000000700040c82 */ /* 0x000fe20008000000 */
[----:B------:R-:W-:Y:S01]  /*8ee0*/  @UP0 UMOV UR5, UR8 ;  /* 0x0000000800050c82 */ /* 0x000fe20008000000 */
[----:B------:R-:W-:Y:S05]  /*8ef0*/  @!P2 BRA `(.L_x_3245) ;  /* 0x000000000010a947 */ /* 0x000fea0003800000 */
[----:B------:R-:W1:Y:S02]  /*8f00*/  LDC.64 R2, c[0x0][0x788] ;  /* 0x0001e200ff027b82 */ /* 0x000e640000000a00 */
[----:B-1----:R-:W-:-:S05]  /*8f10*/  IMAD.WIDE R2, R9, 0x4, R2 ;  /* 0x0000000409027825 */ /* 0x002fca00078e0202 */
[----:B------:R1:W5:Y:S01]  /*8f20*/  LDG.E R4, desc[UR38][R2.64] ;  /* 0x0000002602047981 */ /* 0x000362000c1e1900 */
[----:B------:R-:W-:Y:S05]  /*8f30*/  BRA `(.L_x_3246) ;  /* 0x0000000000107947 */ /* 0x000fea0003800000 */
.L_x_3245:
[----:B------:R-:W-:Y:S05]  /*8f40*/  @!P0 BRA `(.L_x_3246) ;  /* 0x00000000000c8947 */ /* 0x000fea0003800000 */
[----:B------:R-:W2:Y:S04]  /*8f50*/  LDG.E R5, desc[UR38][R2.64] ;  /* 0x0000002602057981 */ /* 0x000ea8000c1e1900 */
[----:B------:R-:W2:Y:S02]  /*8f60*/  LDG.E R4, desc[UR38][R2.64+0x4] ;  /* 0x0000042602047981 */ /* 0x000ea4000c1e1900 */
[----:B--2---:R-:W-:-:S07]  /*8f70*/  IMAD.IADD R4, R4, 0x1, -R5 ;  /* 0x0000000104047824 */ /* 0x004fce00078e0a05 */
.L_x_3246:
[----:B-1---5:R-:W-:Y:S01]  /*8f80*/  IMAD R3, R0, 0x60, R13 ;  /* 0x0000006000037824 */ /* 0x022fe200078e020d */
[----:B------:R-:W-:Y:S01]  /*8f90*/  ULDC UR7, c[0x0][0x74c] ;  /* 0x0001d30000077ab9 */ /* 0x000fe20000000800 */
[----:B------:R-:W-:Y:S02]  /*8fa0*/  VIADD R13, R13, 0x3f ;  /* 0x0000003f0d0d7836 */ /* 0x000fe40000000000 */
[----:B------:R-:W-:Y:S01]  /*8fb0*/  IMAD.MOV.U32 R16, RZ, RZ, 0x1 ;  /* 0x00000001ff107424 */ /* 0x000fe200078e00ff */
[----:B------:R-:W-:Y:S02]  /*8fc0*/  IADD3 R3, R3, -UR7, -R4 ;  /* 0x8000000703037c10 */ /* 0x000fe4000fffe804 */
[----:B------:R-:W-:Y:S02]  /*8fd0*/  SHF.R.S32.HI R2, RZ, 0x1f, R13 ;  /* 0x0000001fff027819 */ /* 0x000fe4000001140d */
[----:B------:R-:W-:Y:S02]  /*8fe0*/  SHF.R.S32.HI R4, RZ, 0x1f, R3 ;  /* 0x0000001fff047819 */ /* 0x000fe40000011403 */
[----:B------:R-:W-:-:S02]  /*8ff0*/  LEA.HI R2, R2, R13, RZ, 0x6 ;  /* 0x0000000d02027211 */ /* 0x000fc400078f30ff */
[----:B------:R-:W-:-:S04]  /*9000*/  LEA.HI R4, R4, R3, RZ, 0x6 ;  /* 0x0000000304047211 */ /* 0x000fc800078f30ff */
[----:B------:R-:W-:Y:S02]  /*9010*/  SHF.R.S32.HI R3, RZ, 0x6, R4 ;  /* 0x00000006ff037819 */ /* 0x000fe40000011404 */
[----:B------:R-:W-:Y:S01]  /*9020*/  SHF.R.S32.HI R4, RZ, 0x6, R2 ;  /* 0x00000006ff047819 */ /* 0x000fe20000011402 */
[----:B------:R-:W-:Y:S01]  /*9030*/  IMAD.MOV.U32 R2, RZ, RZ, RZ ;  /* 0x000000ffff027224 */ /* 0x000fe200078e00ff */
[----:B------:R-:W-:-:S04]  /*9040*/  VIMNMX R5, RZ, R3, !PT ;  /* 0x00000003ff057248 */ /* 0x000fc80007fe0100 */
[----:B------:R-:W-:-:S13]  /*9050*/  ISETP.GT.AND P1, PT, R4, R5, PT ;  /* 0x000000050400720c */ /* 0x000fda0003f24270 */
[----:B------:R-:W-:Y:S05]  /*9060*/  @!P1 BRA `(.L_x_3243) ;  /* 0x00000020007c9947 */ /* 0x000fea0003800000 */
[----:B------:R-:W-:Y:S01]  /*9070*/  ISETP.NE.U32.AND P1, PT, R10, RZ, PT ;  /* 0x000000ff0a00720c */ /* 0x000fe20003f25070 */
[----:B------:R-:W-:Y:S01]  /*9080*/  USHF.R.S32.HI UR7, URZ, 0x1f, UR28 ;  /* 0x0000001f3f077899 */ /* 0x000fe2000801141c */
[----:B------:R-:W-:Y:S01]  /*9090*/  SHF.R.S32.HI R2, RZ, 0x1f, R9 ;  /* 0x0000001fff027819 */ /* 0x000fe20000011409 */
[----:B------:R-:W-:Y:S01]  /*90a0*/  ULDC.64 UR10, c[0x0][0x718] ;  /* 0x0001c600000a7ab9 */ /* 0x000fe20000000a00 */
[----:B------:R-:W-:Y:S01]  /*90b0*/  ISETP.NE.AND.EX P1, PT, R11, RZ, PT, P1 ;  /* 0x000000ff0b00720c */ /* 0x000fe20003f25310 */
[----:B------:R-:W-:Y:S01]  /*90c0*/  UMOV UR8, UR4 ;  /* 0x0000000400087c82 */ /* 0x000fe20008000000 */
[----:B------:R-:W-:Y:S01]  /*90d0*/  UMOV UR9, UR5 ;  /* 0x0000000500097c82 */ /* 0x000fe20008000000 */
[----:B------:R-:W-:Y:S01]  /*90e0*/  R2UR UR37, R9 ;  /* 0x00000000092572ca */ /* 0x000fe200000e0000 */
[----:B------:R-:W-:Y:S01]  /*90f0*/  UIMAD.WIDE.U32 UR4, UR28, UR10, UR8 ;  /* 0x0000000a1c0472a5 */ /* 0x000fe2000f8e0008 */
[----:B------:R-:W-:Y:S01]  /*9100*/  SEL R2, R2, RZ, !P1 ;  /* 0x000000ff02027207 */ /* 0x000fe20004800000 */
[----:B------:R-:W-:Y:S01]  /*9110*/  UIMAD UR10, UR7, UR10, URZ ;  /* 0x0000000a070a72a4 */ /* 0x000fe2000f8e023f */
[----:B------:R-:W-:Y:S01]  /*9120*/  R2UR UR35, R0 ;  /* 0x00000000002372ca */ /* 0x000fe200000e0000 */
[----:B------:R-:W-:Y:S01]  /*9130*/  ULDC.64 UR12, c[0x0][0x730] ;  /* 0x0001cc00000c7ab9 */ /* 0x000fe20000000a00 */
[----:B------:R-:W-:Y:S01]  /*9140*/  R2UR UR14, R2 ;  /* 0x00000000020e72ca */ /* 0x000fe200000e0000 */
[----:B------:R-:W-:Y:S01]  /*9150*/  UIMAD UR10, UR28, UR11, UR10 ;  /* 0x0000000b1c0a72a4 */ /* 0x000fe2000f8e020a */
[----:B------:R-:W-:Y:S01]  /*9160*/  BSSY B0, `(.L_x_3243) ;  /* 0x000020f000007945 */ /* 0x000fe20003800000 */
[----:B------:R-:W-:Y:S01]  /*9170*/  UIMAD UR7, UR7, UR12, URZ ;  /* 0x0000000c070772a4 */ /* 0x000fe2000f8e023f */
[----:B------:R-:W-:Y:S01]  /*9180*/  IMAD.MOV.U32 R2, RZ, RZ, RZ ;  /* 0x000000ffff027224 */ /* 0x000fe200078e00ff */
[----:B------:R-:W-:Y:S01]  /*9190*/  ULDC UR11, c[0x0][0x2e8] ;  /* 0x0000ba00000b7ab9 */ /* 0x000fe20000000800 */
[----:B------:R-:W-:Y:S01]  /*91a0*/  UIMAD.WIDE.U32 UR8, UR28, UR12, UR8 ;  /* 0x0000000c1c0872a5 */ /* 0x000fe2000f8e0008 */
[----:B------:R-:W-:Y:S01]  /*91b0*/  IMAD.MOV.U32 R16, RZ, RZ, 0x1 ;  /* 0x00000001ff107424 */ /* 0x000fe200078e00ff */
[----:B------:R-:W-:Y:S01]  /*91c0*/  UISETP.NE.AND UP0, UPT, UR11, 0x1, UPT ;  /* 0x000000010b00788c */ /* 0x000fe2000bf05270 */
[----:B------:R-:W-:Y:S01]  /*91d0*/  R2UR UR11, R12 ;  /* 0x000000000c0b72ca */ /* 0x000fe200000e0000 */
[----:B------:R-:W-:Y:S01]  /*91e0*/  UIMAD UR7, UR28, UR13, UR7 ;  /* 0x0000000d1c0772a4 */ /* 0x000fe2000f8e0207 */
[----:B------:R-:W-:Y:S01]  /*91f0*/  VOTEU.ANY UP1, P1 ;  /* 0x00000000003f7886 */ /* 0x000fe20000820100 */
[----:B------:R-:W-:-:S02]  /*9200*/  USEL UR29, UR37, URZ, !UP1 ;  /* 0x0000003f251d7287 */ /* 0x000fc4000c800000 */
[----:B------:R-:W-:Y:S01]  /*9210*/  VOTEU.ANY UP1, P0 ;  /* 0x00000000003f7886 */ /* 0x000fe20000020100 */
[----:B------:R-:W-:Y:S01]  /*9220*/  ELECT P0, URZ, PT ;  /* 0x00000000003f782f */ /* 0x000fe20003800000 */
[----:B------:R-:W-:Y:S01]  /*9230*/  ULDC.64 UR12, c[0x0][0x720] ;  /* 0x0001c800000c7ab9 */ /* 0x000fe20000000a00 */
[----:B------:R-:W-:Y:S01]  /*9240*/  UIADD3 UR9, UR9, UR7, URZ ;  /* 0x0000000709097290 */ /* 0x000fe2000fffe03f */
[----:B------:R-:W-:Y:S01]  /*9250*/  ULDC.64 UR16, c[0x0][0x738] ;  /* 0x0001ce0000107ab9 */ /* 0x000fe20000000a00 */
[----:B------:R-:W-:Y:S02]  /*9260*/  UIADD3 UR5, UR5, UR10, URZ ;  /* 0x0000000a05057290 */ /* 0x000fe4000fffe03f */
[----:B------:R-:W-:Y:S02]  /*9270*/  UIMAD UR7, UR14, UR12, URZ ;  /* 0x0000000c0e0772a4 */ /* 0x000fe4000f8e023f */
[----:B------:R-:W-:Y:S02]  /*9280*/  UIMAD UR10, UR14, UR16, URZ ;  /* 0x000000100e0a72a4 */ /* 0x000fe4000f8e023f */
[----:B------:R-:W-:-:S02]  /*9290*/  UIMAD.WIDE.U32 UR14, UR16, UR29, UR8 ;  /* 0x0000001d100e72a5 */ /* 0x000fc4000f8e0008 */
[----:B------:R-:W-:Y:S01]  /*92a0*/  UIMAD.WIDE.U32 UR22, UR12, UR29, UR4 ;  /* 0x0000001d0c1672a5 */ /* 0x000fe2000f8e0004 */
[----:B------:R-:W-:Y:S01]  /*92b0*/  @UP0 ULDC UR8, c[0x0][0x2ec] ;  /* 0x0000bb0000080ab9 */ /* 0x000fe20000000800 */
[----:B------:R-:W-:Y:S02]  /*92c0*/  UIMAD UR5, UR13, UR29, UR7 ;  /* 0x0000001d0d0572a4 */ /* 0x000fe4000f8e0207 */
[----:B------:R-:W-:Y:S01]  /*92d0*/  UIMAD.WIDE.U32 UR8, UR28, UR8, URZ ;  /* 0x000000081c0872a5 */ /* 0x000fe2000f8e003f */
[----:B------:R-:W-:Y:S01]  /*92e0*/  @UP0 ULDC UR7, c[0x0][0x2f0] ;  /* 0x0000bc0000070ab9 */ /* 0x000fe20000000800 */
[----:B------:R-:W-:Y:S01]  /*92f0*/  UMOV UR36, UR28 ;  /* 0x0000001c00247c82 */ /* 0x000fe20008000000 */
[----:B------:R-:W-:Y:S02]  /*9300*/  UIMAD UR4, UR17, UR29, UR10 ;  /* 0x0000001d110472a4 */ /* 0x000fe4000f8e020a */
[----:B------:R-:W-:Y:S02]  /*9310*/  USEL UR37, UR37, URZ, !UP1 ;  /* 0x0000003f25257287 */ /* 0x000fe4000c800000 */
[----:B------:R-:W-:-:S02]  /*9320*/  UIMAD UR35, UR35, 0x60, UR11 ;  /* 0x00000060232378a4 */ /* 0x000fc4000f8e020b */
        /* <DEDUP_REMOVED lines=14> */
.L_x_3275:
        /* <DEDUP_REMOVED lines=9> */
.L_x_3249:
        /* <DEDUP_REMOVED lines=112> */
.L_x_3260:
[----:B-1----:R-:W-:-:S05]  /*9ba0*/  IMAD.MOV.U32 R6, RZ, RZ, 0x1 ;  /* 0x00000001ff067424 */ /* 0x002fca00078e00ff */
[----:B------:R-:W-:-:S04]  /*9bb0*/  SHF.L.U32 R6, R6, 0x1f, RZ ;  /* 0x0000001f06067819 */ /* 0x000fc800000006ff */
[----:B------:R-:W1:Y:S02]  /*9bc0*/  SYNCS.PHASECHK.TRANS64.TRYWAIT P1, [R0+URZ+0x36438], R6 ;  /* 0x03643806000075a7 */ /* 0x000e64000802017f */
[----:B-1----:R-:W-:Y:S05]  /*9bd0*/  @!P1 BRA `(.L_x_3252) ;  /* 0x0000001800a09947 */ /* 0x002fea0003800000 */
.L_x_3276:
[----:B------:R-:W-:Y:S05]  /*9be0*/  @P0 BRA `(.L_x_3253) ;  /* 0x0000000000140947 */ /* 0x000fea0003800000 */
[----:B------:R-:W-:Y:S01]  /*9bf0*/  ISETP.NE.AND P1, PT, R18, RZ, PT ;  /* 0x000000ff1200720c */ /* 0x000fe20003f25270 */
[----:B------:R-:W-:-:S04]  /*9c00*/  IMAD.MOV.U32 R3, RZ, RZ, 0x6100 ;  /* 0x00006100ff037424 */ /* 0x000fc800078e00ff */
[----:B------:R2:W-:Y:S08]  /*9c10*/  SYNCS.ARRIVE.TRANS64 RZ, [R0+URZ+0x36430], R3 ;  /* 0x0364300300ff79a7 */ /* 0x0005f0000800003f */
[----:B------:R-:W-:Y:S05]  /*9c20*/  @!P1 BRA `(.L_x_3253) ;  /* 0x0000000000049947 */ /* 0x000fea0003800000 */
[----:B------:R-:W-:Y:S01]  /*9c30*/  BPT.TRAP 0x1 ;  /* 0x000000040000795c */ /* 0x000fe20000300000 */
.L_x_3253:
        /* <DEDUP_REMOVED lines=48> */
.L_x_3277:
[----:B------:R-:W-:Y:S05]  /*9f40*/  @P0 BRA `(.L_x_3255) ;  /* 0x0000000000140947 */ /* 0x000fea0003800000 */
[----:B------:R-:W-:Y:S01]  /*9f50*/  ISETP.NE.AND P1, PT, R18, RZ, PT ;  /* 0x000000ff1200720c */ /* 0x000fe20003f25270 */
[----:B--2---:R-:W-:-:S04]  /*9f60*/  IMAD.MOV.U32 R3, RZ, RZ, 0x6100 ;  /* 0x00006100ff037424 */ /* 0x004fc800078e00ff */
[----:B------:R3:W-:Y:S08]  /*9f70*/  SYNCS.ARRIVE.TRANS64 RZ, [R0+URZ+0x36418], R3 ;  /* 0x0364180300ff79a7 */ /* 0x0007f0000800003f */
[----:B------:R-:W-:Y:S05]  /*9f80*/  @!P1 BRA `(.L_x_3255) ;  /* 0x0000000000049947 */ /* 0x000fea0003800000 */
[----:B------:R-:W-:Y:S01]  /*9f90*/  BPT.TRAP 0x1 ;  /* 0x000000040000795c */ /* 0x000fe20000300000 */
.L_x_3255:
        /* <DEDUP_REMOVED lines=47> */
.L_x_3278:
        /* <DEDUP_REMOVED lines=8> */
.L_x_3257:
        /* <DEDUP_REMOVED lines=37> */
.L_x_3280:
[----:B------:R-:W-:Y:S05]  /*a560*/  @P0 BRA `(.L_x_3259) ;  /* 0x0000000000140947 */ /* 0x000fea0003800000 */
[----:B------:R-:W-:Y:S01]  /*a570*/  ISETP.NE.AND P1, PT, R18, RZ, PT ;  /* 0x000000ff1200720c */ /* 0x000fe20003f25270 */
[----:B--2---:R-:W-:-:S04]  /*a580*/  IMAD.MOV.U32 R5, RZ, RZ, 0x6100 ;  /* 0x00006100ff057424 */ /* 0x004fc800078e00ff */
[----:B------:R3:W-:Y:S08]  /*a590*/  SYNCS.ARRIVE.TRANS64 RZ, [R0+URZ+0x36410], R5 ;  /* 0x0364100500ff79a7 */ /* 0x0007f0000800003f */
[----:B------:R-:W-:Y:S05]  /*a5a0*/  @!P1 BRA `(.L_x_3259) ;  /* 0x0000000000049947 */ /* 0x000fea0003800000 */
[----:B------:R-:W-:Y:S01]  /*a5b0*/  BPT.TRAP 0x1 ;  /* 0x000000040000795c */ /* 0x000fe20000300000 */
.L_x_3259:
        /* <DEDUP_REMOVED lines=44> */
.L_x_3251:
[----:B------:R-:W-:Y:S01]  /*a880*/  ISETP.NE.AND P1, PT, R20, RZ, PT ;  /* 0x000000ff1400720c */ /* 0x000fe20003f25270 */
[----:B------:R-:W-:Y:S02]  /*a890*/  IMAD.MOV.U32 R16, RZ, RZ, 0x1 ;  /* 0x00000001ff107424 */ /* 0x000fe400078e00ff */
[----:B------:R-:W-:-:S10]  /*a8a0*/  IMAD.MOV.U32 R5, RZ, RZ, R14 ;  /* 0x000000ffff057224 */ /* 0x000fd400078e000e */
[----:B------:R-:W-:Y:S05]  /*a8b0*/  @!P1 BRA `(.L_x_3250) ;  /* 0x00000004008c9947 */ /* 0x000fea0003800000 */
[----:B------:R-:W2:Y:S02]  /*a8c0*/  SYNCS.PHASECHK.TRANS64.TRYWAIT P1, [R0+URZ+0x36438], R6 ;  /* 0x03643806000075a7 */ /* 0x000ea4000802017f */
[----:B--2---:R-:W-:Y:S05]  /*a8d0*/  @!P1 BRA `(.L_x_3261) ;  /* 0x0000000c00c09947 */ /* 0x004fea0003800000 */
.L_x_3281:
[----:B------:R-:W-:Y:S05]  /*a8e0*/  @P0 BRA `(.L_x_3262) ;  /* 0x0000000000140947 */ /* 0x000fea0003800000 */
[----:B------:R-:W-:Y:S01]  /*a8f0*/  ISETP.NE.AND P1, PT, R18, RZ, PT ;  /* 0x000000ff1200720c */ /* 0x000fe20003f25270 */
[----:B------:R-:W-:-:S04]  /*a900*/  IMAD.MOV.U32 R5, RZ, RZ, 0x6100 ;  /* 0x00006100ff057424 */ /* 0x000fc800078e00ff */
[----:B------:R3:W-:Y:S08]  /*a910*/  SYNCS.ARRIVE.TRANS64 RZ, [R0+URZ+0x36430], R5 ;  /* 0x0364300500ff79a7 */ /* 0x0007f0000800003f */
[----:B------:R-:W-:Y:S05]  /*a920*/  @!P1 BRA `(.L_x_3262) ;  /* 0x0000000000049947 */ /* 0x000fea0003800000 */
[----:B------:R-:W-:Y:S01]  /*a930*/  BPT.TRAP 0x1 ;  /* 0x000000040000795c */ /* 0x000fe20000300000 */
.L_x_3262:
        /* <DEDUP_REMOVED lines=42> */
.L_x_3282:
[----:B------:R-:W-:Y:S01]  /*abe0*/  IMAD.MOV.U32 R16, RZ, RZ, RZ ;  /* 0x000000ffff107224 */ /* 0x000fe200078e00ff */
[----:B------:R-:W-:Y:S06]  /*abf0*/  @P0 BRA `(.L_x_3264) ;  /* 0x0000000000140947 */ /* 0x000fec0003800000 */
[----:B------:R-:W-:Y:S01]  /*ac00*/  ISETP.NE.AND P1, PT, R18, RZ, PT ;  /* 0x000000ff1200720c */ /* 0x000fe20003f25270 */
[----:B-1----:R-:W-:-:S04]  /*ac10*/  IMAD.MOV.U32 R5, RZ, RZ, 0x6100 ;  /* 0x00006100ff057424 */ /* 0x002fc800078e00ff */
[----:B------:R2:W-:Y:S08]  /*ac20*/  SYNCS.ARRIVE.TRANS64 RZ, [R0+URZ+0x36418], R5 ;  /* 0x0364180500ff79a7 */ /* 0x0005f0000800003f */
[----:B------:R-:W-:Y:S05]  /*ac30*/  @!P1 BRA `(.L_x_3264) ;  /* 0x0000000000049947 */ /* 0x000fea0003800000 */
[----:B------:R-:W-:Y:S01]  /*ac40*/  BPT.TRAP 0x1 ;  /* 0x000000040000795c */ /* 0x000fe20000300000 */
.L_x_3264:
        /* <DEDUP_REMOVED lines=42> */
.L_x_3250:
[----:B------:R-:W-:-:S04]  /*aef0*/  SHF.L.U32 R3, R16, 0x1f, RZ ;  /* 0x0000001f10037819 */ /* 0x000fc800000006ff */
[----:B------:R-:W2:Y:S02]  /*af00*/  SYNCS.PHASECHK.TRANS64.TRYWAIT P1, [R0+URZ+0x36438], R3 ;  /* 0x03643803000075a7 */ /* 0x000ea4000802017f */
[----:B--2---:R-:W-:Y:S05]  /*af10*/  @!P1 BRA `(.L_x_3265) ;  /* 0x0000000800589947 */ /* 0x004fea0003800000 */
.L_x_3283:
[----:B------:R-:W-:Y:S05]  /*af20*/  @P0 BRA `(.L_x_3266) ;  /* 0x0000000000180947 */ /* 0x000fea0003800000 */
[----:B------:R-:W3:Y:S01]  /*af30*/  S2R R2, SR_TID.X ;  /* 0x0000000000027919 */ /* 0x000ee20000002100 */
[----:B--2---:R-:W-:-:S04]  /*af40*/  IMAD.MOV.U32 R3, RZ, RZ, 0x6100 ;  /* 0x00006100ff037424 */ /* 0x004fc800078e00ff */
[----:B------:R4:W-:Y:S01]  /*af50*/  SYNCS.ARRIVE.TRANS64 RZ, [R0+URZ+0x36430], R3 ;  /* 0x0364300300ff79a7 */ /* 0x0009e2000800003f */
[----:B---3--:R-:W-:-:S13]  /*af60*/  LOP3.LUT P0, RZ, R2, 0x1f, RZ, 0xc0, !PT ;  /* 0x0000001f02ff7812 */ /* 0x008fda000780c0ff */
[----:B----4-:R-:W-:Y:S05]  /*af70*/  @!P0 BRA `(.L_x_3266) ;  /* 0x0000000000048947 */ /* 0x010fea0003800000 */
[----:B------:R-:W-:Y:S01]  /*af80*/  BPT.TRAP 0x1 ;  /* 0x000000040000795c */ /* 0x000fe20000300000 */
.L_x_3266:
        /* <DEDUP_REMOVED lines=22> */
[----:B------:R-:W-:Y:S01]  /*b0f0*/  SEL R8, RZ, 0x1, P0 ;  /* 0x00000001ff087807 */ /* 0x000fe20000000000 */
        /* <DEDUP_REMOVED lines=20> */
[----:B---3--:R-:W-:Y:S01]  /*b240*/  NOP ;  /* 0x0000000000007918 */ /* 0x008fe20000000000 */
.L_x_3247:
[----:B------:R-:W-:Y:S05]  /*b250*/  BSYNC B0 ;  /* 0x0000000000007941 */ /* 0x000fea0003800000 */
.L_x_3243:
[----:B------:R-:W-:-:S03]  /*b260*/  UMOV UR7, 0xffffffff ;  /* 0xffffffff00077882 */ /* 0x000fc60000000000 */
[----:B------:R-:W-:Y:S05]  /*b270*/  BRA.DIV UR7, `(.L_x_3267) ;  /* 0x0000000607947947 */ /* 0x000fea000b800000 */
[----:B------:R-:W-:-:S13]  /*b280*/  ELECT P6, URZ, PT ;  /* 0x00000000003f782f */ /* 0x000fda00038c0000 */
.L_x_3286:
[----:B------:R-:W-:Y:S05]  /*b290*/  @!P6 BRA `(.L_x_3125) ;  /* 0x000000000074e947 */ /* 0x000fea0003800000 */
[----:B-12---:R-:W2:Y:S02]  /*b2a0*/  LDL.LU R0, [R1+0x4] ;  /* 0x0000040001007983 */ /* 0x006ea40000300800 */
[----:B--2---:R-:W-:-:S04]  /*b2b0*/  LOP3.LUT R0, R0, 0x2, RZ, 0xfc, !PT ;  /* 0x0000000200007812 */ /* 0x004fc800078efcff */
[----:B------:R-:W-:-:S13]  /*b2c0*/  ISETP.NE.AND P2, PT, R0, 0x3, PT ;  /* 0x000000030000780c */ /* 0x000fda0003f45270 */
[----:B------:R-:W-:Y:S05]  /*b2d0*/  @!P2 BRA `(.L_x_3268) ;  /* 0x000000000004a947 */ /* 0x000fea0003800000 */
[----:B------:R-:W-:Y:S01]  /*b2e0*/  BPT.TRAP 0x1 ;  /* 0x000000040000795c */ /* 0x000fe20000300000 */
.L_x_3268:
        /* <DEDUP_REMOVED lines=15> */
.L_x_3287:
[----:B------:R-:W2:Y:S02]  /*b3e0*/  SYNCS.PHASECHK.TRANS64.TRYWAIT P0, [R3+URZ], R2 ;  /* 0x00000002030075a7 */ /* 0x000ea4000800017f */
[----:B--2---:R-:W-:Y:S05]  /*b3f0*/  @!P0 BRA `(.L_x_3270) ;  /* 0x0000000400688947 */ /* 0x004fea0003800000 */
.L_x_3288:
[----:B------:R-:W-:Y:S05]  /*b400*/  @!P2 BRA `(.L_x_3271) ;  /* 0x000000000004a947 */ /* 0x000fea0003800000 */
[----:B------:R-:W-:Y:S01]  /*b410*/  BPT.TRAP 0x1 ;  /* 0x000000040000795c */ /* 0x000fe20000300000 */
.L_x_3271:
[----:B------:R-:W-:-:S07]  /*b420*/  SHF.L.U32 R16, R16, 0x1f, RZ ;  /* 0x0000001f10107819 */ /* 0x000fce00000006ff */
.L_x_3272:
[----:B---3--:R3:W4:Y:S02]  /*b430*/  SYNCS.PHASECHK.TRANS64.TRYWAIT P0, [R9+URZ+0x36438], R16 ;  /* 0x03643810090075a7 */ /* 0x008724000800017f */
[----:B----4-:R-:W-:Y:S05]  /*b440*/  @!P0 NANOSLEEP.SYNCS 0x989680 ;  /* 0x009896800000895d */ /* 0x010fea0003900000 */
[----:B------:R-:W4:Y:S02]  /*b450*/  @!P0 SYNCS.PHASECHK.TRANS64 P0, [R9+URZ+0x36438], R16 ;  /* 0x03643810090085a7 */ /* 0x000f24000800007f */
[----:B----4-:R-:W-:Y:S05]  /*b460*/  @!P0 BRA `(.L_x_3272) ;  /* 0xfffffffc00f08947 */ /* 0x010fea000383ffff */
.L_x_3125:
[----:B------:R-:W-:Y:S05]  /*b470*/  BSYNC B6 ;  /* 0x0000000000067941 */ /* 0x000fea0003800000 */
.L_x_3117:
[----:B------:R-:W-:Y:S05]  /*b480*/  EXIT ;  /* 0x000000000000794d */ /* 0x000fea0003800000 */
.L_x_3135:
[----:B------:R-:W-:Y:S02]  /*b490*/  IMAD.MOV.U32 R12, RZ, RZ, RZ ;  /* 0x000000ffff0c7224 */ /* 0x000fe400078e00ff */
[----:B------:R-:W-:Y:S02]  /*b4a0*/  IMAD.MOV.U32 R11, RZ, RZ, 0x1f ;  /* 0x0000001fff0b7424 */ /* 0x000fe400078e00ff */
[----:B------:R-:W-:-:S07]  /*b4b0*/  IMAD.MOV.U32 R15, RZ, RZ, -0x1 ;  /* 0xffffffffff0f7424 */ /* 0x000fce00078e00ff */
[----:B---3--:R-:W-:Y:S05]  /*b4c0*/  WARPSYNC.COLLECTIVE R15, `(.L_x_3273) ;  /* 0x000000000f087348 */ /* 0x008fea0003c00000 */
[----:B------:R1:W2:Y:S02]  /*b4d0*/  SHFL.IDX P6, R14, R13, R12, R11 ;  /* 0x0000000c0d0e7389 */ /* 0x0002a400000c000b */
[----:B-123--:R-:W-:Y:S01]  /*b4e0*/  ENDCOLLECTIVE ;  /* 0x000000000000791b */ /* 0x00efe20003800000 */
.L_x_3273:
[----:B------:R-:W-:Y:S05]  /*b4f0*/  BRA `(.L_x_3274) ;  /* 0xffffff60004c7947 */ /* 0x000fea000383ffff */
.L_x_3137:
[----:B--2---:R-:W-:-:S04]  /*b500*/  IMAD.U32 R0, RZ, RZ, UR36 ;  /* 0x00000024ff007e24 */ /* 0x004fc8000f8e00ff */
[----:B------:R2:W4:Y:S03]  /*b510*/  SYNCS.PHASECHK.TRANS64.TRYWAIT P0, [R0+URZ+0x36400], R10 ;  /* 0x0364000a000075a7 */ /* 0x000526000800017f */
[----:B----4-:R-:W-:Y:S05]  /*b520*/  @!P0 NANOSLEEP.SYNCS 0x989680 ;  /* 0x009896800000895d */ /* 0x010fea0003900000 */
[----:B------:R-:W4:Y:S02]  /*b530*/  @!P0 SYNCS.PHASECHK.TRANS64 P0, [R0+URZ+0x36400], R10 ;  /* 0x0364000a000085a7 */ /* 0x000f24000800007f */
[----:B----4-:R-:W-:Y:S05]  /*b540*/  @!P0 BRA `(.L_x_3137) ;  /* 0xfffffffc00ec8947 */ /* 0x010fea000383ffff */
[----:B------:R-:W-:Y:S05]  /*b550*/  BRA `(.L_x_3136) ;  /* 0xffffff6000887947 */ /* 0x000fea000383ffff */
.L_x_3141:
[----:B---3--:R3:W4:Y:S02]  /*b560*/  SYNCS.PHASECHK.TRANS64.TRYWAIT P1, [R3+URZ+0x36410], R10 ;  /* 0x0364100a030075a7 */ /* 0x008724000802017f */
[----:B----4-:R-:W-:Y:S05]  /*b570*/  @!P1 NANOSLEEP.SYNCS 0x989680 ;  /* 0x009896800000995d */ /* 0x010fea0003900000 */
[----:B------:R-:W4:Y:S02]  /*b580*/  @!P1 SYNCS.PHASECHK.TRANS64 P1, [R3+URZ+0x36410], R10 ;  /* 0x0364100a030095a7 */ /* 0x000f24000802007f */
[----:B----4-:R-:W-:Y:S05]  /*b590*/  @!P1 BRA `(.L_x_3141) ;  /* 0xfffffffc00f09947 */ /* 0x010fea000383ffff */
[----:B------:R-:W-:Y:S05]  /*b5a0*/  BRA `(.L_x_3140) ;  /* 0xffffff6800487947 */ /* 0x000fea000383ffff */
.L_x_3145:
[----:B-1----:R-:W-:-:S04]  /*b5b0*/  IMAD.U32 R121, RZ, RZ, UR36 ;  /* 0x00000024ff797e24 */ /* 0x002fc8000f8e00ff */
[----:B------:R1:W2:Y:S03]  /*b5c0*/  SYNCS.PHASECHK.TRANS64.TRYWAIT P1, [R121+URZ+0x36430], R14 ;  /* 0x0364300e790075a7 */ /* 0x0002a6000802017f */
[----:B--2---:R-:W-:Y:S05]  /*b5d0*/  @!P1 NANOSLEEP.SYNCS 0x989680 ;  /* 0x009896800000995d */ /* 0x004fea0003900000 */
[----:B------:R-:W2:Y:S02]  /*b5e0*/  @!P1 SYNCS.PHASECHK.TRANS64 P1, [R121+URZ+0x36430], R14 ;  /* 0x0364300e790095a7 */ /* 0x000ea4000802007f */
[----:B--2---:R-:W-:Y:S05]  /*b5f0*/  @!P1 BRA `(.L_x_3145) ;  /* 0xfffffffc00ec9947 */ /* 0x004fea000383ffff */
[----:B------:R-:W-:Y:S05]  /*b600*/  BRA `(.L_x_3144) ;  /* 0xffffff70006c7947 */ /* 0x000fea000383ffff */
.L_x_3248:
[----:B-1----:R1:W2:Y:S02]  /*b610*/  SYNCS.PHASECHK.TRANS64.TRYWAIT P1, [R0+URZ+0x36420], R6 ;  /* 0x03642006000075a7 */ /* 0x0022a4000802017f */
[----:B--2---:R-:W-:Y:S05]  /*b620*/  @!P1 NANOSLEEP.SYNCS 0x989680 ;  /* 0x009896800000995d */ /* 0x004fea0003900000 */
[----:B------:R-:W2:Y:S02]  /*b630*/  @!P1 SYNCS.PHASECHK.TRANS64 P1, [R0+URZ+0x36420], R6 ;  /* 0x03642006000095a7 */ /* 0x000ea4000802007f */
[----:B--2---:R-:W-:Y:S05]  /*b640*/  @!P1 BRA `(.L_x_3248) ;  /* 0xfffffffc00f09947 */ /* 0x004fea000383ffff */
[----:B------:R-:W-:Y:S05]  /*b650*/  BRA `(.L_x_3275) ;  /* 0xffffffdc006c7947 */ /* 0x000fea000383ffff */
.L_x_3252:
[----:B-1----:R1:W2:Y:S02]  /*b660*/  SYNCS.PHASECHK.TRANS64.TRYWAIT P1, [R0+URZ+0x36438], R6 ;  /* 0x03643806000075a7 */ /* 0x0022a4000802017f */
[----:B--2---:R-:W-:Y:S05]  /*b670*/  @!P1 NANOSLEEP.SYNCS 0x989680 ;  /* 0x009896800000995d */ /* 0x004fea0003900000 */
[----:B------:R-:W2:Y:S02]  /*b680*/  @!P1 SYNCS.PHASECHK.TRANS64 P1, [R0+URZ+0x36438], R6 ;  /* 0x03643806000095a7 */ /* 0x000ea4000802007f */
[----:B--2---:R-:W-:Y:S05]  /*b690*/  @!P1 BRA `(.L_x_3252) ;  /* 0xfffffffc00f09947 */ /* 0x004fea000383ffff */
[----:B------:R-:W-:Y:S05]  /*b6a0*/  BRA `(.L_x_3276) ;  /* 0xffffffe4004c7947 */ /* 0x000fea000383ffff */
.L_x_3254:
[----:B--2---:R2:W3:Y:S02]  /*b6b0*/  SYNCS.PHASECHK.TRANS64.TRYWAIT P1, [R0+URZ+0x36428], R3 ;  /* 0x03642803000075a7 */ /* 0x0044e4000802017f */
[----:B---3--:R-:W-:Y:S05]  /*b6c0*/  @!P1 NANOSLEEP.SYNCS 0x989680 ;  /* 0x009896800000995d */ /* 0x008fea0003900000 */
[----:B------:R-:W3:Y:S02]  /*b6d0*/  @!P1 SYNCS.PHASECHK.TRANS64 P1, [R0+URZ+0x36428], R3 ;  /* 0x03642803000095a7 */ /* 0x000ee4000802007f */
[----:B---3--:R-:W-:Y:S05]  /*b6e0*/  @!P1 BRA `(.L_x_3254) ;  /* 0xfffffffc00f09947 */ /* 0x008fea000383ffff */
[----:B------:R-:W-:Y:S05]  /*b6f0*/  BRA `(.L_x_3277) ;  /* 0xffffffe800107947 */ /* 0x000fea000383ffff */
.L_x_3256:
        /* <DEDUP_REMOVED lines=8> */
.L_x_3258:
[----:B------:R-:W-:-:S07]  /*b780*/  SHF.L.U32 R5, R7, 0x1f, RZ ;  /* 0x0000001f07057819 */ /* 0x000fce00000006ff */
.L_x_3279:
[----:B--2---:R2:W3:Y:S02]  /*b790*/  SYNCS.PHASECHK.TRANS64.TRYWAIT P1, [R0+URZ+0x36420], R5 ;  /* 0x03642005000075a7 */ /* 0x0044e4000802017f */
[----:B---3--:R-:W-:Y:S05]  /*b7a0*/  @!P1 NANOSLEEP.SYNCS 0x989680 ;  /* 0x009896800000995d */ /* 0x008fea0003900000 */
[----:B------:R-:W3:Y:S02]  /*b7b0*/  @!P1 SYNCS.PHASECHK.TRANS64 P1, [R0+URZ+0x36420], R5 ;  /* 0x03642005000095a7 */ /* 0x000ee4000802007f */
[----:B---3--:R-:W-:Y:S05]  /*b7c0*/  @!P1 BRA `(.L_x_3279) ;  /* 0xfffffffc00f09947 */ /* 0x008fea000383ffff */
[----:B------:R-:W-:Y:S05]  /*b7d0*/  BRA `(.L_x_3280) ;  /* 0xffffffec00607947 */ /* 0x000fea000383ffff */
.L_x_3261:
[----:B--2---:R2:W3:Y:S02]  /*b7e0*/  SYNCS.PHASECHK.TRANS64.TRYWAIT P1, [R0+URZ+0x36438], R6 ;  /* 0x03643806000075a7 */ /* 0x0044e4000802017f */
[----:B---3--:R-:W-:Y:S05]  /*b7f0*/  @!P1 NANOSLEEP.SYNCS 0x989680 ;  /* 0x009896800000995d */ /* 0x008fea0003900000 */
[----:B------:R-:W3:Y:S02]  /*b800*/  @!P1 SYNCS.PHASECHK.TRANS64 P1, [R0+URZ+0x36438], R6 ;  /* 0x03643806000095a7 */ /* 0x000ee4000802007f */
[----:B---3--:R-:W-:Y:S05]  /*b810*/  @!P1 BRA `(.L_x_3261) ;  /* 0xfffffffc00f09947 */ /* 0x008fea000383ffff */
[----:B------:R-:W-:Y:S05]  /*b820*/  BRA `(.L_x_3281) ;  /* 0xfffffff0002c7947 */ /* 0x000fea000383ffff */
.L_x_3263:
[----:B-1----:R1:W2:Y:S02]  /*b830*/  SYNCS.PHASECHK.TRANS64.TRYWAIT P1, [R0+URZ+0x36428], R5 ;  /* 0x03642805000075a7 */ /* 0x0022a4000802017f */
[----:B--2---:R-:W-:Y:S05]  /*b840*/  @!P1 NANOSLEEP.SYNCS 0x989680 ;  /* 0x009896800000995d */ /* 0x004fea0003900000 */
[----:B------:R-:W2:Y:S02]  /*b850*/  @!P1 SYNCS.PHASECHK.TRANS64 P1, [R0+URZ+0x36428], R5 ;  /* 0x03642805000095a7 */ /* 0x000ea4000802007f */
[----:B--2---:R-:W-:Y:S05]  /*b860*/  @!P1 BRA `(.L_x_3263) ;  /* 0xfffffffc00f09947 */ /* 0x004fea000383ffff */
[----:B------:R-:W-:Y:S05]  /*b870*/  BRA `(.L_x_3282) ;  /* 0xfffffff000d87947 */ /* 0x000fea000383ffff */
.L_x_3265:
[----:B--2---:R2:W3:Y:S02]  /*b880*/  SYNCS.PHASECHK.TRANS64.TRYWAIT P1, [R0+URZ+0x36438], R3 ;  /* 0x03643803000075a7 */ /* 0x0044e4000802017f */
[----:B---3--:R-:W-:Y:S05]  /*b890*/  @!P1 NANOSLEEP.SYNCS 0x989680 ;  /* 0x009896800000995d */ /* 0x008fea0003900000 */
[----:B------:R-:W3:Y:S02]  /*b8a0*/  @!P1 SYNCS.PHASECHK.TRANS64 P1, [R0+URZ+0x36438], R3 ;  /* 0x03643803000095a7 */ /* 0x000ee4000802007f */
[----:B---3--:R-:W-:Y:S05]  /*b8b0*/  @!P1 BRA `(.L_x_3265) ;  /* 0xfffffffc00f09947 */ /* 0x008fea000383ffff */
[----:B------:R-:W-:Y:S05]  /*b8c0*/  BRA `(.L_x_3283) ;  /* 0xfffffff400947947 */ /* 0x000fea000383ffff */
.L_x_3267:
[----:B------:R-:W-:Y:S01]  /*b8d0*/  BSSY B0, `(.L_x_3284) ;  /* 0x0000006000007945 */ /* 0x000fe20003800000 */
[----:B------:R-:W-:-:S07]  /*b8e0*/  IMAD.MOV.U32 R15, RZ, RZ, -0x1 ;  /* 0xffffffffff0f7424 */ /* 0x000fce00078e00ff */
[----:B-12---:R-:W-:Y:S05]  /*b8f0*/  WARPSYNC.COLLECTIVE R15, `(.L_x_3285) ;  /* 0x000000000f0c7348 */ /* 0x006fea0003c00000 */
[----:B------:R-:W-:Y:S02]  /*b900*/  ELECT P6, UR62, PT ;  /* 0x00000000003e782f */ /* 0x000fe400038c0000 */
[----:B------:R-:W-:Y:S01]  /*b910*/  MOV R14, UR62 ;  /* 0x0000003e000e7c02 */ /* 0x000fe20008000f00 */
[----:B-12---:R-:W-:Y:S10]  /*b920*/  ENDCOLLECTIVE ;  /* 0x000000000000791b */ /* 0x006ff40003800000 */
.L_x_3285:
[----:B------:R-:W-:Y:S05]  /*b930*/  BSYNC B0 ;  /* 0x0000000000007941 */ /* 0x000fea0003800000 */
.L_x_3284:
[----:B------:R-:W-:Y:S05]  /*b940*/  BRA `(.L_x_3286) ;  /* 0xfffffff800507947 */ /* 0x000fea000383ffff */
.L_x_3269:
[----:B-1----:R1:W2:Y:S02]  /*b950*/  SYNCS.PHASECHK.TRANS64.TRYWAIT P0, [R7+URZ], R0 ;  /* 0x00000000070075a7 */ /* 0x0022a4000800017f */
[----:B--2---:R-:W-:Y:S05]  /*b960*/  @!P0 NANOSLEEP.SYNCS 0x989680 ;  /* 0x009896800000895d */ /* 0x004fea0003900000 */
[----:B------:R-:W2:Y:S02]  /*b970*/  @!P0 SYNCS.PHASECHK.TRANS64 P0, [R7+URZ], R0 ;  /* 0x00000000070085a7 */ /* 0x000ea4000800007f */
[----:B--2---:R-:W-:Y:S05]  /*b980*/  @!P0 BRA `(.L_x_3269) ;  /* 0xfffffffc00f08947 */ /* 0x004fea000383ffff */
[----:B------:R-:W-:Y:S05]  /*b990*/  BRA `(.L_x_3287) ;  /* 0xfffffff800907947 */ /* 0x000fea000383ffff */
.L_x_3270:
[----:B--2---:R2:W3:Y:S02]  /*b9a0*/  SYNCS.PHASECHK.TRANS64.TRYWAIT P0, [R3+URZ], R2 ;  /* 0x00000002030075a7 */ /* 0x0044e4000800017f */
[----:B---3--:R-:W-:Y:S05]  /*b9b0*/  @!P0 NANOSLEEP.SYNCS 0x989680 ;  /* 0x009896800000895d */ /* 0x008fea0003900000 */
[----:B------:R-:W3:Y:S02]  /*b9c0*/  @!P0 SYNCS.PHASECHK.TRANS64 P0, [R3+URZ], R2 ;  /* 0x00000002030085a7 */ /* 0x000ee4000800007f */
[----:B---3--:R-:W-:Y:S05]  /*b9d0*/  @!P0 BRA `(.L_x_3270) ;  /* 0xfffffffc00f08947 */ /* 0x008fea000383ffff */
[----:B------:R-:W-:Y:S05]  /*b9e0*/  BRA `(.L_x_3288) ;  /* 0xfffffff800847947 */ /* 0x000fea000383ffff */
.L_x_3289:
        /* <DEDUP_REMOVED lines=9> */
.L_x_3876:


//--------------------- .text._ZN7cutlass13device_kernelIN5flash11enable_sm90INS1_16FlashAttnBwdSm90INS1_25CollectiveMainloopBwdSm90ILi2ELi1ELi1EN4cute5tupleIJNS5_1CILi1EEES8_S8_EEENS6_IJNS7_ILi64EEENS7_ILi96EEENS7_ILi192EEEEEENS_6half_tEfNS_4arch4Sm90ELb1ELb0ELb1ELb1ELb1ELb0ELb1ELb0ELi3ELi1ELi1ELi1ELb0EEENS1_21CollectiveEpilogueBwdISD_SE_SG_Li384ELb1ELb1ELi3EEENS1_25SingleTileBwdLPTSchedulerILb1ELi96ELb1EEEEEEEEEvNT_6ParamsE --------------------------
	.section	.text._ZN7cutlass13device_kernelIN5flash11enable_sm90INS1_16FlashAttnBwdSm90INS1_25CollectiveMainloopBwdSm90ILi2ELi1ELi1EN4cute5tupleIJNS5_1CILi1EEES8_S8_EEENS6_IJNS7_ILi64EEENS7_ILi96EEENS7_ILi192EEEEEENS_6half_tEfNS_4arch4Sm90ELb1ELb0ELb1ELb1ELb1ELb0ELb1ELb0ELi3ELi1ELi1ELi1ELb0EEENS1_21CollectiveEpilogueBwdISD_SE_SG_Li384ELb1ELb1ELi3EEENS1_25SingleTileBwdLPTSchedulerILb1ELi96ELb1EEEEEEEEEvNT_6ParamsE,"ax",@progbits
	.align	128
.text._ZN7cutlass13device_kernelIN5flash11enable_sm90INS1_16FlashAttnBwdSm90INS1_25CollectiveMainloopBwdSm90ILi2ELi1ELi1EN4cute5tupleIJNS5_1CILi1EEES8_S8_EEENS6_IJNS7_ILi64EEENS7_ILi96EEENS7_ILi192EEEEEENS_6half_tEfNS_4arch4Sm90ELb1ELb0ELb1ELb1ELb1ELb0ELb1ELb0ELi3ELi1ELi1ELi1ELb0EEENS1_21CollectiveEpilogueBwdISD_SE_SG_Li384ELb1ELb1ELi3EEENS1_25SingleTileBwdLPTSchedulerILb1ELi96ELb1EEEEEEEEEvNT_6ParamsE:
        .type           _ZN7cutlass13device_kernelIN5flash11enable_sm90INS1_16FlashAttnBwdSm90INS1_25CollectiveMainloopBwdSm90ILi2ELi1ELi1EN4cute5tupleIJNS5_1CILi1EEES8_S8_EEENS6_IJNS7_ILi64EEENS7_ILi96EEENS7_ILi192EEEEEENS_6half_tEfNS_4arch4Sm90ELb1ELb0ELb1ELb1ELb1ELb0ELb1ELb0ELi3ELi1ELi1ELi1ELb0EEENS1_21CollectiveEpilogueBwdISD_SE_SG_Li384ELb1ELb1ELi3EEENS1_25SingleTileBwdLPTSchedulerILb1ELi96ELb1EEEEEEEEEvNT_6ParamsE,@function
        .size           _ZN7cutlass13device_kernelIN5flash11enable_sm90INS1_16FlashAttnBwdSm90INS1_25CollectiveMainloopBwdSm90ILi2ELi1ELi1EN4cute5tupleIJNS5_1CILi1EEES8_S8_EEENS6_IJNS7_ILi64EEENS7_ILi96EEENS7_ILi192EEEEEENS_6half_tEfNS_4arch4Sm90ELb1ELb0ELb1ELb1ELb1ELb0ELb1ELb0ELi3ELi1ELi1ELi1ELb0EEENS1_21CollectiveEpilogueBwdISD_SE_SG_Li384ELb1ELb1ELi3EEENS1_25SingleTileBwdLPTSchedulerILb1ELi96ELb1EEEEEEEEEvNT_6ParamsE,(.L_x_3877 - _ZN7cutlass13device_kernelIN5flash11enable_sm90INS1_16FlashAttnBwdSm90INS1_25CollectiveMainloopBwdSm90ILi2ELi1ELi1EN4cute5tupleIJNS5_1CILi1EEES8_S8_EEENS6_IJNS7_ILi64EEENS7_ILi96EEENS7_ILi192EEEEEENS_6half_tEfNS_4arch4Sm90ELb1ELb0ELb1ELb1ELb1ELb0ELb1ELb0ELi3ELi1ELi1ELi1ELb0EEENS1_21CollectiveEpilogueBwdISD_SE_SG_Li384ELb1ELb1ELi3EEENS1_25SingleTileBwdLPTSchedulerILb1ELi96ELb1EEEEEEEEEvNT_6ParamsE)
        .other          _ZN7cutlass13device_kernelIN5flash11enable_sm90INS1_16FlashAttnBwdSm90INS1_25CollectiveMainloopBwdSm90ILi2ELi1ELi1EN4cute5tupleIJNS5_1CILi1EEES8_S8_EEENS6_IJNS7_ILi64EEENS7_ILi96EEENS7_ILi192EEEEEENS_6half_tEfNS_4arch4Sm90ELb1ELb0ELb1ELb1ELb1ELb0ELb1ELb0ELi3ELi1ELi1ELi1ELb0EEENS1_21CollectiveEpilogueBwdISD_SE_SG_Li384ELb1ELb1ELi3EEENS1_25SingleTileBwdLPTSchedulerILb1ELi96ELb1EEEEEEEEEvNT_6ParamsE,@"STO_CUDA_ENTRY STV_DEFAULT"
_ZN7cutlass13device_kernelIN5flash11enable_sm90INS1_16FlashAttnBwdSm90INS1_25CollectiveMainloopBwdSm90ILi2ELi1ELi1EN4cute5tupleIJNS5_1CILi1EEES8_S8_EEENS6_IJNS7_ILi64EEENS7_ILi96EEENS7_ILi192EEEEEENS_6half_tEfNS_4arch4Sm90ELb1ELb0ELb1ELb1ELb1ELb0ELb1ELb0ELi3ELi1ELi1ELi1ELb0EEENS1_21CollectiveEpilogueBwdISD_SE_SG_Li384ELb1ELb1ELi3EEENS1_25SingleTileBwdLPTSchedulerILb1ELi96ELb1EEEEEEEEEvNT_6ParamsE:
        /* <DEDUP_REMOVED lines=23> */
.L_x_3291:
[----:B------:R-:W-:Y:S05]  /*0170*/  BSYNC B0 ;  /* 0x0000000000007941 */ /* 0x000fea0003800000 */
.L_x_3290:
        /* <DEDUP_REMOVED lines=34> */
.L_x_3292:
        /* <DEDUP_REMOVED lines=20> */
.L_x_3293:
        /* <DEDUP_REMOVED lines=9> */
.L_x_3296:
        /* <DEDUP_REMOVED lines=32> */
.L_x_3297:
[----:B------:R-:W-:Y:S01]  /*0770*/  ULDC UR8, c[0x0][0x8c4] ;  /* 0x0002310000087ab9 */ /* 0x000fe20000000800 */
[----:B------:R-:W-:Y:S01]  /*0780*/  UMOV UR7, UR9 ;  /* 0x0000000900077c82 */ /* 0x000fe20008000000 */
[----:B------:R-:W-:-:S11]  /*0790*/  UISETP.NE.AND UP0, UPT, UR8, 0x1, UPT ;  /* 0x000000010800788c */ /* 0x000fd6000bf05270 */
[----:B------:R-:W-:Y:S02]  /*07a0*/  @UP0 ULDC.64 UR10, c[0x0][0x8c8] ;  /* 0x00023200000a0ab9 */ /* 0x000fe40000000a00 */
[----:B------:R-:W-:-:S04]  /*07b0*/  UIMAD.WIDE.U32 UR4, UR9, UR10, URZ ;  /* 0x0000000a090472a5 */ /* 0x000fc8000f8e003f */
[----:B------:R-:W-:-:S04]  /*07c0*/  @UP0 USHF.R.U32.HI UR7, URZ, UR11, UR5 ;  /* 0x0000000b3f070299 */ /* 0x000fc80008011605 */
[----:B------:R-:W-:-:S12]  /*07d0*/  UIMAD UR4, UR7, UR8, URZ ;  /* 0x00000008070472a4 */ /* 0x000fd8000f8e023f */
.L_x_3298:
[----:B------:R-:W1:Y:S01]  /*07e0*/  LDC R2, c[0x0][0x8b8] ;  /* 0x00022e00ff027b82 */ /* 0x000e620000000800 */
[----:B------:R-:W-:Y:S01]  /*07f0*/  UIADD3 UR4, UR9, -UR4, URZ ;  /* 0x8000000409047290 */ /* 0x000fe2000fffe03f */
[----:B------:R-:W-:Y:S02]  /*0800*/  ULDC UR5, c[0x0][0x8c4] ;  /* 0x0002310000057ab9 */ /* 0x000fe40000000800 */
[----:B------:R-:W-:Y:S01]  /*0810*/  ULDC.64 UR8, c[0x0][0x8f8] ;  /* 0x00023e0000087ab9 */ /* 0x000fe20000000a00 */
[----:B------:R-:W-:Y:S01]  /*0820*/  UIMAD UR4, UR6, UR5, UR4 ;  /* 0x00000005060472a4 */ /* 0x000fe2000f8e0204 */
[----:B------:R-:W-:-:S04]  /*0830*/  ISETP.NE.U32.AND P0, PT, RZ, UR8, PT ;  /* 0x00000008ff007c0c */ /* 0x000fc8000bf05070 */
[----:B------:R-:W-:Y:S01]  /*0840*/  ISETP.NE.AND.EX P0, PT, RZ, UR9, PT, P0 ;  /* 0x00000009ff007c0c */ /* 0x000fe2000bf05300 */
[----:B------:R-:W-:Y:S01]  /*0850*/  IMAD.U32 R5, RZ, RZ, UR4 ;  /* 0x00000004ff057e24 */ /* 0x000fe2000f8e00ff */
[----:B-1----:R-:W-:-:S13]  /*0860*/  ISETP.NE.AND P1, PT, R2, 0x1, PT ;  /* 0x000000010200780c */ /* 0x002fda0003f25270 */
[----:B------:R-:W1:Y:S08]  /*0870*/  @P1 LDC R0, c[0x0][0x8bc] ;  /* 0x00022f00ff001b82 */ /* 0x000e700000000800 */
[----:B------:R-:W2:Y:S01]  /*0880*/  @P1 LDC R3, c[0x0][0x8c0] ;  /* 0x00023000ff031b82 */ /* 0x000ea20000000800 */
[----:B-1----:R-:W-:-:S05]  /*0890*/  @P1 IMAD.HI.U32 R0, R0, UR4, RZ ;  /* 0x0000000400001c27 */ /* 0x002fca000f8e00ff */
[----:B--2---:R-:W-:-:S05]  /*08a0*/  @P1 SHF.R.U32.HI R5, RZ, R3, R0 ;  /* 0x00000003ff051219 */ /* 0x004fca0000011600 */
[----:B------:R-:W-:-:S04]  /*08b0*/  IMAD.MOV R3, RZ, RZ, -R5 ;  /* 0x000000ffff037224 */ /* 0x000fc800078e0a05 */
[----:B------:R-:W-:-:S05]  /*08c0*/  IMAD R8, R2, R3, UR4 ;  /* 0x0000000402087e24 */ /* 0x000fca000f8e0203 */
[----:B------:R1:W-:Y:S01]  /*08d0*/  STL [R1+0x10], R8 ;  /* 0x0000100801007387 */ /* 0x0003e20000100800 */
[----:B------:R-:W-:Y:S05]  /*08e0*/  @!P0 BRA `(.L_x_3299) ;  /* 0x0000000000108947 */ /* 0x000fea0003800000 */
[----:B------:R-:W2:Y:S02]  /*08f0*/  LDC.64 R2, c[0x0][0x8f8] ;  /* 0x00023e00ff027b82 */ /* 0x000ea40000000a00 */
[----:B--2---:R-:W-:-:S05]  /*0900*/  IMAD.WIDE R2, R5, 0x4, R2 ;  /* 0x0000000405027825 */ /* 0x004fca00078e0202 */
[----:B------:R3:W5:Y:S01]  /*0910*/  LDG.E R0, desc[UR38][R2.64] ;  /* 0x0000002602007981 */ /* 0x000762000c1e1900 */
[----:B------:R-:W-:Y:S05]  /*0920*/  BRA `(.L_x_3300) ;  /* 0x00000000002c7947 */ /* 0x000fea0003800000 */
.L_x_3299:
        /* <DEDUP_REMOVED lines=10> */
.L_x_3301:
[----:B------:R-:W2:Y:S02]  /*09d0*/  LDC R0, c[0x0][0x8ec] ;  /* 0x00023b00ff007b82 */ /* 0x000ea40000000800 */
.L_x_3300:
[----:B--2--5:R-:W-:-:S04]  /*09e0*/  VIADD R0, R0, 0x5f ;  /* 0x0000005f00007836 */ /* 0x024fc80000000000 */
[----:B------:R-:W-:-:S05]  /*09f0*/  IMAD.HI R0, R0, 0x2aaaaaab, RZ ;  /* 0x2aaaaaab00007827 */ /* 0x000fca00078e02ff */
[----:B---3--:R-:W-:-:S04]  /*0a00*/  SHF.R.U32.HI R3, RZ, 0x1f, R0 ;  /* 0x0000001fff037819 */ /* 0x008fc80000011600 */
[----:B------:R-:W-:-:S04]  /*0a10*/  LEA.HI.SX32 R3, R0, R3, 0x1c ;  /* 0x0000000300037211 */ /* 0x000fc800078fe2ff */
[----:B------:R-:W-:Y:S01]  /*0a20*/  ISETP.GT.AND P0, PT, R3, UR7, PT ;  /* 0x0000000703007c0c */ /* 0x000fe2000bf04270 */
[----:B------:R-:W-:-:S03]  /*0a30*/  ULOP3.LUT UR7, URZ, UR7, URZ, 0x33, !UPT ;  /* 0x000000073f077292 */ /* 0x000fc6000f8e333f */
[----:B------:R-:W-:-:S03]  /*0a40*/  SEL R6, R5, 0xffffffff, P0 ;  /* 0xffffffff05067807 */ /* 0x000fc60000000000 */
[----:B------:R-:W-:Y:S01]  /*0a50*/  VIADD R4, R3, UR7 ;  /* 0x0000000703047c36 */ /* 0x000fe20008000000 */
[----:B------:R-:W-:Y:S01]  /*0a60*/  ISETP.GE.AND P0, PT, R6, RZ, PT ;  /* 0x000000ff0600720c */ /* 0x000fe20003f06270 */
[----:B------:R2:W-:Y:S04]  /*0a70*/  STL [R1+0xc], R6 ;  /* 0x00000c0601007387 */ /* 0x0005e80000100800 */
[----:B------:R2:W-:Y:S08]  /*0a80*/  STL [R1+0x14], R4 ;  /* 0x0000140401007387 */ /* 0x0005f00000100800 */
[----:B------:R-:W-:Y:S05]  /*0a90*/  @!P0 BRA `(.L_x_3302) ;  /* 0x000000b000c08947 */ /* 0x000fea0003800000 */
[----:B------:R-:W-:Y:S01]  /*0aa0*/  SHF.R.S32.HI R0, RZ, 0x1f, R8 ;  /* 0x0000001fff007819 */ /* 0x000fe20000011408 */
[----:B------:R-:W-:Y:S01]  /*0ab0*/  ULDC.64 UR4, c[0x0][0x780] ;  /* 0x0001e00000047ab9 */ /* 0x000fe20000000a00 */
[----:B------:R-:W3:Y:S01]  /*0ac0*/  LDC R17, c[0x0][0x290] ;  /* 0x0000a400ff117b82 */ /* 0x000ee20000000800 */
[----:B------:R-:W-:Y:S02]  /*0ad0*/  ISETP.NE.U32.AND P0, PT, RZ, UR4, PT ;  /* 0x00000004ff007c0c */ /* 0x000fe4000bf05070 */
[----:B------:R4:W-:Y:S02]  /*0ae0*/  STL [R1+0x18], R0 ;  /* 0x0000180001007387 */ /* 0x0009e40000100800 */
[----:B------:R-:W-:-:S13]  /*0af0*/  ISETP.NE.AND.EX P0, PT, RZ, UR5, PT, P0 ;  /* 0x00000005ff007c0c */ /* 0x000fda000bf05300 */
[----:B----4-:R-:W-:Y:S05]  /*0b00*/  @!P0 BRA `(.L_x_3303) ;  /* 0x0000000000108947 */ /* 0x010fea0003800000 */
[----:B------:R-:W4:Y:S02]  /*0b10*/  LDC.64 R18, c[0x0][0x780] ;  /* 0x0001e000ff127b82 */ /* 0x000f240000000a00 */
[----:B----4-:R-:W-:-:S06]  /*0b20*/  IMAD.WIDE R18, R6, 0x4, R18 ;  /* 0x0000000406127825 */ /* 0x010fcc00078e0212 */
[----:B------:R4:W5:Y:S01]  /*0b30*/  LDG.E R18, desc[UR38][R18.64] ;  /* 0x0000002612127981 */ /* 0x000962000c1e1900 */
[----:B------:R-:W-:Y:S05]  /*0b40*/  BRA `(.L_x_3304) ;  /* 0x0000000000287947 */ /* 0x000fea0003800000 */
.L_x_3303:
[----:B------:R-:W-:Y:S01]  /*0b50*/  ULDC.64 UR4, c[0x0][0x770] ;  /* 0x0001dc0000047ab9 */ /* 0x000fe20000000a00 */
[----:B------:R-:W4:Y:S01]  /*0b60*/  LDC R18, c[0x0][0x280] ;  /* 0x0000a000ff127b82 */ /* 0x000f220000000800 */
[----:B------:R-:W-:-:S04]  /*0b70*/  ISETP.NE.U32.AND P0, PT, RZ, UR4, PT ;  /* 0x00000004ff007c0c */ /* 0x000fc8000bf05070 */
[----:B------:R-:W-:-:S13]  /*0b80*/  ISETP.NE.AND.EX P0, PT, RZ, UR5, PT, P0 ;  /* 0x00000005ff007c0c */ /* 0x000fda000bf05300 */
[----:B------:R-:W-:Y:S05]  /*0b90*/  @!P0 BRA `(.L_x_3304) ;  /* 0x0000000000148947 */ /* 0x000fea0003800000 */
[----:B------:R-:W5:Y:S02]  /*0ba0*/  LDC.64 R2, c[0x0][0x770] ;  /* 0x0001dc00ff027b82 */ /* 0x000f640000000a00 */
[----:B-----5:R-:W-:-:S05]  /*0bb0*/  IMAD.WIDE R2, R6, 0x4, R2 ;  /* 0x0000000406027825 */ /* 0x020fca00078e0202 */
[----:B----4-:R-:W4:Y:S04]  /*0bc0*/  LDG.E R18, desc[UR38][R2.64] ;  /* 0x0000002602127981 */ /* 0x010f28000c1e1900 */
[----:B------:R-:W4:Y:S02]  /*0bd0*/  LDG.E R5, desc[UR38][R2.64+0x4] ;  /* 0x0000042602057981 */ /* 0x000f24000c1e1900 */
[----:B----4-:R-:W-:-:S07]  /*0be0*/  IMAD.IADD R18, R5, 0x1, -R18 ;  /* 0x0000000105127824 */ /* 0x010fce00078e0a12 */
.L_x_3304:
[----:B------:R-:W-:Y:S02]  /*0bf0*/  ULDC.64 UR4, c[0x0][0x788] ;  /* 0x0001e20000047ab9 */ /* 0x000fe40000000a00 */
[----:B------:R-:W-:-:S04]  /*0c00*/  ISETP.NE.U32.AND P0, PT, RZ, UR4, PT ;  /* 0x00000004ff007c0c */ /* 0x000fc8000bf05070 */
[----:B------:R-:W-:-:S13]  /*0c10*/  ISETP.NE.AND.EX P0, PT, RZ, UR5, PT, P0 ;  /* 0x00000005ff007c0c */ /* 0x000fda000bf05300 */
[----:B------:R-:W-:Y:S05]  /*0c20*/  @!P0 BRA `(.L_x_3305) ;  /* 0x0000000000108947 */ /* 0x000fea0003800000 */
[----:B------:R-:W1:Y:S02]  /*0c30*/  LDC.64 R2, c[0x0][0x788] ;  /* 0x0001e200ff027b82 */ /* 0x000e640000000a00 */
[----:B-1----:R-:W-:-:S05]  /*0c40*/  IMAD.WIDE R2, R6, 0x4, R2 ;  /* 0x0000000406027825 */ /* 0x002fca00078e0202 */
[----:B---3--:R1:W5:Y:S01]  /*0c50*/  LDG.E R17, desc[UR38][R2.64] ;  /* 0x0000002602117981 */ /* 0x008362000c1e1900 */
[----:B------:R-:W-:Y:S05]  /*0c60*/  BRA `(.L_x_3306) ;  /* 0x0000000000247947 */ /* 0x000fea0003800000 */
.L_x_3305:
[----:B------:R-:W-:Y:S02]  /*0c70*/  ULDC.64 UR4, c[0x0][0x778] ;  /* 0x0001de0000047ab9 */ /* 0x000fe40000000a00 */
[----:B------:R-:W-:-:S04]  /*0c80*/  ISETP.NE.U32.AND P0, PT, RZ, UR4, PT ;  /* 0x00000004ff007c0c */ /* 0x000fc8000bf05070 */
[----:B------:R-:W-:-:S13]  /*0c90*/  ISETP.NE.AND.EX P0, PT, RZ, UR5, PT, P0 ;  /* 0x00000005ff007c0c */ /* 0x000fda000bf05300 */
[----:B------:R-:W-:Y:S05]  /*0ca0*/  @!P0 BRA `(.L_x_3306) ;  /* 0x0000000000148947 */ /* 0x000fea0003800000 */
[----:B------:R-:W1:Y:S02]  /*0cb0*/  LDC.64 R2, c[0x0][0x778] ;  /* 0x0001de00ff027b82 */ /* 0x000e640000000a00 */
[----:B-1----:R-:W-:-:S05]  /*0cc0*/  IMAD.WIDE R2, R6, 0x4, R2 ;  /* 0x0000000406027825 */ /* 0x002fca00078e0202 */
[----:B---3--:R-:W3:Y:S04]  /*0cd0*/  LDG.E R17, desc[UR38][R2.64] ;  /* 0x0000002602117981 */ /* 0x008ee8000c1e1900 */
[----:B------:R-:W3:Y:S02]  /*0ce0*/  LDG.E R0, desc[UR38][R2.64+0x4] ;  /* 0x0000042602007981 */ /* 0x000ee4000c1e1900 */
[----:B---3--:R-:W-:-:S07]  /*0cf0*/  IMAD.IADD R17, R0, 0x1, -R17 ;  /* 0x0000000100117824 */ /* 0x008fce00078e0a11 */
.L_x_3306:
[----:B---345:R-:W-:Y:S01]  /*0d00*/  IMAD.IADD R0, R18, 0x1, -R17 ;  /* 0x0000000112007824 */ /* 0x038fe200078e0a11 */
        /* <DEDUP_REMOVED lines=18> */
[----:B--2---:R-:W-:Y:S02]  /*0e30*/  SHF.R.S32.HI R4, RZ, 0x6, R3 ;  /* 0x00000006ff047819 */ /* 0x004fe40000011403 */
        /* <DEDUP_REMOVED lines=69> */
.L_x_3309:
        /* <DEDUP_REMOVED lines=15> */
.L_x_3308:
        /* <DEDUP_REMOVED lines=20> */
.L_x_3311:
        /* <DEDUP_REMOVED lines=15> */
.L_x_3310:
        /* <DEDUP_REMOVED lines=8> */
.L_x_3469:
        /* <DEDUP_REMOVED lines=21> */
.L_x_3313:
[----:B------:R-:W3:Y:S04]  /*1780*/  LDL R20, [R1+0x14] ;  /* 0x0000140001147983 */ /* 0x000ee80000100800 */
[----:B------:R-:W4:Y:S01]  /*1790*/  LDL.LU R19, [R1+0x4] ;  /* 0x0000040001137983 */ /* 0x000f220000300800 */
        /* <DEDUP_REMOVED lines=96> */
[----:B---3--:R-:W-:-:S04]  /*1da0*/  IMAD R17, R20, -0x60, R17 ;  /* 0xffffffa014117824 */ /* 0x008fc800078e0211 */
[----:B------:R-:W-:Y:S01]  /*1db0*/  IMAD.IADD R2, R17, 0x1, -R157 ;  /* 0x0000000111027824 */ /* 0x000fe200078e0a9d */
[----:B------:R-:W-:Y:S02]  /*1dc0*/  IADD3 R18, -R18, 0x1, R17 ;  /* 0x0000000112127810 */ /* 0x000fe40007ffe111 */
[----:B----4-:R-:W-:Y:S02]  /*1dd0*/  LOP3.LUT R8, R19, 0x1, RZ, 0xfc, !PT ;  /* 0x0000000113087812 */ /* 0x010fe400078efcff */
[----:B------:R2:W-:Y:S01]  /*1de0*/  STL [R1], R2 ;  /* 0x0000000201007387 */ /* 0x0005e20000100800 */
[----:B------:R-:W-:-:S03]  /*1df0*/  IMAD.IADD R157, R18, 0x1, -R157 ;  /* 0x00000001129d7824 */ /* 0x000fc600078e0a9d */
[----:B------:R3:W-:Y:S01]  /*1e00*/  STL [R1+0x4], R3 ;  /* 0x0000040301007387 */ /* 0x0007e20000100800 */
[----:B--2---:R-:W-:-:S07]  /*1e10*/  IMAD.MOV.U32 R2, RZ, RZ, RZ ;  /* 0x000000ffff027224 */ /* 0x004fce00078e00ff */
.L_x_3325:
[----:B------:R-:W-:-:S13]  /*1e20*/  ISETP.NE.AND P0, PT, R8, 0x3, PT ;  /* 0x000000030800780c */ /* 0x000fda0003f05270 */
[----:B------:R-:W-:Y:S05]  /*1e30*/  @!P0 BRA `(.L_x_3315) ;  /* 0x0000000000048947 */ /* 0x000fea0003800000 */
[----:B------:R-:W-:Y:S01]  /*1e40*/  BPT.TRAP 0x1 ;  /* 0x000000040000795c */ /* 0x000fe20000300000 */
.L_x_3315:
[----:B---3--:R-:W-:Y:S02]  /*1e50*/  LEA R3, R2, UR36, 0x3 ;  /* 0x0000002402037c11 */ /* 0x008fe4000f8e18ff */
[----:B------:R-:W-:-:S04]  /*1e60*/  SHF.L.U32 R10, R7, 0x1f, RZ ;  /* 0x0000001f070a7819 */ /* 0x000fc800000006ff */
[----:B------:R2:W3:Y:S01]  /*1e70*/  SYNCS.PHASECHK.TRANS64.TRYWAIT P1, [R3+URZ+0x36410], R10 ;  /* 0x0364100a030075a7 */ /* 0x0004e2000802017f */
[----:B------:R-:W-:Y:S05]  /*1e80*/  @!P0 BRA `(.L_x_3316) ;  /* 0x0000000000048947 */ /* 0x000fea0003800000 */
[----:B------:R-:W-:Y:S01]  /*1e90*/  BPT.TRAP 0x1 ;  /* 0x000000040000795c */ /* 0x000fe20000300000 */
.L_x_3316:
[----:B---3--:R-:W-:Y:S05]  /*1ea0*/  @P1 BRA `(.L_x_3317) ;  /* 0x0000000000081947 */ /* 0x008fea0003800000 */
[----:B------:R-:W3:Y:S02]  /*1eb0*/  SYNCS.PHASECHK.TRANS64.TRYWAIT P1, [R3+URZ+0x36410], R10 ;  /* 0x0364100a030075a7 */ /* 0x000ee4000802017f */
[----:B---3--:R-:W-:Y:S05]  /*1ec0*/  @!P1 BRA `(.L_x_3318) ;  /* 0x0000009c00f09947 */ /* 0x008fea0003800000 */
.L_x_3317:
        /* <DEDUP_REMOVED lines=103> */
.L_x_3319:
[----:B------:R-:W-:-:S04]  /*2540*/  SHF.L.U32 R14, R5, 0x1f, RZ ;  /* 0x0000001f050e7819 */ /* 0x000fc800000006ff */
[----:B------:R1:W1:Y:S01]  /*2550*/  SYNCS.PHASECHK.TRANS64.TRYWAIT P1, [UR36+0x36430], R14 ;  /* 0x0364300eff0075a7 */ /* 0x0002620008020164 */
[----:B------:R-:W-:Y:S05]  /*2560*/  @!P0 BRA `(.L_x_3320) ;  /* 0x0000000000048947 */ /* 0x000fea0003800000 */
[----:B------:R-:W-:Y:S01]  /*2570*/  BPT.TRAP 0x1 ;  /* 0x000000040000795c */ /* 0x000fe20000300000 */
.L_x_3320:
        /* <DEDUP_REMOVED lines=36> */
.L_x_3321:
        /* <DEDUP_REMOVED lines=351> */
.L_x_3323:
        /* <DEDUP_REMOVED lines=60> */
.L_x_3324:
        /* <DEDUP_REMOVED lines=63> */
.L_x_3307:
[----:B------:R-:W-:Y:S05]  /*4560*/  @P0 BRA `(.L_x_3326) ;  /* 0x0000001400f40947 */ /* 0x000fea0003800000 */
[----:B------:R-:W2:Y:S01]  /*4570*/  LDL R120, [R1+0xc] ;  /* 0x00000c0001787983 */ /* 0x000ea20000100800 */
[----:B------:R-:W1:Y:S01]  /*4580*/  S2UR UR5, SR_CgaCtaId ;  /* 0x00000000000579c3 */ /* 0x000e620000008800 */
[----:B------:R-:W-:Y:S01]  /*4590*/  UMOV UR4, 0x400 ;  /* 0x0000040000047882 */ /* 0x000fe20000000000 */
[----:B------:R-:W-:Y:S01]  /*45a0*/  F2FP.F16.F32.PACK_AB R72, R73, R72 ;  /* 0x000000484948723e */ /* 0x000fe200000000ff */
[----:B------:R-:W3:Y:S01]  /*45b0*/  S2R R0, SR_TID.X ;  /* 0x0000000000007919 */ /* 0x000ee20000002100 */
        /* <DEDUP_REMOVED lines=89> */
[----:B------:R-:W4:Y:S01]  /*4b50*/  @P0 LDG.E R3, desc[UR38][R6.64] ;  /* 0x0000002606030981 */ /* 0x000f22000c1e1900 */
[----:B------:R-:W-:-:S06]  /*4b60*/  IMAD.HI R10, R0, 0x2aaaaaab, RZ ;  /* 0x2aaaaaab000a7827 */ /* 0x000fcc00078e02ff */
[----:B------:R-:W3:Y:S01]  /*4b70*/  LDC R9, c[0x0][0x808] ;  /* 0x00020200ff097b82 */ /* 0x000ee20000000800 */
[----:B--2---:R-:W-:-:S04]  /*4b80*/  ISETP.NE.U32.AND P1, PT, R4, RZ, PT ;  /* 0x000000ff0400720c */ /* 0x004fc80003f25070 */
[----:B------:R-:W-:Y:S02]  /*4b90*/  ISETP.NE.AND.EX P1, PT, R5, RZ, PT, P1 ;  /* 0x000000ff0500720c */ /* 0x000fe40003f25310 */
[----:B------:R-:W-:-:S04]  /*4ba0*/  SHF.R.U32.HI R11, RZ, 0x1f, R10 ;  /* 0x0000001fff0b7819 */ /* 0x000fc8000001160a */
[----:B-1----:R-:W-:-:S07]  /*4bb0*/  LEA.HI.SX32 R43, R10, R11, 0x1e ;  /* 0x0000000b0a2b7211 */ /* 0x002fce00078ff2ff */
[----:B------:R-:W1:Y:S01]  /*4bc0*/  @P1 LDC.64 R4, c[0x0][0x878] ;  /* 0x00021e00ff041b82 */ /* 0x000e620000000a00 */
[C---:B------:R-:W-:Y:S02]  /*4bd0*/  IMAD R0, R43.reuse, -0x18, R0 ;  /* 0xffffffe82b007824 */ /* 0x040fe400078e0200 */
[----:B---3--:R-:W-:-:S03]  /*4be0*/  IMAD.SHL.U32 R8, R43, 0x40, RZ ;  /* 0x000000402b087824 */ /* 0x008fc600078e00ff */
        /* <DEDUP_REMOVED lines=14> */
[----:B----4-:R-:W-:Y:S01]  /*4cd0*/  @P0 SHF.R.S32.HI R4, RZ, 0x1f, R3 ;  /* 0x0000001fff040819 */ /* 0x010fe20000011403 */
[----:B------:R-:W-:Y:S06]  /*4ce0*/  @P1 BRA `(.L_x_3327) ;  /* 0x0000000000101947 */ /* 0x000fec0003800000 */
[----:B------:R-:W-:Y:S05]  /*4cf0*/  @!P0 BRA `(.L_x_3327) ;  /* 0x00000000000c8947 */ /* 0x000fea0003800000 */
[----:B------:R-:W2:Y:S04]  /*4d00*/  LDG.E R8, desc[UR38][R6.64] ;  /* 0x0000002606087981 */ /* 0x000ea8000c1e1900 */
[----:B-----5:R-:W2:Y:S02]  /*4d10*/  LDG.E R9, desc[UR38][R6.64+0x4] ;  /* 0x0000042606097981 */ /* 0x020ea4000c1e1900 */
[----:B--2---:R-:W-:-:S07]  /*4d20*/  IMAD.IADD R9, R9, 0x1, -R8 ;  /* 0x0000000109097824 */ /* 0x004fce00078e0a08 */
.L_x_3327:
        /* <DEDUP_REMOVED lines=56> */
.L_x_3329:
[----:B------:R-:W-:Y:S05]  /*50b0*/  BSYNC B0 ;  /* 0x0000000000007941 */ /* 0x000fea0003800000 */
.L_x_3328:
        /* <DEDUP_REMOVED lines=15> */
.L_x_3331:
[----:B------:R-:W-:Y:S05]  /*51b0*/  BSYNC B0 ;  /* 0x0000000000007941 */ /* 0x000fea0003800000 */
.L_x_3330:
        /* <DEDUP_REMOVED lines=18> */
.L_x_3333:
[----:B------:R-:W-:Y:S05]  /*52e0*/  BSYNC B0 ;  /* 0x0000000000007941 */ /* 0x000fea0003800000 */
.L_x_3332:
        /* <DEDUP_REMOVED lines=17> */
.L_x_3335:
[----:B------:R-:W-:Y:S05]  /*5400*/  BSYNC B0 ;  /* 0x0000000000007941 */ /* 0x000fea0003800000 */
.L_x_3334:
        /* <DEDUP_REMOVED lines=18> */
.L_x_3337:
[----:B------:R-:W-:Y:S05]  /*5530*/  BSYNC B0 ;  /* 0x0000000000007941 */ /* 0x000fea0003800000 */
.L_x_3336:
        /* <DEDUP_REMOVED lines=17> */
.L_x_3339:
[----:B------:R-:W-:Y:S05]  /*5650*/  BSYNC B0 ;  /* 0x0000000000007941 */ /* 0x000fea0003800000 */
.L_x_3338:
        /* <DEDUP_REMOVED lines=30> */
.L_x_3341:
[----:B------:R-:W-:Y:S05]  /*5840*/  BSYNC B0 ;  /* 0x0000000000007941 */ /* 0x000fea0003800000 */
.L_x_3340:
        /* <DEDUP_REMOVED lines=15> */
.L_x_3343:
[----:B------:R-:W-:Y:S05]  /*5940*/  BSYNC B0 ;  /* 0x0000000000007941 */ /* 0x000fea0003800000 */
.L_x_3342:
        /* <DEDUP_REMOVED lines=15> */
.L_x_3345:
[----:B------:R-:W-:Y:S05]  /*5a40*/  BSYNC B0 ;  /* 0x0000000000007941 */ /* 0x000fea0003800000 */
.L_x_3344:
        /* <DEDUP_REMOVED lines=15> */
.L_x_3347:
[----:B------:R-:W-:Y:S05]  /*5b40*/  BSYNC B0 ;  /* 0x0000000000007941 */ /* 0x000fea0003800000 */
.L_x_3346:
        /* <DEDUP_REMOVED lines=15> */
.L_x_3349:
[----:B------:R-:W-:Y:S05]  /*5c40*/  BSYNC B0 ;  /* 0x0000000000007941 */ /* 0x000fea0003800000 */
.L_x_3348:
        /* <DEDUP_REMOVED lines=15> */
.L_x_3326:
[----:B------:R-:W2:Y:S01]  /*5d40*/  LDL R15, [R1+0xc] ;  /* 0x00000c00010f7983 */ /* 0x000ea20000100800 */
[----:B------:R-:W2:Y:S08]  /*5d50*/  LDC.64 R2, c[0x0][0x870] ;  /* 0x00021c00ff027b82 */ /* 0x000eb00000000a00 */
[----:B------:R-:W1:Y:S08]  /*5d60*/  LDC.64 R4, c[0x0][0x870] ;  /* 0x00021c00ff047b82 */ /* 0x000e700000000a00 */
[----:B------:R-:W3:Y:S01]  /*5d70*/  LDC R0, c[0x0][0x808] ;  /* 0x00020200ff007b82 */ /* 0x000ee20000000800 */
        /* <DEDUP_REMOVED lines=9> */
[----:B---3--:R1:W5:Y:S01]  /*5e10*/  @P1 LDG.E R0, desc[UR38][R8.64] ;  /* 0x0000002608001981 */ /* 0x008362000c1e1900 */
[----:B------:R-:W3:Y:S02]  /*5e20*/  S2R R2, SR_TID.X ;  /* 0x0000000000027919 */ /* 0x000ee40000002100 */
[----:B---3--:R-:W-:Y:S01]  /*5e30*/  VIADD R10, R2, 0xffffff80 ;  /* 0xffffff80020a7836 */ /* 0x008fe20000000000 */
        /* <DEDUP_REMOVED lines=13> */
.L_x_3350:
[----:B------:R-:W2:Y:S01]  /*5f10*/  LDL.LU R18, [R1+0x14] ;  /* 0x0000140001127983 */ /* 0x000ea20000300800 */
[----:B------:R-:W-:Y:S01]  /*5f20*/  VIADD R7, R17, 0x10 ;  /* 0x0000001011077836 */ /* 0x000fe20000000000 */
[----:B------:R-:W-:Y:S01]  /*5f30*/  ULDC.64 UR4, c[0x0][0x820] ;  /* 0x0002080000047ab9 */ /* 0x000fe20000000a00 */
[----:B------:R-:W-:Y:S01]  /*5f40*/  IMAD.SHL.U32 R10, R10, 0x8, RZ ;  /* 0x000000080a0a7824 */ /* 0x000fe200078e00ff */
[----:B------:R-:W3:Y:S01]  /*5f50*/  LDL R20, [R1+0x18] ;  /* 0x0000180001147983 */ /* 0x000ee20000100800 */
[----:B------:R-:W-:-:S03]  /*5f60*/  ULDC UR6, c[0x0][0x80c] ;  /* 0x0002030000067ab9 */ /* 0x000fc60000000800 */
[----:B------:R-:W4:Y:S01]  /*5f70*/  LDL R16, [R1+0x10] ;  /* 0x0000100001107983 */ /* 0x000f220000100800 */
[----:B------:R-:W-:Y:S01]  /*5f80*/  SHF.R.S32.HI R11, RZ, 0x1f, R10 ;  /* 0x0000001fff0b7819 */ /* 0x000fe2000001140a */
[C---:B------:R-:W-:Y:S01]  /*5f90*/  VIADD R9, R17.reuse, 0x20 ;  /* 0x0000002011097836 */ /* 0x040fe20000000000 */
[C---:B------:R-:W-:Y:S01]  /*5fa0*/  LEA.HI.X.SX32 R5, R17.reuse, R3, 0x1, P2 ;  /* 0x0000000311057211 */ /* 0x040fe200010f0eff */
[----:B------:R-:W-:Y:S01]  /*5fb0*/  VIADD R13, R17, 0x40 ;  /* 0x00000040110d7836 */ /* 0x000fe20000000000 */
[----:B------:R-:W-:Y:S01]  /*5fc0*/  BSSY B0, `(.L_x_3351) ;  /* 0x0000022000007945 */ /* 0x000fe20003800000 */
[----:B--2--5:R-:W-:Y:S02]  /*5fd0*/  IMAD R12, R18, -0x60, R0 ;  /* 0xffffffa0120c7824 */ /* 0x024fe400078e0200 */
[----:B---3--:R-:W-:-:S03]  /*5fe0*/  IMAD R0, R20, UR4, RZ ;  /* 0x0000000414007c24 */ /* 0x008fc6000f8e02ff */
[-C--:B------:R-:W-:Y:S02]  /*5ff0*/  ISETP.GE.AND P4, PT, R7, R12.reuse, PT ;  /* 0x0000000c0700720c */ /* 0x080fe40003f86270 */
[-C--:B------:R-:W-:Y:S01]  /*6000*/  ISETP.GE.AND P3, PT, R17, R12.reuse, PT ;  /* 0x0000000c1100720c */ /* 0x080fe20003f66270 */
[C---:B----4-:R-:W-:Y:S01]  /*6010*/  IMAD R7, R16.reuse, UR5, R0 ;  /* 0x0000000510077c24 */ /* 0x050fe2000f8e0200 */
        /* <DEDUP_REMOVED lines=28> */
.L_x_3352:
[----:B------:R-:W-:Y:S05]  /*61e0*/  BSYNC B0 ;  /* 0x0000000000007941 */ /* 0x000fea0003800000 */
.L_x_3351:
        /* <DEDUP_REMOVED lines=16> */
.L_x_3354:
[----:B------:R-:W-:Y:S05]  /*62f0*/  BSYNC B0 ;  /* 0x0000000000007941 */ /* 0x000fea0003800000 */
.L_x_3353:
        /* <DEDUP_REMOVED lines=16> */
.L_x_3356:
[----:B------:R-:W-:Y:S05]  /*6400*/  BSYNC B0 ;  /* 0x0000000000007941 */ /* 0x000fea0003800000 */
.L_x_3355:
        /* <DEDUP_REMOVED lines=17> */
.L_x_3358:
[----:B------:R-:W-:Y:S05]  /*6520*/  BSYNC B0 ;  /* 0x0000000000007941 */ /* 0x000fea0003800000 */
.L_x_3357:
        /* <DEDUP_REMOVED lines=16> */
.L_x_3360:
[----:B------:R-:W-:Y:S05]  /*6630*/  BSYNC B0 ;  /* 0x0000000000007941 */ /* 0x000fea0003800000 */
.L_x_3359:
        /* <DEDUP_REMOVED lines=16> */
.L_x_3362:
[----:B------:R-:W-:Y:S05]  /*6740*/  BSYNC B0 ;  /* 0x0000000000007941 */ /* 0x000fea0003800000 */
.L_x_3361:
        /* <DEDUP_REMOVED lines=29> */
.L_x_3364:
[----:B------:R-:W-:Y:S05]  /*6920*/  BSYNC B0 ;  /* 0x0000000000007941 */ /* 0x000fea0003800000 */
.L_x_3363:
        /* <DEDUP_REMOVED lines=15> */
.L_x_3366:
[----:B------:R-:W-:Y:S05]  /*6a20*/  BSYNC B0 ;  /* 0x0000000000007941 */ /* 0x000fea0003800000 */
.L_x_3365:
        /* <DEDUP_REMOVED lines=15> */
.L_x_3368:
[----:B------:R-:W-:Y:S05]  /*6b20*/  BSYNC B0 ;  /* 0x0000000000007941 */ /* 0x000fea0003800000 */
.L_x_3367:
        /* <DEDUP_REMOVED lines=15> */
.L_x_3370:
[----:B------:R-:W-:Y:S05]  /*6c20*/  BSYNC B0 ;  /* 0x0000000000007941 */ /* 0x000fea0003800000 */
.L_x_3369:
        /* <DEDUP_REMOVED lines=15> */
.L_x_3372:
[----:B------:R-:W-:Y:S05]  /*6d20*/  BSYNC B0 ;  /* 0x0000000000007941 */ /* 0x000fea0003800000 */
.L_x_3371:
        /* <DEDUP_REMOVED lines=15> */
.L_x_3295:
        /* <DEDUP_REMOVED lines=29> */
.L_x_3374:
[----:B------:R-:W-:Y:S01]  /*6ff0*/  ULDC UR9, c[0x0][0x8c4] ;  /* 0x0002310000097ab9 */ /* 0x000fe20000000800 */
[----:B------:R-:W-:Y:S01]  /*7000*/  UMOV UR7, UR8 ;  /* 0x0000000800077c82 */ /* 0x000fe20008000000 */
[----:B------:R-:W-:-:S11]  /*7010*/  UISETP.NE.AND UP0, UPT, UR9, 0x1, UPT ;  /* 0x000000010900788c */ /* 0x000fd6000bf05270 */
[----:B------:R-:W-:Y:S02]  /*7020*/  @UP0 ULDC.64 UR10, c[0x0][0x8c8] ;  /* 0x00023200000a0ab9 */ /* 0x000fe40000000a00 */
[----:B------:R-:W-:-:S04]  /*7030*/  UIMAD.WIDE.U32 UR4, UR8, UR10, URZ ;  /* 0x0000000a080472a5 */ /* 0x000fc8000f8e003f */
[----:B------:R-:W-:-:S04]  /*7040*/  @UP0 USHF.R.U32.HI UR7, URZ, UR11, UR5 ;  /* 0x0000000b3f070299 */ /* 0x000fc80008011605 */
[----:B------:R-:W-:-:S12]  /*7050*/  UIMAD UR4, UR7, UR9, URZ ;  /* 0x00000009070472a4 */ /* 0x000fd8000f8e023f */
.L_x_3375:
        /* <DEDUP_REMOVED lines=23> */
.L_x_3376:
        /* <DEDUP_REMOVED lines=13> */
.L_x_3378:
[----:B------:R-:W-:-:S05]  /*72a0*/  ULDC UR4, c[0x0][0x8ec] ;  /* 0x00023b0000047ab9 */ /* 0x000fca0000000800 */
.L_x_3377:
[----:B------:R-:W-:Y:S02]  /*72b0*/  UIADD3 UR4, UR4, 0x5f, URZ ;  /* 0x0000005f04047890 */ /* 0x000fe4000fffe03f */
[----:B------:R-:W-:Y:S02]  /*72c0*/  ULOP3.LUT UR13, URZ, UR7, URZ, 0x33, !UPT ;  /* 0x000000073f0d7292 */ /* 0x000fe4000f8e333f */
[----:B------:R-:W-:-:S04]  /*72d0*/  UIMAD.WIDE UR4, UR4, 0x2aaaaaab, URZ ;  /* 0x2aaaaaab040478a5 */ /* 0x000fc8000f8e023f */
[----:B------:R-:W-:-:S04]  /*72e0*/  USHF.R.U32.HI UR4, URZ, 0x1f, UR5 ;  /* 0x0000001f3f047899 */ /* 0x000fc80008011605 */
[----:B------:R-:W-:-:S04]  /*72f0*/  ULEA.HI.SX32 UR4, UR5, UR4, 0x1c ;  /* 0x0000000405047291 */ /* 0x000fc8000f8fe23f */
[----:B------:R-:W-:Y:S02]  /*7300*/  UISETP.GT.AND UP0, UPT, UR4, UR7, UPT ;  /* 0x000000070400728c */ /* 0x000fe4000bf04270 */
[----:B------:R-:W-:Y:S02]  /*7310*/  UIADD3 UR13, UR4, UR13, URZ ;  /* 0x0000000d040d7290 */ /* 0x000fe4000fffe03f */
[----:B------:R-:W-:-:S06]  /*7320*/  USEL UR10, UR10, 0xffffffff, UP0 ;  /* 0xffffffff0a0a7887 */ /* 0x000fcc0008000000 */
        /* <DEDUP_REMOVED lines=40> */
.L_x_3379:
        /* <DEDUP_REMOVED lines=13> */
.L_x_3380:
        /* <DEDUP_REMOVED lines=12> */
.L_x_3381:
[----:B------:R-:W-:Y:S01]  /*7740*/  UIMAD UR7, UR13, 0x60, UR14 ;  /* 0x000000600d0778a4 */ /* 0x000fe2000f8e020e */
[----:B------:R-:W-:-:S03]  /*7750*/  ULDC UR8, c[0x0][0x74c] ;  /* 0x0001d30000087ab9 */ /* 0x000fc60000000800 */
[----:B------:R-:W-:Y:S02]  /*7760*/  UIADD3 UR8, UR7, -UR8, -UR11 ;  /* 0x8000000807087290 */ /* 0x000fe4000fffe80b */
        /* <DEDUP_REMOVED lines=13> */
[----:B------:R-:W1:Y:S01]  /*7840*/  S2R R0, SR_TID.X ;  /* 0x0000000000007919 */ /* 0x000e620000002100 */
[----:B------:R-:W-:Y:S01]  /*7850*/  UIMAD UR16, UR18, UR20, URZ ;  /* 0x00000014121072a4 */ /* 0x000fe2000f8e023f */
[----:B------:R-:W-:Y:S01]  /*7860*/  LOP3.LUT R10, RZ, UR13, RZ, 0x33, !PT ;  /* 0x0000000dff0a7c12 */ /* 0x000fe2000f8e33ff */
[----:B------:R-:W-:Y:S02]  /*7870*/  UIMAD.WIDE.U32 UR8, UR6, UR20, URZ ;  /* 0x00000014060872a5 */ /* 0x000fe4000f8e003f */
[----:B------:R-:W-:Y:S02]  /*7880*/  UIADD3 UR20, UR11, 0x5f, URZ ;  /* 0x0000005f0b147890 */ /* 0x000fe4000fffe03f */
[----:B------:R-:W-:Y:S02]  /*7890*/  UIADD3 UR14, UR11, 0x9f, -UR14 ;  /* 0x0000009f0b0e7890 */ /* 0x000fe4000fffe80e */
[----:B------:R-:W-:-:S02]  /*78a0*/  UIADD3 UR11, UR7, -UR12, URZ ;  /* 0x8000000c070b7290 */ /* 0x000fc4000fffe03f */
[----:B------:R-:W-:Y:S02]  /*78b0*/  USHF.R.S32.HI UR15, URZ, 0x1f, UR10 ;  /* 0x0000001f3f0f7899 */ /* 0x000fe4000801140a */
[----:B------:R-:W-:Y:S02]  /*78c0*/  ULOP3.LUT UR11, UR11, 0x1, URZ, 0xc0, !UPT ;  /* 0x000000010b0b7892 */ /* 0x000fe4000f8ec03f */
[----:B------:R-:W-:Y:S02]  /*78d0*/  USEL UR29, UR10, URZ, !UP0 ;  /* 0x0000003f0a1d7287 */ /* 0x000fe4000c000000 */
[----:B------:R-:W-:Y:S02]  /*78e0*/  USEL UR23, UR15, URZ, !UP0 ;  /* 0x0000003f0f177287 */ /* 0x000fe4000c000000 */
[----:B------:R-:W-:Y:S02]  /*78f0*/  UISETP.NE.U32.AND UP0, UPT, UR11, 0x1, UPT ;  /* 0x000000010b00788c */ /* 0x000fe4000bf05070 */
[----:B------:R-:W-:Y:S01]  /*7900*/  UIMAD UR17, UR6, UR21, UR16 ;  /* 0x00000015061172a4 */ /* 0x000fe2000f8e0210 */
[----:B------:R-:W-:-:S02]  /*7910*/  ULDC UR22, c[0x0][0x760] ;  /* 0x0001d80000167ab9 */ /* 0x000fc40000000800 */
[----:B------:R-:W-:Y:S01]  /*7920*/  ULDC UR16, c[0x0][0x288] ;  /* 0x0000a20000107ab9 */ /* 0x000fe20000000800 */
[----:B------:R-:W-:Y:S01]  /*7930*/  UIADD3 UR17, UR9, UR17, URZ ;  /* 0x0000001109117290 */ /* 0x000fe2000fffe03f */
[----:B------:R-:W-:Y:S01]  /*7940*/  PLOP3.LUT P1, PT, PT, PT, UP0, 0x80, 0x0 ;  /* 0x000000000000781c */ /* 0x000fe20003f2f008 */
[----:B------:R-:W-:Y:S02]  /*7950*/  UIMAD UR19, UR10, UR16, URZ ;  /* 0x000000100a1372a4 */ /* 0x000fe4000f8e023f */
[----:B------:R-:W-:Y:S01]  /*7960*/  UIADD3 UR10, UP2, UR4, UR8, URZ ;  /* 0x00000008040a7290 */ /* 0x000fe2000ff5e03f */
[----:B------:R-:W-:Y:S01]  /*7970*/  ULDC.64 UR30, c[0x0][0x2e0] ;  /* 0x0000b800001e7ab9 */ /* 0x000fe20000000a00 */
[----:B------:R-:W-:Y:S01]  /*7980*/  UIMAD UR15, UR16, UR22, URZ ;  /* 0x00000016100f72a4 */ /* 0x000fe2000f8e023f */
[----:B-1----:R-:W-:Y:S01]  /*7990*/  LOP3.LUT R0, R0, 0x1f, RZ, 0xc0, !PT ;  /* 0x0000001f00007812 */ /* 0x002fe200078ec0ff */
[----:B------:R-:W-:Y:S02]  /*79a0*/  UIADD3 UR16, UP1, UR6, UR19, URZ ;  /* 0x0000001306107290 */ /* 0x000fe4000ff3e03f */
[----:B------:R-:W-:-:S02]  /*79b0*/  UIMAD.WIDE UR20, UR20, 0x2aaaaaab, URZ ;  /* 0x2aaaaaab141478a5 */ /* 0x000fc4000f8e023f */
[----:B------:R-:W-:Y:S02]  /*79c0*/  UIMAD UR6, UR23, UR30, URZ ;  /* 0x0000001e170672a4 */ /* 0x000fe4000f8e023f */
[----:B------:R-:W-:Y:S02]  /*79d0*/  UIADD3.X UR11, UR5, UR17, URZ, UP2, !UPT ;  /* 0x00000011050b7290 */ /* 0x000fe400097fe43f */
[----:B------:R-:W-:Y:S02]  /*79e0*/  ULEA.HI.X.SX32 UR18, UR19, UR18, 0x1, UP1 ;  /* 0x0000001213127291 */ /* 0x000fe400088f0e3f */
[----:B------:R-:W-:Y:S02]  /*79f0*/  USHF.R.U32.HI UR20, URZ, 0x1f, UR21 ;  /* 0x0000001f3f147899 */ /* 0x000fe40008011615 */
[----:B------:R-:W-:Y:S02]  /*7a00*/  UIMAD UR19, UR29, UR31, UR6 ;  /* 0x0000001f1d1372a4 */ /* 0x000fe4000f8e0206 */
[----:B------:R-:W-:Y:S01]  /*7a10*/  UIMAD.WIDE.U32 UR10, UR29, UR30, UR10 ;  /* 0x0000001e1d0a72a5 */ /* 0x000fe2000f8e000a */
[----:B------:R-:W-:Y:S01]  /*7a20*/  ELECT P0, URZ, PT ;  /* 0x00000000003f782f */ /* 0x000fe20003800000 */
[----:B------:R-:W-:-:S02]  /*7a30*/  ULEA.HI.SX32 UR20, UR21, UR20, 0x1c ;  /* 0x0000001415147291 */ /* 0x000fc4000f8fe23f */
        /* <DEDUP_REMOVED lines=20> */
.L_x_3385:
[----:B------:R-:W2:Y:S04]  /*7b80*/  LDG.E.STRONG.GPU R4, desc[UR38][R2.64] ;  /* 0x0000002602047981 */ /* 0x000ea8000c1ef900 */
[----:B--2---:R-:W-:Y:S01]  /*7b90*/  CCTL.IVALL ;  /* 0x00000000ff00798f */ /* 0x004fe20002000000 */
[----:B------:R-:W-:Y:S05]  /*7ba0*/  YIELD ;  /* 0x0000000000007946 */ /* 0x000fea0003800000 */
[----:B------:R-:W-:-:S13]  /*7bb0*/  ISETP.NE.AND P1, PT, R4, R5, PT ;  /* 0x000000050400720c */ /* 0x000fda0003f25270 */
[----:B------:R-:W-:Y:S05]  /*7bc0*/  @P1 BRA `(.L_x_3385) ;  /* 0xfffffffc00ec1947 */ /* 0x000fea000383ffff */
.L_x_3384:
[----:B------:R-:W-:Y:S05]  /*7bd0*/  BSYNC B0 ;  /* 0x0000000000007941 */ /* 0x000fea0003800000 */
.L_x_3383:
[----:B------:R-:W-:-:S03]  /*7be0*/  UMOV UR6, 0xffffffff ;  /* 0xffffffff00067882 */ /* 0x000fc60000000000 */
[----:B------:R-:W-:Y:S05]  /*7bf0*/  BRA.DIV UR6, `(.L_x_3386) ;  /* 0x0000004206d07947 */ /* 0x000fea000b800000 */
[----:B------:R-:W-:Y:S01]  /*7c00*/  NOP ;  /* 0x0000000000007918 */ /* 0x000fe20000000000 */
.L_x_3472:
        /* <DEDUP_REMOVED lines=22> */
.L_x_3388:
[----:B------:R-:W-:Y:S05]  /*7d70*/  BSYNC B0 ;  /* 0x0000000000007941 */ /* 0x000fea0003800000 */
.L_x_3387:
        /* <DEDUP_REMOVED lines=19> */
.L_x_3390:
[----:B------:R-:W-:Y:S05]  /*7eb0*/  BSYNC B0 ;  /* 0x0000000000007941 */ /* 0x000fea0003800000 */
.L_x_3389:
        /* <DEDUP_REMOVED lines=20> */
.L_x_3392:
[----:B------:R-:W-:Y:S05]  /*8000*/  BSYNC B0 ;  /* 0x0000000000007941 */ /* 0x000fea0003800000 */
.L_x_3391:
[----:B------:R-:W-:Y:S06]  /*8010*/  BAR.ARV 0xa, 0xa0 ;  /* 0x0282800000007b1d */ /* 0x000fec0000002000 */
[----:B------:R-:W-:Y:S04]  /*8020*/  BSSY B0, `(.L_x_3393) ;  /* 0x0000003000007945 */ /* 0x000fe80003800000 */
[----:B------:R-:W-:Y:S05]  /*8030*/  @!P0 BRA `(.L_x_3394) ;  /* 0x0000000000048947 */ /* 0x000fea0003800000 */
[----:B------:R-:W-:-:S04]  /*8040*/  DEPBAR.LE SB0, 0x1 ;  /* 0x000080400000791a */ /* 0x000fc80000000000 */
.L_x_3394:
[----:B------:R-:W-:Y:S05]  /*8050*/  BSYNC B0 ;  /* 0x0000000000007941 */ /* 0x000fea0003800000 */
.L_x_3393:
[----:B------:R-:W-:Y:S06]  /*8060*/  BAR.ARV 0xb, 0xa0 ;  /* 0x02c2800000007b1d */ /* 0x000fec0000002000 */
[----:B------:R-:W-:Y:S04]  /*8070*/  BSSY B0, `(.L_x_3395) ;  /* 0x0000003000007945 */ /* 0x000fe80003800000 */
[----:B------:R-:W-:Y:S05]  /*8080*/  @!P0 BRA `(.L_x_3396) ;  /* 0x0000000000048947 */ /* 0x000fea0003800000 */
[----:B------:R-:W-:-:S04]  /*8090*/  DEPBAR.LE SB0, 0x0 ;  /* 0x000080000000791a */ /* 0x000fc80000000000 */
.L_x_3396:
[----:B------:R-:W-:Y:S05]  /*80a0*/  BSYNC B0 ;  /* 0x0000000000007941 */ /* 0x000fea0003800000 */
.L_x_3395:
        /* <DEDUP_REMOVED lines=19> */
.L_x_3398:
[----:B------:R-:W-:Y:S05]  /*81e0*/  BSYNC B0 ;  /* 0x0000000000007941 */ /* 0x000fea0003800000 */
.L_x_3397:
[----:B------:R-:W-:Y:S01]  /*81f0*/  UIADD3 UR13, UR12, 0x1, URZ ;  /* 0x000000010c0d7890 */ /* 0x000fe2000fffe03f */
[----:B------:R-:W-:Y:S11]  /*8200*/  BRA `(.L_x_3399) ;  /* 0x0000000000047947 */ /* 0x000ff60003800000 */
.L_x_3382:
[----:B------:R-:W-:-:S05]  /*8210*/  UMOV UR13, UR12 ;  /* 0x0000000c000d7c82 */ /* 0x000fca0008000000 */
.L_x_3399:
[----:B------:R-:W-:-:S04]  /*8220*/  UIADD3 UR6, UR12, 0x1, URZ ;  /* 0x000000010c067890 */ /* 0x000fc8000fffe03f */
[----:B------:R-:W-:-:S06]  /*8230*/  UISETP.NE.AND UP0, UPT, UR7, UR6, UPT ;  /* 0x000000060700728c */ /* 0x000fcc000bf05270 */
[----:B------:R-:W-:-:S13]  /*8240*/  PLOP3.LUT P1, PT, PT, PT, UP0, 0x80, 0x0 ;  /* 0x000000000000781c */ /* 0x000fda0003f2f008 */
[----:B------:R-:W-:Y:S05]  /*8250*/  @!P1 BRA `(.L_x_3302) ;  /* 0x0000003800d09947 */ /* 0x000fea0003800000 */
[----:B------:R-:W-:Y:S01]  /*8260*/  UMOV UR22, UR8 ;  /* 0x0000000800167c82 */ /* 0x000fe20008000000 */
[----:B------:R-:W-:Y:S01]  /*8270*/  UMOV UR23, UR17 ;  /* 0x0000001100177c82 */ /* 0x000fe20008000000 */
[----:B------:R-:W-:Y:S01]  /*8280*/  ULDC.64 UR24, c[0x0][0x2c0] ;  /* 0x0000b00000187ab9 */ /* 0x000fe20000000a00 */
[----:B------:R-:W-:Y:S01]  /*8290*/  UIMAD.WIDE.U32 UR22, UR29, UR30, UR22 ;  /* 0x0000001e1d1672a5 */ /* 0x000fe2000f8e0016 */
[----:B------:R-:W-:Y:S01]  /*82a0*/  UMOV UR21, UR13 ;  /* 0x0000000d00157c82 */ /* 0x000fe20008000000 */
[----:B------:R-:W-:Y:S02]  /*82b0*/  UMOV UR6, URZ ;  /* 0x0000003f00067c82 */ /* 0x000fe40008000000 */
[----:B------:R-:W-:-:S04]  /*82c0*/  UIADD3 UR27, UP0, UR4, UR22, URZ ;  /* 0x00000016041b7290 */ /* 0x000fc8000ff1e03f */
[----:B------:R-:W-:Y:S02]  /*82d0*/  UIADD3.X UR22, UR5, UR19, UR23, UP0, !UPT ;  /* 0x0000001305167290 */ /* 0x000fe400087fe417 */
[----:B------:R-:W-:-:S04]  /*82e0*/  ULEA UR26, UP0, UR27, UR24, 0x2 ;  /* 0x000000181b1a7291 */ /* 0x000fc8000f80103f */
[----:B------:R-:W-:Y:S02]  /*82f0*/  ULEA.HI.X UR27, UR27, UR25, UR22, 0x2, UP0 ;  /* 0x000000191b1b7291 */ /* 0x000fe400080f1416 */
[----:B------:R-:W-:-:S04]  /*8300*/  UIADD3 UR26, UP0, UR26, 0x4000, URZ ;  /* 0x000040001a1a7890 */ /* 0x000fc8000ff1e03f */
[----:B------:R-:W-:-:S12]  /*8310*/  UIADD3.X UR27, URZ, UR27, URZ, UP0, !UPT ;  /* 0x0000001b3f1b7290 */ /* 0x000fd800087fe43f */
.L_x_3432:
        /* <DEDUP_REMOVED lines=18> */
.L_x_3402:
[----:B------:R-:W2:Y:S04]  /*8440*/  LDG.E.STRONG.GPU R4, desc[UR38][R2.64] ;  /* 0x0000002602047981 */ /* 0x000ea8000c1ef900 */
[----:B--2---:R-:W-:Y:S01]  /*8450*/  CCTL.IVALL ;  /* 0x00000000ff00798f */ /* 0x004fe20002000000 */
[----:B------:R-:W-:Y:S05]  /*8460*/  YIELD ;  /* 0x0000000000007946 */ /* 0x000fea0003800000 */
[----:B------:R-:W-:-:S13]  /*8470*/  ISETP.NE.AND P1, PT, R4, R5, PT ;  /* 0x000000050400720c */ /* 0x000fda0003f25270 */
[----:B------:R-:W-:Y:S05]  /*8480*/  @P1 BRA `(.L_x_3402) ;  /* 0xfffffffc00ec1947 */ /* 0x000fea000383ffff */
.L_x_3401:
[----:B------:R-:W-:Y:S05]  /*8490*/  BSYNC B0 ;  /* 0x0000000000007941 */ /* 0x000fea0003800000 */
.L_x_3400:
[----:B------:R-:W-:-:S03]  /*84a0*/  UMOV UR24, 0xffffffff ;  /* 0xffffffff00187882 */ /* 0x000fc60000000000 */
[----:B------:R-:W-:Y:S05]  /*84b0*/  BRA.DIV UR24, `(.L_x_3403) ;  /* 0x0000003a18bc7947 */ /* 0x000fea000b800000 */
[----:B------:R-:W-:Y:S01]  /*84c0*/  NOP ;  /* 0x0000000000007918 */ /* 0x000fe20000000000 */
.L_x_3475:
        /* <DEDUP_REMOVED lines=9> */
[----:B------:R-:W-:-:S03]  /*8560*/  UMOV UR37, 0x14f00000 ;  /* 0x14f0000000257882 */ /* 0x000fc60000000000 */
[----:B------:R-:W-:Y:S02]  /*8570*/  ULEA.HI.X.SX32 UR32, UR32, UR31, 0x1, UP0 ;  /* 0x0000001f20207291 */ /* 0x000fe400080f0e3f */
[----:B------:R-:W-:-:S04]  /*8580*/  ULEA UR24, UP0, UR36, UR24, 0x2 ;  /* 0x0000001824187291 */ /* 0x000fc8000f80103f */
[----:B------:R-:W-:-:S03]  /*8590*/  ULEA.HI.X UR25, UR36, UR25, UR32, 0x2, UP0 ;  /* 0x0000001924197291 */ /* 0x000fc600080f1420 */
[----:B------:R-:W-:Y:S01]  /*85a0*/  UMOV UR32, 0x400 ;  /* 0x0000040000207882 */ /* 0x000fe20000000000 */
[----:B------:R-:W-:Y:S01]  /*85b0*/  UMOV UR36, 0x0 ;  /* 0x0000000000247882 */ /* 0x000fe20000000000 */
[----:B-1----:R-:W-:-:S04]  /*85c0*/  ULEA UR34, UR35, UR34, 0x18 ;  /* 0x0000002223227291 */ /* 0x002fc8000f8ec03f */
[----:B------:R-:W-:-:S09]  /*85d0*/  UIADD3 UR34, UR34, 0x12000, URZ ;  /* 0x0001200022227890 */ /* 0x000fd2000fffe03f */
[----:B------:R1:W-:Y:S02]  /*85e0*/  UBLKRED.G.S.ADD.F32.RN [UR24], [UR34], UR32, desc[UR36] ;  /* 0x00002418220073bb */ /* 0x0003e400080a1420 */
[----:B-1----:R0:W-:Y:S02]  /*85f0*/  UTMACMDFLUSH ;  /* 0x00000000000079b7 */ /* 0x0021e40000000000 */
.L_x_3405:
[----:B------:R-:W-:Y:S05]  /*8600*/  BSYNC B0 ;  /* 0x0000000000007941 */ /* 0x000fea0003800000 */
.L_x_3404:
        /* <DEDUP_REMOVED lines=14> */
.L_x_3407:
[----:B------:R-:W-:Y:S05]  /*86f0*/  BSYNC B0 ;  /* 0x0000000000007941 */ /* 0x000fea0003800000 */
.L_x_3406:
        /* <DEDUP_REMOVED lines=15> */
.L_x_3409:
[----:B------:R-:W-:Y:S05]  /*87f0*/  BSYNC B0 ;  /* 0x0000000000007941 */ /* 0x000fea0003800000 */
.L_x_3408:
[----:B------:R-:W-:Y:S06]  /*8800*/  BAR.ARV 0xa, 0xa0 ;  /* 0x0282800000007b1d */ /* 0x000fec0000002000 */
[----:B------:R-:W-:Y:S04]  /*8810*/  BSSY B0, `(.L_x_3410) ;  /* 0x0000003000007945 */ /* 0x000fe80003800000 */
[----:B------:R-:W-:Y:S05]  /*8820*/  @!P0 BRA `(.L_x_3411) ;  /* 0x0000000000048947 */ /* 0x000fea0003800000 */
[----:B------:R-:W-:-:S04]  /*8830*/  DEPBAR.LE SB0, 0x1 ;  /* 0x000080400000791a */ /* 0x000fc80000000000 */
.L_x_3411:
[----:B------:R-:W-:Y:S05]  /*8840*/  BSYNC B0 ;  /* 0x0000000000007941 */ /* 0x000fea0003800000 */
.L_x_3410:
[----:B------:R-:W-:Y:S06]  /*8850*/  BAR.ARV 0xb, 0xa0 ;  /* 0x02c2800000007b1d */ /* 0x000fec0000002000 */
[----:B------:R-:W-:Y:S04]  /*8860*/  BSSY B0, `(.L_x_3412) ;  /* 0x0000003000007945 */ /* 0x000fe80003800000 */
[----:B------:R-:W-:Y:S05]  /*8870*/  @!P0 BRA `(.L_x_3413) ;  /* 0x0000000000048947 */ /* 0x000fea0003800000 */
[----:B------:R-:W-:-:S04]  /*8880*/  DEPBAR.LE SB0, 0x0 ;  /* 0x000080000000791a */ /* 0x000fc80000000000 */
.L_x_3413:
[----:B------:R-:W-:Y:S05]  /*8890*/  BSYNC B0 ;  /* 0x0000000000007941 */ /* 0x000fea0003800000 */
.L_x_3412:
        /* <DEDUP_REMOVED lines=19> */
.L_x_3415:
[----:B------:R-:W-:Y:S05]  /*89d0*/  BSYNC B0 ;  /* 0x0000000000007941 */ /* 0x000fea0003800000 */
.L_x_3414:
        /* <DEDUP_REMOVED lines=16> */
.L_x_3418:
[----:B------:R-:W2:Y:S04]  /*8ae0*/  LDG.E.STRONG.GPU R4, desc[UR38][R2.64] ;  /* 0x0000002602047981 */ /* 0x000ea8000c1ef900 */
[----:B--2---:R-:W-:Y:S01]  /*8af0*/  CCTL.IVALL ;  /* 0x00000000ff00798f */ /* 0x004fe20002000000 */
[----:B------:R-:W-:Y:S05]  /*8b00*/  YIELD ;  /* 0x0000000000007946 */ /* 0x000fea0003800000 */
[----:B------:R-:W-:-:S13]  /*8b10*/  ISETP.NE.AND P1, PT, R4, R5, PT ;  /* 0x000000050400720c */ /* 0x000fda0003f25270 */
[----:B------:R-:W-:Y:S05]  /*8b20*/  @P1 BRA `(.L_x_3418) ;  /* 0xfffffffc00ec1947 */ /* 0x000fea000383ffff */
.L_x_3417:
[----:B------:R-:W-:Y:S05]  /*8b30*/  BSYNC B0 ;  /* 0x0000000000007941 */ /* 0x000fea0003800000 */
.L_x_3416:
[----:B------:R-:W-:-:S03]  /*8b40*/  UMOV UR22, 0xffffffff ;  /* 0xffffffff00167882 */ /* 0x000fc60000000000 */
[----:B------:R-:W-:Y:S05]  /*8b50*/  BRA.DIV UR22, `(.L_x_3419) ;  /* 0x0000003616307947 */ /* 0x000fea000b800000 */
[----:B------:R-:W-:Y:S01]  /*8b60*/  NOP ;  /* 0x0000000000007918 */ /* 0x000fe20000000000 */
.L_x_3478:
        /* <DEDUP_REMOVED lines=15> */
.L_x_3421:
[----:B------:R-:W-:Y:S05]  /*8c60*/  BSYNC B0 ;  /* 0x0000000000007941 */ /* 0x000fea0003800000 */
.L_x_3420:
        /* <DEDUP_REMOVED lines=14> */
.L_x_3423:
[----:B------:R-:W-:Y:S05]  /*8d50*/  BSYNC B0 ;  /* 0x0000000000007941 */ /* 0x000fea0003800000 */
.L_x_3422:
        /* <DEDUP_REMOVED lines=15> */
.L_x_3425:
[----:B------:R-:W-:Y:S05]  /*8e50*/  BSYNC B0 ;  /* 0x0000000000007941 */ /* 0x000fea0003800000 */
.L_x_3424:
[----:B------:R-:W-:Y:S06]  /*8e60*/  BAR.ARV 0xa, 0xa0 ;  /* 0x0282800000007b1d */ /* 0x000fec0000002000 */
[----:B------:R-:W-:Y:S04]  /*8e70*/  BSSY B0, `(.L_x_3426) ;  /* 0x0000003000007945 */ /* 0x000fe80003800000 */
[----:B------:R-:W-:Y:S05]  /*8e80*/  @!P0 BRA `(.L_x_3427) ;  /* 0x0000000000048947 */ /* 0x000fea0003800000 */
[----:B------:R-:W-:-:S04]  /*8e90*/  DEPBAR.LE SB0, 0x1 ;  /* 0x000080400000791a */ /* 0x000fc80000000000 */
.L_x_3427:
[----:B------:R-:W-:Y:S05]  /*8ea0*/  BSYNC B0 ;  /* 0x0000000000007941 */ /* 0x000fea0003800000 */
.L_x_3426:
[----:B------:R-:W-:Y:S06]  /*8eb0*/  BAR.ARV 0xb, 0xa0 ;  /* 0x02c2800000007b1d */ /* 0x000fec0000002000 */
[----:B------:R-:W-:Y:S04]  /*8ec0*/  BSSY B0, `(.L_x_3428) ;  /* 0x0000003000007945 */ /* 0x000fe80003800000 */
[----:B------:R-:W-:Y:S05]  /*8ed0*/  @!P0 BRA `(.L_x_3429) ;  /* 0x0000000000048947 */ /* 0x000fea0003800000 */
[----:B------:R-:W-:-:S04]  /*8ee0*/  DEPBAR.LE SB0, 0x0 ;  /* 0x000080000000791a */ /* 0x000fc80000000000 */
.L_x_3429:
[----:B------:R-:W-:Y:S05]  /*8ef0*/  BSYNC B0 ;  /* 0x0000000000007941 */ /* 0x000fea0003800000 */
.L_x_3428:
        /* <DEDUP_REMOVED lines=19> */
.L_x_3431:
[----:B------:R-:W-:Y:S05]  /*9030*/  BSYNC B0 ;  /* 0x0000000000007941 */ /* 0x000fea0003800000 */
.L_x_3430:
[----:B------:R-:W-:Y:S02]  /*9040*/  UIADD3 UR13, UR13, 0x2, URZ ;  /* 0x000000020d0d7890 */ /* 0x000fe4000fffe03f */
[----:B------:R-:W-:Y:S02]  /*9050*/  UIADD3 UR6, UR6, 0x6000, URZ ;  /* 0x0000600006067890 */ /* 0x000fe4000fffe03f */
[----:B------:R-:W-:-:S06]  /*9060*/  UISETP.GE.AND UP0, UPT, UR13, UR7, UPT ;  /* 0x000000070d00728c */ /* 0x000fcc000bf06270 */
[----:B------:R-:W-:-:S13]  /*9070*/  PLOP3.LUT P1, PT, PT, PT, UP0, 0x80, 0x0 ;  /* 0x000000000000781c */ /* 0x000fda0003f2f008 */
[----:B------:R-:W-:Y:S05]  /*9080*/  @!P1 BRA `(.L_x_3432) ;  /* 0xfffffff000a49947 */ /* 0x000fea000383ffff */
[----:B------:R-:W-:Y:S05]  /*9090*/  BRA `(.L_x_3302) ;  /* 0x0000002c00407947 */ /* 0x000fea0003800000 */
.L_x_3373:
        /* <DEDUP_REMOVED lines=21> */
.L_x_3433:
[----:B------:R-:W1:Y:S01]  /*91f0*/  LDC R3, c[0x0][0x8c4] ;  /* 0x00023100ff037b82 */ /* 0x000e620000000800 */
[----:B------:R-:W-:Y:S01]  /*9200*/  IMAD.MOV.U32 R0, RZ, RZ, R5 ;  /* 0x000000ffff007224 */ /* 0x000fe200078e0005 */
[----:B-1----:R-:W-:-:S13]  /*9210*/  ISETP.NE.AND P0, PT, R3, 0x1, PT ;  /* 0x000000010300780c */ /* 0x002fda0003f05270 */
[----:B------:R-:W1:Y:S02]  /*9220*/  @P0 LDC.64 R6, c[0x0][0x8c8] ;  /* 0x00023200ff060b82 */ /* 0x000e640000000a00 */
[----:B-1----:R-:W-:-:S05]  /*9230*/  @P0 IMAD.HI.U32 R4, R5, R6, RZ ;  /* 0x0000000605040227 */ /* 0x002fca00078e00ff */
[----:B------:R-:W-:-:S05]  /*9240*/  @P0 SHF.R.U32.HI R0, RZ, R7, R4 ;  /* 0x00000007ff000219 */ /* 0x000fca0000011604 */
[----:B------:R-:W-:-:S07]  /*9250*/  IMAD R3, R0, R3, RZ ;  /* 0x0000000300037224 */ /* 0x000fce00078e02ff */
.L_x_3434:
        /* <DEDUP_REMOVED lines=23> */
.L_x_3435:
        /* <DEDUP_REMOVED lines=10> */
.L_x_3437:
[----:B------:R-:W2:Y:S02]  /*9470*/  LDC R4, c[0x0][0x8ec] ;  /* 0x00023b00ff047b82 */ /* 0x000ea40000000800 */
.L_x_3436:
[----:B--2--5:R-:W-:Y:S01]  /*9480*/  VIADD R4, R4, 0x5f ;  /* 0x0000005f04047836 */ /* 0x024fe20000000000 */
[----:B------:R-:W-:Y:S01]  /*9490*/  LOP3.LUT R8, RZ, R0, RZ, 0x33, !PT ;  /* 0x00000000ff087212 */ /* 0x000fe200078e33ff */
[----:B-1----:R-:W-:Y:S02]  /*94a0*/  IMAD.MOV.U32 R2, RZ, RZ, RZ ;  /* 0x000000ffff027224 */ /* 0x002fe400078e00ff */
[----:B------:R-:W-:-:S04]  /*94b0*/  IMAD.HI R4, R4, 0x2aaaaaab, RZ ;  /* 0x2aaaaaab04047827 */ /* 0x000fc800078e02ff */
[----:B------:R-:W-:Y:S01]  /*94c0*/  IMAD.MOV.U32 R16, RZ, RZ, 0x1 ;  /* 0x00000001ff107424 */ /* 0x000fe200078e00ff */
[----:B------:R-:W-:-:S04]  /*94d0*/  SHF.R.U32.HI R3, RZ, 0x1f, R4 ;  /* 0x0000001fff037819 */ /* 0x000fc80000011604 */
[----:B------:R-:W-:-:S04]  /*94e0*/  LEA.HI.SX32 R3, R4, R3, 0x1c ;  /* 0x0000000304037211 */ /* 0x000fc800078fe2ff */
[C---:B------:R-:W-:Y:S01]  /*94f0*/  ISETP.GT.AND P0, PT, R3.reuse, R0, PT ;  /* 0x000000000300720c */ /* 0x040fe20003f04270 */
[----:B------:R-:W-:Y:S02]  /*9500*/  IMAD.MOV.U32 R0, RZ, RZ, 0x1 ;  /* 0x00000001ff007424 */ /* 0x000fe400078e00ff */
[----:B------:R-:W-:Y:S01]  /*9510*/  IMAD.IADD R8, R3, 0x1, R8 ;  /* 0x0000000103087824 */ /* 0x000fe200078e0208 */
[----:B------:R-:W-:-:S04]  /*9520*/  SEL R9, R9, 0xffffffff, P0 ;  /* 0xffffffff09097807 */ /* 0x000fc80000000000 */
        /* <DEDUP_REMOVED lines=41> */
.L_x_3439:
        /* <DEDUP_REMOVED lines=11> */
.L_x_3440:
[----:B------:R-:W-:Y:S05]  /*9870*/  @!P0 BRA `(.L_x_3441) ;  /* 0x00000000000c8947 */ /* 0x000fea0003800000 */
[----:B------:R-:W2:Y:S04]  /*9880*/  LDG.E R5, desc[UR38][R2.64] ;  /* 0x0000002602057981 */ /* 0x000ea8000c1e1900 */
[----:B------:R-:W2:Y:S02]  /*9890*/  LDG.E R4, desc[UR38][R2.64+0x4] ;  /* 0x0000042602047981 */ /* 0x000ea4000c1e1900 */
[----:B--2---:R-:W-:-:S07]  /*98a0*/  IMAD.IADD R4, R4, 0x1, -R5 ;  /* 0x0000000104047824 */ /* 0x004fce00078e0a05 */
.L_x_3441:
        /* <DEDUP_REMOVED lines=22> */
[C---:B------:R-:W-:Y:S01]  /*9a10*/  R2UR UR29, R9.reuse ;  /* 0x00000000091d72ca */ /* 0x040fe200000e0000 */
[----:B------:R-:W-:Y:S01]  /*9a20*/  UIMAD.WIDE.U32 UR4, UR28, UR10, UR8 ;  /* 0x0000000a1c0472a5 */ /* 0x000fe2000f8e0008 */
[----:B------:R-:W-:Y:S01]  /*9a30*/  SEL R2, R2, RZ, !P1 ;  /* 0x000000ff02027207 */ /* 0x000fe20004800000 */
[----:B------:R-:W-:Y:S01]  /*9a40*/  UIMAD UR10, UR7, UR10, URZ ;  /* 0x0000000a070a72a4 */ /* 0x000fe2000f8e023f */
[----:B------:R-:W-:Y:S01]  /*9a50*/  R2UR UR35, R8 ;  /* 0x00000000082372ca */ /* 0x000fe200000e0000 */
[----:B------:R-:W-:Y:S01]  /*9a60*/  ULDC.64 UR12, c[0x0][0x730] ;  /* 0x0001cc00000c7ab9 */ /* 0x000fe20000000a00 */
[----:B------:R-:W-:Y:S01]  /*9a70*/  R2UR UR14, R2 ;  /* 0x00000000020e72ca */ /* 0x000fe200000e0000 */
[----:B------:R-:W-:Y:S01]  /*9a80*/  UIMAD UR10, UR28, UR11, UR10 ;  /* 0x0000000b1c0a72a4 */ /* 0x000fe2000f8e020a */
[----:B------:R-:W-:Y:S01]  /*9a90*/  SEL R9, R9, RZ, !P0 ;  /* 0x000000ff09097207 */ /* 0x000fe20004000000 */
[----:B------:R-:W-:Y:S01]  /*9aa0*/  UIMAD UR7, UR7, UR12, URZ ;  /* 0x0000000c070772a4 */ /* 0x000fe2000f8e023f */
[----:B------:R-:W-:Y:S01]  /*9ab0*/  BSSY B0, `(.L_x_3438) ;  /* 0x000020d000007945 */ /* 0x000fe20003800000 */
[----:B------:R-:W-:Y:S01]  /*9ac0*/  ULDC UR11, c[0x0][0x2e8] ;  /* 0x0000ba00000b7ab9 */ /* 0x000fe20000000800 */
[----:B------:R-:W-:Y:S01]  /*9ad0*/  UIMAD.WIDE.U32 UR8, UR28, UR12, UR8 ;  /* 0x0000000c1c0872a5 */ /* 0x000fe2000f8e0008 */
[----:B------:R-:W-:Y:S01]  /*9ae0*/  R2UR UR37, R9 ;  /* 0x00000000092572ca */ /* 0x000fe200000e0000 */
[----:B------:R-:W-:Y:S01]  /*9af0*/  UISETP.NE.AND UP0, UPT, UR11, 0x1, UPT ;  /* 0x000000010b00788c */ /* 0x000fe2000bf05270 */
[----:B------:R-:W-:Y:S01]  /*9b00*/  R2UR UR11, R12 ;  /* 0x000000000c0b72ca */ /* 0x000fe200000e0000 */
[----:B------:R-:W-:Y:S01]  /*9b10*/  UIMAD UR7, UR28, UR13, UR7 ;  /* 0x0000000d1c0772a4 */ /* 0x000fe2000f8e0207 */
[----:B------:R-:W-:Y:S01]  /*9b20*/  IMAD.MOV.U32 R2, RZ, RZ, RZ ;  /* 0x000000ffff027224 */ /* 0x000fe200078e00ff */
[----:B------:R-:W-:Y:S01]  /*9b30*/  VOTEU.ANY UP1, P1 ;  /* 0x00000000003f7886 */ /* 0x000fe20000820100 */
[----:B------:R-:W-:Y:S01]  /*9b40*/  ELECT P0, URZ, PT ;  /* 0x00000000003f782f */ /* 0x000fe20003800000 */
[----:B------:R-:W-:Y:S01]  /*9b50*/  IMAD.MOV.U32 R16, RZ, RZ, 0x1 ;  /* 0x00000001ff107424 */ /* 0x000fe200078e00ff */
[----:B------:R-:W-:Y:S01]  /*9b60*/  ULDC.64 UR12, c[0x0][0x720] ;  /* 0x0001c800000c7ab9 */ /* 0x000fe20000000a00 */
[----:B------:R-:W-:-:S02]  /*9b70*/  UIADD3 UR9, UR9, UR7, URZ ;  /* 0x0000000709097290 */ /* 0x000fc4000fffe03f */
[----:B------:R-:W-:Y:S01]  /*9b80*/  USEL UR29, UR29, URZ, !UP1 ;  /* 0x0000003f1d1d7287 */ /* 0x000fe2000c800000 */
[----:B------:R-:W-:Y:S01]  /*9b90*/  ULDC.64 UR16, c[0x0][0x738] ;  /* 0x0001ce0000107ab9 */ /* 0x000fe20000000a00 */
[----:B------:R-:W-:Y:S02]  /*9ba0*/  UIADD3 UR5, UR5, UR10, URZ ;  /* 0x0000000a05057290 */ /* 0x000fe4000fffe03f */
[----:B------:R-:W-:Y:S02]  /*9bb0*/  UIMAD UR7, UR14, UR12, URZ ;  /* 0x0000000c0e0772a4 */ /* 0x000fe4000f8e023f */
[----:B------:R-:W-:Y:S02]  /*9bc0*/  UIMAD UR10, UR14, UR16, URZ ;  /* 0x000000100e0a72a4 */ /* 0x000fe4000f8e023f */
[----:B------:R-:W-:Y:S02]  /*9bd0*/  UIMAD.WIDE.U32 UR14, UR16, UR29, UR8 ;  /* 0x0000001d100e72a5 */ /* 0x000fe4000f8e0008 */
[----:B------:R-:W-:Y:S01]  /*9be0*/  UIMAD.WIDE.U32 UR22, UR12, UR29, UR4 ;  /* 0x0000001d0c1672a5 */ /* 0x000fe2000f8e0004 */
[----:B------:R-:W-:Y:S01]  /*9bf0*/  @UP0 ULDC UR8, c[0x0][0x2ec] ;  /* 0x0000bb0000080ab9 */ /* 0x000fe20000000800 */
[----:B------:R-:W-:-:S02]  /*9c00*/  UIMAD UR5, UR13, UR29, UR7 ;  /* 0x0000001d0d0572a4 */ /* 0x000fc4000f8e0207 */
[----:B------:R-:W-:Y:S01]  /*9c10*/  UIMAD.WIDE.U32 UR8, UR28, UR8, URZ ;  /* 0x000000081c0872a5 */ /* 0x000fe2000f8e003f */
[----:B------:R-:W-:Y:S01]  /*9c20*/  @UP0 ULDC UR7, c[0x0][0x2f0] ;  /* 0x0000bc0000070ab9 */ /* 0x000fe20000000800 */
[----:B------:R-:W-:Y:S01]  /*9c30*/  UMOV UR36, UR28 ;  /* 0x0000001c00247c82 */ /* 0x000fe20008000000 */
[----:B------:R-:W-:Y:S02]  /*9c40*/  UIMAD UR4, UR17, UR29, UR10 ;  /* 0x0000001d110472a4 */ /* 0x000fe4000f8e020a */
[----:B------:R-:W-:Y:S02]  /*9c50*/  UIMAD UR35, UR35, 0x60, UR11 ;  /* 0x00000060232378a4 */ /* 0x000fe4000f8e020b */
        /* <DEDUP_REMOVED lines=14> */
.L_x_3479:
        /* <DEDUP_REMOVED lines=9> */
.L_x_3444:
        /* <DEDUP_REMOVED lines=112> */
.L_x_3455:
[----:B-1----:R-:W-:-:S05]  /*a4d0*/  IMAD.MOV.U32 R6, RZ, RZ, 0x1 ;  /* 0x00000001ff067424 */ /* 0x002fca00078e00ff */
[----:B------:R-:W-:-:S04]  /*a4e0*/  SHF.L.U32 R6, R6, 0x1f, RZ ;  /* 0x0000001f06067819 */ /* 0x000fc800000006ff */
[----:B------:R-:W1:Y:S02]  /*a4f0*/  SYNCS.PHASECHK.TRANS64.TRYWAIT P1, [R0+URZ+0x36438], R6 ;  /* 0x03643806000075a7 */ /* 0x000e64000802017f */
[----:B-1----:R-:W-:Y:S05]  /*a500*/  @!P1 BRA `(.L_x_3447) ;  /* 0x0000001800f49947 */ /* 0x002fea0003800000 */
.L_x_3480:
[----:B------:R-:W-:Y:S05]  /*a510*/  @P0 BRA `(.L_x_3448) ;  /* 0x0000000000140947 */ /* 0x000fea0003800000 */
[----:B------:R-:W-:Y:S01]  /*a520*/  ISETP.NE.AND P1, PT, R18, RZ, PT ;  /* 0x000000ff1200720c */ /* 0x000fe20003f25270 */
[----:B------:R-:W-:-:S04]  /*a530*/  IMAD.MOV.U32 R3, RZ, RZ, 0x6100 ;  /* 0x00006100ff037424 */ /* 0x000fc800078e00ff */
[----:B------:R2:W-:Y:S08]  /*a540*/  SYNCS.ARRIVE.TRANS64 RZ, [R0+URZ+0x36430], R3 ;  /* 0x0364300300ff79a7 */ /* 0x0005f0000800003f */
[----:B------:R-:W-:Y:S05]  /*a550*/  @!P1 BRA `(.L_x_3448) ;  /* 0x0000000000049947 */ /* 0x000fea0003800000 */
[----:B------:R-:W-:Y:S01]  /*a560*/  BPT.TRAP 0x1 ;  /* 0x000000040000795c */ /* 0x000fe20000300000 */
.L_x_3448:
        /* <DEDUP_REMOVED lines=48> */
.L_x_3481:
[----:B------:R-:W-:Y:S05]  /*a870*/  @P0 BRA `(.L_x_3450) ;  /* 0x0000000000140947 */ /* 0x000fea0003800000 */
[----:B------:R-:W-:Y:S01]  /*a880*/  ISETP.NE.AND P1, PT, R18, RZ, PT ;  /* 0x000000ff1200720c */ /* 0x000fe20003f25270 */
[----:B--2---:R-:W-:-:S04]  /*a890*/  IMAD.MOV.U32 R3, RZ, RZ, 0x6100 ;  /* 0x00006100ff037424 */ /* 0x004fc800078e00ff */
[----:B------:R3:W-:Y:S08]  /*a8a0*/  SYNCS.ARRIVE.TRANS64 RZ, [R0+URZ+0x36418], R3 ;  /* 0x0364180300ff79a7 */ /* 0x0007f0000800003f */
[----:B------:R-:W-:Y:S05]  /*a8b0*/  @!P1 BRA `(.L_x_3450) ;  /* 0x0000000000049947 */ /* 0x000fea0003800000 */
[----:B------:R-:W-:Y:S01]  /*a8c0*/  BPT.TRAP 0x1 ;  /* 0x000000040000795c */ /* 0x000fe20000300000 */
.L_x_3450:
        /* <DEDUP_REMOVED lines=47> */
.L_x_3482:
        /* <DEDUP_REMOVED lines=8> */
.L_x_3452:
        /* <DEDUP_REMOVED lines=37> */
.L_x_3484:
[----:B------:R-:W-:Y:S05]  /*ae90*/  @P0 BRA `(.L_x_3454) ;  /* 0x0000000000140947 */ /* 0x000fea0003800000 */
[----:B------:R-:W-:Y:S01]  /*aea0*/  ISETP.NE.AND P1, PT, R18, RZ, PT ;  /* 0x000000ff1200720c */ /* 0x000fe20003f25270 */
[----:B--2---:R-:W-:-:S04]  /*aeb0*/  IMAD.MOV.U32 R5, RZ, RZ, 0x6100 ;  /* 0x00006100ff057424 */ /* 0x004fc800078e00ff */
[----:B------:R3:W-:Y:S08]  /*aec0*/  SYNCS.ARRIVE.TRANS64 RZ, [R0+URZ+0x36410], R5 ;  /* 0x0364100500ff79a7 */ /* 0x0007f0000800003f */
[----:B------:R-:W-:Y:S05]  /*aed0*/  @!P1 BRA `(.L_x_3454) ;  /* 0x0000000000049947 */ /* 0x000fea0003800000 */
[----:B------:R-:W-:Y:S01]  /*aee0*/  BPT.TRAP 0x1 ;  /* 0x000000040000795c */ /* 0x000fe20000300000 */
.L_x_3454:
        /* <DEDUP_REMOVED lines=44> */
.L_x_3446:
[----:B------:R-:W-:Y:S01]  /*b1b0*/  ISETP.NE.AND P1, PT, R20, RZ, PT ;  /* 0x000000ff1400720c */ /* 0x000fe20003f25270 */
[----:B------:R-:W-:Y:S02]  /*b1c0*/  IMAD.MOV.U32 R16, RZ, RZ, 0x1 ;  /* 0x00000001ff107424 */ /* 0x000fe400078e00ff */
[----:B------:R-:W-:-:S10]  /*b1d0*/  IMAD.MOV.U32 R5, RZ, RZ, R14 ;  /* 0x000000ffff057224 */ /* 0x000fd400078e000e */
[----:B------:R-:W-:Y:S05]  /*b1e0*/  @!P1 BRA `(.L_x_3445) ;  /* 0x00000004008c9947 */ /* 0x000fea0003800000 */
[----:B------:R-:W2:Y:S02]  /*b1f0*/  SYNCS.PHASECHK.TRANS64.TRYWAIT P1, [R0+URZ+0x36438], R6 ;  /* 0x03643806000075a7 */ /* 0x000ea4000802017f */
[----:B--2---:R-:W-:Y:S05]  /*b200*/  @!P1 BRA `(.L_x_3456) ;  /* 0x0000001000149947 */ /* 0x004fea0003800000 */
.L_x_3485:
[----:B------:R-:W-:Y:S05]  /*b210*/  @P0 BRA `(.L_x_3457) ;  /* 0x0000000000140947 */ /* 0x000fea0003800000 */
[----:B------:R-:W-:Y:S01]  /*b220*/  ISETP.NE.AND P1, PT, R18, RZ, PT ;  /* 0x000000ff1200720c */ /* 0x000fe20003f25270 */
[----:B------:R-:W-:-:S04]  /*b230*/  IMAD.MOV.U32 R5, RZ, RZ, 0x6100 ;  /* 0x00006100ff057424 */ /* 0x000fc800078e00ff */
[----:B------:R3:W-:Y:S08]  /*b240*/  SYNCS.ARRIVE.TRANS64 RZ, [R0+URZ+0x36430], R5 ;  /* 0x0364300500ff79a7 */ /* 0x0007f0000800003f */
[----:B------:R-:W-:Y:S05]  /*b250*/  @!P1 BRA `(.L_x_3457) ;  /* 0x0000000000049947 */ /* 0x000fea0003800000 */
[----:B------:R-:W-:Y:S01]  /*b260*/  BPT.TRAP 0x1 ;  /* 0x000000040000795c */ /* 0x000fe20000300000 */
.L_x_3457:
        /* <DEDUP_REMOVED lines=42> */
.L_x_3486:
[----:B------:R-:W-:Y:S01]  /*b510*/  IMAD.MOV.U32 R16, RZ, RZ, RZ ;  /* 0x000000ffff107224 */ /* 0x000fe200078e00ff */
[----:B------:R-:W-:Y:S06]  /*b520*/  @P0 BRA `(.L_x_3459) ;  /* 0x0000000000140947 */ /* 0x000fec0003800000 */
[----:B------:R-:W-:Y:S01]  /*b530*/  ISETP.NE.AND P1, PT, R18, RZ, PT ;  /* 0x000000ff1200720c */ /* 0x000fe20003f25270 */
[----:B-1----:R-:W-:-:S04]  /*b540*/  IMAD.MOV.U32 R5, RZ, RZ, 0x6100 ;  /* 0x00006100ff057424 */ /* 0x002fc800078e00ff */
[----:B------:R2:W-:Y:S08]  /*b550*/  SYNCS.ARRIVE.TRANS64 RZ, [R0+URZ+0x36418], R5 ;  /* 0x0364180500ff79a7 */ /* 0x0005f0000800003f */
[----:B------:R-:W-:Y:S05]  /*b560*/  @!P1 BRA `(.L_x_3459) ;  /* 0x0000000000049947 */ /* 0x000fea0003800000 */
[----:B------:R-:W-:Y:S01]  /*b570*/  BPT.TRAP 0x1 ;  /* 0x000000040000795c */ /* 0x000fe20000300000 */
.L_x_3459:
        /* <DEDUP_REMOVED lines=42> */
.L_x_3445:
[----:B------:R-:W-:-:S04]  /*b820*/  SHF.L.U32 R3, R16, 0x1f, RZ ;  /* 0x0000001f10037819 */ /* 0x000fc800000006ff */
[----:B------:R-:W2:Y:S02]  /*b830*/  SYNCS.PHASECHK.TRANS64.TRYWAIT P1, [R0+URZ+0x36438], R3 ;  /* 0x03643803000075a7 */ /* 0x000ea4000802017f */
[----:B--2---:R-:W-:Y:S05]  /*b840*/  @!P1 BRA `(.L_x_3460) ;  /* 0x0000000800ac9947 */ /* 0x004fea0003800000 */
.L_x_3487:
[----:B------:R-:W-:Y:S05]  /*b850*/  @P0 BRA `(.L_x_3461) ;  /* 0x0000000000180947 */ /* 0x000fea0003800000 */
[----:B------:R-:W3:Y:S01]  /*b860*/  S2R R2, SR_TID.X ;  /* 0x0000000000027919 */ /* 0x000ee20000002100 */
[----:B--2---:R-:W-:-:S04]  /*b870*/  IMAD.MOV.U32 R3, RZ, RZ, 0x6100 ;  /* 0x00006100ff037424 */ /* 0x004fc800078e00ff */
[----:B------:R4:W-:Y:S01]  /*b880*/  SYNCS.ARRIVE.TRANS64 RZ, [R0+URZ+0x36430], R3 ;  /* 0x0364300300ff79a7 */ /* 0x0009e2000800003f */
[----:B---3--:R-:W-:-:S13]  /*b890*/  LOP3.LUT P0, RZ, R2, 0x1f, RZ, 0xc0, !PT ;  /* 0x0000001f02ff7812 */ /* 0x008fda000780c0ff */
[----:B----4-:R-:W-:Y:S05]  /*b8a0*/  @!P0 BRA `(.L_x_3461) ;  /* 0x0000000000048947 */ /* 0x010fea0003800000 */
[----:B------:R-:W-:Y:S01]  /*b8b0*/  BPT.TRAP 0x1 ;  /* 0x000000040000795c */ /* 0x000fe20000300000 */
.L_x_3461:
        /* <DEDUP_REMOVED lines=44> */
.L_x_3442:
[----:B------:R-:W-:Y:S05]  /*bb80*/  BSYNC B0 ;  /* 0x0000000000007941 */ /* 0x000fea0003800000 */
.L_x_3438:
[----:B------:R-:W-:-:S03]  /*bb90*/  UMOV UR7, 0xffffffff ;  /* 0xffffffff00077882 */ /* 0x000fc60000000000 */
[----:B------:R-:W-:Y:S05]  /*bba0*/  BRA.DIV UR7, `(.L_x_3462) ;  /* 0x0000000607e87947 */ /* 0x000fea000b800000 */
[----:B------:R-:W-:-:S13]  /*bbb0*/  ELECT P6, URZ, PT ;  /* 0x00000000003f782f */ /* 0x000fda00038c0000 */
.L_x_3490:
[----:B------:R-:W-:Y:S05]  /*bbc0*/  @!P6 BRA `(.L_x_3302) ;  /* 0x000000000074e947 */ /* 0x000fea0003800000 */
[----:B------:R-:W2:Y:S02]  /*bbd0*/  LDL.LU R3, [R1+0x4] ;  /* 0x0000040001037983 */ /* 0x000ea40000300800 */
[----:B--2---:R-:W-:-:S04]  /*bbe0*/  LOP3.LUT R3, R3, 0x2, RZ, 0xfc, !PT ;  /* 0x0000000203037812 */ /* 0x004fc800078efcff */
[----:B------:R-:W-:-:S13]  /*bbf0*/  ISETP.NE.AND P2, PT, R3, 0x3, PT ;  /* 0x000000030300780c */ /* 0x000fda0003f45270 */
[----:B------:R-:W-:Y:S05]  /*bc00*/  @!P2 BRA `(.L_x_3463) ;  /* 0x000000000004a947 */ /* 0x000fea0003800000 */
[----:B------:R-:W-:Y:S01]  /*bc10*/  BPT.TRAP 0x1 ;  /* 0x000000040000795c */ /* 0x000fe20000300000 */
.L_x_3463:
        /* <DEDUP_REMOVED lines=15> */
.L_x_3491:
[----:B------:R-:W2:Y:S02]  /*bd10*/  SYNCS.PHASECHK.TRANS64.TRYWAIT P0, [R3+URZ], R0 ;  /* 0x00000000030075a7 */ /* 0x000ea4000800017f */
[----:B--2---:R-:W-:Y:S05]  /*bd20*/  @!P0 BRA `(.L_x_3465) ;  /* 0x0000000400bc8947 */ /* 0x004fea0003800000 */
.L_x_3492:
[----:B------:R-:W-:Y:S05]  /*bd30*/  @!P2 BRA `(.L_x_3466) ;  /* 0x000000000004a947 */ /* 0x000fea0003800000 */
[----:B------:R-:W-:Y:S01]  /*bd40*/  BPT.TRAP 0x1 ;  /* 0x000000040000795c */ /* 0x000fe20000300000 */
.L_x_3466:
[----:B------:R-:W-:-:S07]  /*bd50*/  SHF.L.U32 R16, R16, 0x1f, RZ ;  /* 0x0000001f10107819 */ /* 0x000fce00000006ff */
.L_x_3467:
[----:B---3--:R3:W4:Y:S02]  /*bd60*/  SYNCS.PHASECHK.TRANS64.TRYWAIT P0, [R9+URZ+0x36438], R16 ;  /* 0x03643810090075a7 */ /* 0x008724000800017f */
[----:B----4-:R-:W-:Y:S05]  /*bd70*/  @!P0 NANOSLEEP.SYNCS 0x989680 ;  /* 0x009896800000895d */ /* 0x010fea0003900000 */
[----:B------:R-:W4:Y:S02]  /*bd80*/  @!P0 SYNCS.PHASECHK.TRANS64 P0, [R9+URZ+0x36438], R16 ;  /* 0x03643810090085a7 */ /* 0x000f24000800007f */
[----:B----4-:R-:W-:Y:S05]  /*bd90*/  @!P0 BRA `(.L_x_3467) ;  /* 0xfffffffc00f08947 */ /* 0x010fea000383ffff */
.L_x_3302:
[----:B------:R-:W-:Y:S05]  /*bda0*/  BSYNC B6 ;  /* 0x0000000000067941 */ /* 0x000fea0003800000 */
.L_x_3294:
[----:B------:R-:W-:Y:S05]  /*bdb0*/  EXIT ;  /* 0x000000000000794d */ /* 0x000fea0003800000 */
.L_x_3312:
[----:B------:R-:W-:Y:S02]  /*bdc0*/  IMAD.MOV.U32 R12, RZ, RZ, RZ ;  /* 0x000000ffff0c7224 */ /* 0x000fe400078e00ff */
[----:B------:R-:W-:Y:S02]  /*bdd0*/  IMAD.MOV.U32 R11, RZ, RZ, 0x1f ;  /* 0x0000001fff0b7424 */ /* 0x000fe400078e00ff */
[----:B------:R-:W-:-:S07]  /*bde0*/  IMAD.MOV.U32 R15, RZ, RZ, -0x1 ;  /* 0xffffffffff0f7424 */ /* 0x000fce00078e00ff */
[----:B------:R-:W-:Y:S05]  /*bdf0*/  WARPSYNC.COLLECTIVE R15, `(.L_x_3468) ;  /* 0x000000000f087348 */ /* 0x000fea0003c00000 */
[----:B------:R1:W2:Y:S02]  /*be00*/  SHFL.IDX P6, R14, R13, R12, R11 ;  /* 0x0000000c0d0e7389 */ /* 0x0002a400000c000b */
[----:B-12---:R-:W-:Y:S01]  /*be10*/  ENDCOLLECTIVE ;  /* 0x000000000000791b */ /* 0x006fe20003800000 */
.L_x_3468:
[----:B------:R-:W-:Y:S05]  /*be20*/  BRA `(.L_x_3469) ;  /* 0xffffff5800007947 */ /* 0x000fea000383ffff */
.L_x_3314:
[----:B--2---:R-:W-:-:S04]  /*be30*/  IMAD.U32 R0, RZ, RZ, UR36 ;  /* 0x00000024ff007e24 */ /* 0x004fc8000f8e00ff */
[----:B------:R2:W3:Y:S03]  /*be40*/  SYNCS.PHASECHK.TRANS64.TRYWAIT P0, [R0+URZ+0x36400], R10 ;  /* 0x0364000a000075a7 */ /* 0x0004e6000800017f */
[----:B---3--:R-:W-:Y:S05]  /*be50*/  @!P0 NANOSLEEP.SYNCS 0x989680 ;  /* 0x009896800000895d */ /* 0x008fea0003900000 */
[----:B------:R-:W3:Y:S02]  /*be60*/  @!P0 SYNCS.PHASECHK.TRANS64 P0, [R0+URZ+0x36400], R10 ;  /* 0x0364000a000085a7 */ /* 0x000ee4000800007f */
[----:B---3--:R-:W-:Y:S05]  /*be70*/  @!P0 BRA `(.L_x_3314) ;  /* 0xfffffffc00ec8947 */ /* 0x008fea000383ffff */
[----:B------:R-:W-:Y:S05]  /*be80*/  BRA `(.L_x_3313) ;  /* 0xffffff58003c7947 */ /* 0x000fea000383ffff */
.L_x_3318:
[----:B---3--:R3:W4:Y:S02]  /*be90*/  SYNCS.PHASECHK.TRANS64.TRYWAIT P1, [R3+URZ+0x36410], R10 ;  /* 0x0364100a030075a7 */ /* 0x008724000802017f */
[----:B----4-:R-:W-:Y:S05]  /*bea0*/  @!P1 NANOSLEEP.SYNCS 0x989680 ;  /* 0x009896800000995d */ /* 0x010fea0003900000 */
[----:B------:R-:W4:Y:S02]  /*beb0*/  @!P1 SYNCS.PHASECHK.TRANS64 P1, [R3+URZ+0x36410], R10 ;  /* 0x0364100a030095a7 */ /* 0x000f24000802007f */
[----:B----4-:R-:W-:Y:S05]  /*bec0*/  @!P1 BRA `(.L_x_3318) ;  /* 0xfffffffc00f09947 */ /* 0x010fea000383ffff */
[----:B------:R-:W-:Y:S05]  /*bed0*/  BRA `(.L_x_3317) ;  /* 0xffffff5c00fc7947 */ /* 0x000fea000383ffff */
.L_x_3322:
[----:B-1----:R-:W-:-:S04]  /*bee0*/  IMAD.U32 R121, RZ, RZ, UR36 ;  /* 0x00000024ff797e24 */ /* 0x002fc8000f8e00ff */
[----:B------:R1:W2:Y:S03]  /*bef0*/  SYNCS.PHASECHK.TRANS64.TRYWAIT P1, [R121+URZ+0x36430], R14 ;  /* 0x0364300e790075a7 */ /* 0x0002a6000802017f */
[----:B--2---:R-:W-:Y:S05]  /*bf00*/  @!P1 NANOSLEEP.SYNCS 0x989680 ;  /* 0x009896800000995d */ /* 0x004fea0003900000 */
[----:B------:R-:W2:Y:S02]  /*bf10*/  @!P1 SYNCS.PHASECHK.TRANS64 P1, [R121+URZ+0x36430], R14 ;  /* 0x0364300e790095a7 */ /* 0x000ea4000802007f */
[----:B--2---:R-:W-:Y:S05]  /*bf20*/  @!P1 BRA `(.L_x_3322) ;  /* 0xfffffffc00ec9947 */ /* 0x004fea000383ffff */
[----:B------:R-:W-:Y:S05]  /*bf30*/  BRA `(.L_x_3321) ;  /* 0xffffff6800207947 */ /* 0x000fea000383ffff */
.L_x_3386:
[----:B------:R-:W-:Y:S01]  /*bf40*/  BSSY B0, `(.L_x_3470) ;  /* 0x0000005000007945 */ /* 0x000fe20003800000 */
[----:B------:R-:W-:-:S07]  /*bf50*/  IMAD.MOV.U32 R15, RZ, RZ, -0x1 ;  /* 0xffffffffff0f7424 */ /* 0x000fce00078e00ff */
[----:B------:R-:W-:Y:S05]  /*bf60*/  WARPSYNC.COLLECTIVE R15, `(.L_x_3471) ;  /* 0x000000000f087348 */ /* 0x000fea0003c00000 */
[----:B------:R-:W-:Y:S01]  /*bf70*/  NOP ;  /* 0x0000000000007918 */ /* 0x000fe20000000000 */
[----:B------:R-:W-:Y:S01]  /*bf80*/  ENDCOLLECTIVE ;  /* 0x000000000000791b */ /* 0x000fe20003800000 */
.L_x_3471:
[----:B------:R-:W-:Y:S05]  /*bf90*/  BSYNC B0 ;  /* 0x0000000000007941 */ /* 0x000fea0003800000 */
.L_x_3470:
[----:B------:R-:W-:Y:S05]  /*bfa0*/  BRA `(.L_x_3472) ;  /* 0xffffffbc00187947 */ /* 0x000fea000383ffff */
.L_x_3403:
[----:B------:R-:W-:Y:S01]  /*bfb0*/  BSSY B0, `(.L_x_3473) ;  /* 0x0000005000007945 */ /* 0x000fe20003800000 */
[----:B------:R-:W-:-:S07]  /*bfc0*/  IMAD.MOV.U32 R15, RZ, RZ, -0x1 ;  /* 0xffffffffff0f7424 */ /* 0x000fce00078e00ff */
[----:B------:R-:W-:Y:S05]  /*bfd0*/  WARPSYNC.COLLECTIVE R15, `(.L_x_3474) ;  /* 0x000000000f087348 */ /* 0x000fea0003c00000 */
[----:B------:R-:W-:Y:S01]  /*bfe0*/  NOP ;  /* 0x0000000000007918 */ /* 0x000fe20000000000 */
[----:B------:R-:W-:Y:S01]  /*bff0*/  ENDCOLLECTIVE ;  /* 0x000000000000791b */ /* 0x000fe20003800000 */
.L_x_3474:
[----:B------:R-:W-:Y:S05]  /*c000*/  BSYNC B0 ;  /* 0x0000000000007941 */ /* 0x000fea0003800000 */
.L_x_3473:
[----:B------:R-:W-:Y:S05]  /*c010*/  BRA `(.L_x_3475) ;  /* 0xffffffc4002c7947 */ /* 0x000fea000383ffff */
.L_x_3419:
[----:B------:R-:W-:Y:S01]  /*c020*/  BSSY B0, `(.L_x_3476) ;  /* 0x0000005000007945 */ /* 0x000fe20003800000 */
[----:B------:R-:W-:-:S07]  /*c030*/  IMAD.MOV.U32 R15, RZ, RZ, -0x1 ;  /* 0xffffffffff0f7424 */ /* 0x000fce00078e00ff */
[----:B------:R-:W-:Y:S05]  /*c040*/  WARPSYNC.COLLECTIVE R15, `(.L_x_3477) ;  /* 0x000000000f087348 */ /* 0x000fea0003c00000 */
[----:B------:R-:W-:Y:S01]  /*c050*/  NOP ;  /* 0x0000000000007918 */ /* 0x000fe20000000000 */
[----:B------:R-:W-:Y:S01]  /*c060*/  ENDCOLLECTIVE ;  /* 0x000000000000791b */ /* 0x000fe20003800000 */
.L_x_3477:
[----:B------:R-:W-:Y:S05]  /*c070*/  BSYNC B0 ;  /* 0x0000000000007941 */ /* 0x000fea0003800000 */
.L_x_3476:
[----:B------:R-:W-:Y:S05]  /*c080*/  BRA `(.L_x_3478) ;  /* 0xffffffc800b87947 */ /* 0x000fea000383ffff */
.L_x_3443:
[----:B-1----:R1:W2:Y:S02]  /*c090*/  SYNCS.PHASECHK.TRANS64.TRYWAIT P1, [R0+URZ+0x36420], R6 ;  /* 0x03642006000075a7 */ /* 0x0022a4000802017f */
[----:B--2---:R-:W-:Y:S05]  /*c0a0*/  @!P1 NANOSLEEP.SYNCS 0x989680 ;  /* 0x009896800000995d */ /* 0x004fea0003900000 */
[----:B------:R-:W2:Y:S02]  /*c0b0*/  @!P1 SYNCS.PHASECHK.TRANS64 P1, [R0+URZ+0x36420], R6 ;  /* 0x03642006000095a7 */ /* 0x000ea4000802007f */
[----:B--2---:R-:W-:Y:S05]  /*c0c0*/  @!P1 BRA `(.L_x_3443) ;  /* 0xfffffffc00f09947 */ /* 0x004fea000383ffff */
[----:B------:R-:W-:Y:S05]  /*c0d0*/  BRA `(.L_x_3479) ;  /* 0xffffffdc00187947 */ /* 0x000fea000383ffff */
.L_x_3447:
[----:B-1----:R1:W2:Y:S02]  /*c0e0*/  SYNCS.PHASECHK.TRANS64.TRYWAIT P1, [R0+URZ+0x36438], R6 ;  /* 0x03643806000075a7 */ /* 0x0022a4000802017f */
[----:B--2---:R-:W-:Y:S05]  /*c0f0*/  @!P1 NANOSLEEP.SYNCS 0x989680 ;  /* 0x009896800000995d */ /* 0x004fea0003900000 */
[----:B------:R-:W2:Y:S02]  /*c100*/  @!P1 SYNCS.PHASECHK.TRANS64 P1, [R0+URZ+0x36438], R6 ;  /* 0x03643806000095a7 */ /* 0x000ea4000802007f */
[----:B--2---:R-:W-:Y:S05]  /*c110*/  @!P1 BRA `(.L_x_3447) ;  /* 0xfffffffc00f09947 */ /* 0x004fea000383ffff */
[----:B------:R-:W-:Y:S05]  /*c120*/  BRA `(.L_x_3480) ;  /* 0xffffffe000f87947 */ /* 0x000fea000383ffff */
.L_x_3449:
[----:B--2---:R2:W3:Y:S02]  /*c130*/  SYNCS.PHASECHK.TRANS64.TRYWAIT P1, [R0+URZ+0x36428], R3 ;  /* 0x03642803000075a7 */ /* 0x0044e4000802017f */
[----:B---3--:R-:W-:Y:S05]  /*c140*/  @!P1 NANOSLEEP.SYNCS 0x989680 ;  /* 0x009896800000995d */ /* 0x008fea0003900000 */
[----:B------:R-:W3:Y:S02]  /*c150*/  @!P1 SYNCS.PHASECHK.TRANS64 P1, [R0+URZ+0x36428], R3 ;  /* 0x03642803000095a7 */ /* 0x000ee4000802007f */
[----:B---3--:R-:W-:Y:S05]  /*c160*/  @!P1 BRA `(.L_x_3449) ;  /* 0xfffffffc00f09947 */ /* 0x008fea000383ffff */
[----:B------:R-:W-:Y:S05]  /*c170*/  BRA `(.L_x_3481) ;  /* 0xffffffe400bc7947 */ /* 0x000fea000383ffff */
.L_x_3451:
        /* <DEDUP_REMOVED lines=8> */
.L_x_3453:
[----:B------:R-:W-:-:S07]  /*c200*/  SHF.L.U32 R5, R7, 0x1f, RZ ;  /* 0x0000001f07057819 */ /* 0x000fce00000006ff */
.L_x_3483:
[----:B--2---:R2:W3:Y:S02]  /*c210*/  SYNCS.PHASECHK.TRANS64.TRYWAIT P1, [R0+URZ+0x36420], R5 ;  /* 0x03642005000075a7 */ /* 0x0044e4000802017f */
[----:B---3--:R-:W-:Y:S05]  /*c220*/  @!P1 NANOSLEEP.SYNCS 0x989680 ;  /* 0x009896800000995d */ /* 0x008fea0003900000 */
[----:B------:R-:W3:Y:S02]  /*c230*/  @!P1 SYNCS.PHASECHK.TRANS64 P1, [R0+URZ+0x36420], R5 ;  /* 0x03642005000095a7 */ /* 0x000ee4000802007f */
[----:B---3--:R-:W-:Y:S05]  /*c240*/  @!P1 BRA `(.L_x_3483) ;  /* 0xfffffffc00f09947 */ /* 0x008fea000383ffff */
[----:B------:R-:W-:Y:S05]  /*c250*/  BRA `(.L_x_3484) ;  /* 0xffffffec000c7947 */ /* 0x000fea000383ffff */
.L_x_3456:
[----:B--2---:R2:W3:Y:S02]  /*c260*/  SYNCS.PHASECHK.TRANS64.TRYWAIT P1, [R0+URZ+0x36438], R6 ;  /* 0x03643806000075a7 */ /* 0x0044e4000802017f */
[----:B---3--:R-:W-:Y:S05]  /*c270*/  @!P1 NANOSLEEP.SYNCS 0x989680 ;  /* 0x009896800000995d */ /* 0x008fea0003900000 */
[----:B------:R-:W3:Y:S02]  /*c280*/  @!P1 SYNCS.PHASECHK.TRANS64 P1, [R0+URZ+0x36438], R6 ;  /* 0x03643806000095a7 */ /* 0x000ee4000802007f */
[----:B---3--:R-:W-:Y:S05]  /*c290*/  @!P1 BRA `(.L_x_3456) ;  /* 0xfffffffc00f09947 */ /* 0x008fea000383ffff */
[----:B------:R-:W-:Y:S05]  /*c2a0*/  BRA `(.L_x_3485) ;  /* 0xffffffec00d87947 */ /* 0x000fea000383ffff */
.L_x_3458:
[----:B-1----:R1:W2:Y:S02]  /*c2b0*/  SYNCS.PHASECHK.TRANS64.TRYWAIT P1, [R0+URZ+0x36428], R5 ;  /* 0x03642805000075a7 */ /* 0x0022a4000802017f */
[----:B--2---:R-:W-:Y:S05]  /*c2c0*/  @!P1 NANOSLEEP.SYNCS 0x989680 ;  /* 0x009896800000995d */ /* 0x004fea0003900000 */
[----:B------:R-:W2:Y:S02]  /*c2d0*/  @!P1 SYNCS.PHASECHK.TRANS64 P1, [R0+URZ+0x36428], R5 ;  /* 0x03642805000095a7 */ /* 0x000ea4000802007f */
[----:B--2---:R-:W-:Y:S05]  /*c2e0*/  @!P1 BRA `(.L_x_3458) ;  /* 0xfffffffc00f09947 */ /* 0x004fea000383ffff */
[----:B------:R-:W-:Y:S05]  /*c2f0*/  BRA `(.L_x_3486) ;  /* 0xfffffff000847947 */ /* 0x000fea000383ffff */
.L_x_3460:
[----:B--2---:R2:W3:Y:S02]  /*c300*/  SYNCS.PHASECHK.TRANS64.TRYWAIT P1, [R0+URZ+0x36438], R3 ;  /* 0x03643803000075a7 */ /* 0x0044e4000802017f */
[----:B---3--:R-:W-:Y:S05]  /*c310*/  @!P1 NANOSLEEP.SYNCS 0x989680 ;  /* 0x009896800000995d */ /* 0x008fea0003900000 */
[----:B------:R-:W3:Y:S02]  /*c320*/  @!P1 SYNCS.PHASECHK.TRANS64 P1, [R0+URZ+0x36438], R3 ;  /* 0x03643803000095a7 */ /* 0x000ee4000802007f */
[----:B---3--:R-:W-:Y:S05]  /*c330*/  @!P1 BRA `(.L_x_3460) ;  /* 0xfffffffc00f09947 */ /* 0x008fea000383ffff */
[----:B------:R-:W-:Y:S05]  /*c340*/  BRA `(.L_x_3487) ;  /* 0xfffffff400407947 */ /* 0x000fea000383ffff */
.L_x_3462:
[----:B------:R-:W-:Y:S01]  /*c350*/  BSSY B0, `(.L_x_3488) ;  /* 0x0000006000007945 */ /* 0x000fe20003800000 */
[----:B------:R-:W-:-:S07]  /*c360*/  IMAD.MOV.U32 R15, RZ, RZ, -0x1 ;  /* 0xffffffffff0f7424 */ /* 0x000fce00078e00ff */
[----:B------:R-:W-:Y:S05]  /*c370*/  WARPSYNC.COLLECTIVE R15, `(.L_x_3489) ;  /* 0x000000000f0c7348 */ /* 0x000fea0003c00000 */
[----:B------:R-:W-:Y:S02]  /*c380*/  ELECT P6, UR62, PT ;  /* 0x00000000003e782f */ /* 0x000fe400038c0000 */
[----:B------:R-:W-:Y:S01]  /*c390*/  MOV R14, UR62 ;  /* 0x0000003e000e7c02 */ /* 0x000fe20008000f00 */
[----:B------:R-:W-:Y:S10]  /*c3a0*/  ENDCOLLECTIVE ;  /* 0x000000000000791b */ /* 0x000ff40003800000 */
.L_x_3489:
[----:B------:R-:W-:Y:S05]  /*c3b0*/  BSYNC B0 ;  /* 0x0000000000007941 */ /* 0x000fea0003800000 */
.L_x_3488:
[----:B------:R-:W-:Y:S05]  /*c3c0*/  BRA `(.L_x_3490) ;  /* 0xfffffff400fc7947 */ /* 0x000fea000383ffff */
.L_x_3464:
[----:B-1----:R1:W2:Y:S02]  /*c3d0*/  SYNCS.PHASECHK.TRANS64.TRYWAIT P0, [R7+URZ], R4 ;  /* 0x00000004070075a7 */ /* 0x0022a4000800017f */
[----:B--2---:R-:W-:Y:S05]  /*c3e0*/  @!P0 NANOSLEEP.SYNCS 0x989680 ;  /* 0x009896800000895d */ /* 0x004fea0003900000 */
[----:B------:R-:W2:Y:S02]  /*c3f0*/  @!P0 SYNCS.PHASECHK.TRANS64 P0, [R7+URZ], R4 ;  /* 0x00000004070085a7 */ /* 0x000ea4000800007f */
[----:B--2---:R-:W-:Y:S05]  /*c400*/  @!P0 BRA `(.L_x_3464) ;  /* 0xfffffffc00f08947 */ /* 0x004fea000383ffff */
[----:B------:R-:W-:Y:S05]  /*c410*/  BRA `(.L_x_3491) ;  /* 0xfffffff8003c7947 */ /* 0x000fea000383ffff */
.L_x_3465:
[----:B--2---:R2:W3:Y:S02]  /*c420*/  SYNCS.PHASECHK.TRANS64.TRYWAIT P0, [R3+URZ], R0 ;  /* 0x00000000030075a7 */ /* 0x0044e4000800017f */
[----:B---3--:R-:W-:Y:S05]  /*c430*/  @!P0 NANOSLEEP.SYNCS 0x989680 ;  /* 0x009896800000895d */ /* 0x008fea0003900000 */
[----:B------:R-:W3:Y:S02]  /*c440*/  @!P0 SYNCS.PHASECHK.TRANS64 P0, [R3+URZ], R0 ;  /* 0x00000000030085a7 */ /* 0x000ee4000800007f */
[----:B---3--:R-:W-:Y:S05]  /*c450*/  @!P0 BRA `(.L_x_3465) ;  /* 0xfffffffc00f08947 */ /* 0x008fea000383ffff */
[----:B------:R-:W-:Y:S05]  /*c460*/  BRA `(.L_x_3492) ;  /* 0xfffffff800307947 */ /* 0x000fea000383ffff */
.L_x_3493:
        /* <DEDUP_REMOVED lines=9> */
.L_x_3877:


//--------------------- .text._ZN7cutlass13device_kernelIN5flash11enable_sm90INS1_16FlashAttnBwdSm90INS1_25CollectiveMainloopBwdSm90ILi2ELi1ELi1EN4cute5tupleIJNS5_1CILi1EEES8_S8_EEENS6_IJNS7_ILi64EEENS7_ILi96EEENS7_ILi192EEEEEENS_6half_tEfNS_4arch4Sm90ELb1ELb0ELb1ELb1ELb0ELb0ELb1ELb0ELi3ELi1ELi1ELi1ELb0EEENS1_24CollectiveEpilogueBwdGQAISD_fSG_Li384ELb1ELb0EEENS1_25SingleTileBwdLPTSchedulerILb1ELi96ELb0EEEEEEEEEvNT_6ParamsE --------------------------
	.section	.text._ZN7cutlass13device_kernelIN5flash11enable_sm90INS1_16FlashAttnBwdSm90INS1_25CollectiveMainloopBwdSm90ILi2ELi1ELi1EN4cute5tupleIJNS5_1CILi1EEES8_S8_EEENS6_IJNS7_ILi64EEENS7_ILi96EEENS7_ILi192EEEEEENS_6half_tEfNS_4arch4Sm90ELb1ELb0ELb1ELb1ELb0ELb0ELb1ELb0ELi3ELi1ELi1ELi1ELb0EEENS1_24CollectiveEpilogueBwdGQAISD_fSG_Li384ELb1ELb0EEENS1_25SingleTileBwdLPTSchedulerILb1ELi96ELb0EEEEEEEEEvNT_6ParamsE,"ax",@progbits
	.align	128
.text._ZN7cutlass13device_kernelIN5flash11enable_sm90INS1_16FlashAttnBwdSm90INS1_25CollectiveMainloopBwdSm90ILi2ELi1ELi1EN4cute5tupleIJNS5_1CILi1EEES8_S8_EEENS6_IJNS7_ILi64EEENS7_ILi96EEENS7_ILi192EEEEEENS_6half_tEfNS_4arch4Sm90ELb1ELb0ELb1ELb1ELb0ELb0ELb1ELb0ELi3ELi1ELi1ELi1ELb0EEENS1_24CollectiveEpilogueBwdGQAISD_fSG_Li384ELb1ELb0EEENS1_25SingleTileBwdLPTSchedulerILb1ELi96ELb0EEEEEEEEEvNT_6ParamsE:
        .type           _ZN7cutlass13device_kernelIN5flash11enable_sm90INS1_16FlashAttnBwdSm90INS1_25CollectiveMainloopBwdSm90ILi2ELi1ELi1EN4cute5tupleIJNS5_1CILi1EEES8_S8_EEENS6_IJNS7_ILi64EEENS7_ILi96EEENS7_ILi192EEEEEENS_6half_tEfNS_4arch4Sm90ELb1ELb0ELb1ELb1ELb0ELb0ELb1ELb0ELi3ELi1ELi1ELi1ELb0EEENS1_24CollectiveEpilogueBwdGQAISD_fSG_Li384ELb1ELb0EEENS1_25SingleTileBwdLPTSchedulerILb1ELi96ELb0EEEEEEEEEvNT_6ParamsE,@function
        .size           _ZN7cutlass13device_kernelIN5flash11enable_sm90INS1_16FlashAttnBwdSm90INS1_25CollectiveMainloopBwdSm90ILi2ELi1ELi1EN4cute5tupleIJNS5_1CILi1EEES8_S8_EEENS6_IJNS7_ILi64EEENS7_ILi96EEENS7_ILi192EEEEEENS_6half_tEfNS_4arch4Sm90ELb1ELb0ELb1ELb1ELb0ELb0ELb1ELb0ELi3ELi1ELi1ELi1ELb0EEENS1_24CollectiveEpilogueBwdGQAISD_fSG_Li384ELb1ELb0EEENS1_25SingleTileBwdLPTSchedulerILb1ELi96ELb0EEEEEEEEEvNT_6ParamsE,(.L_x_3878 - _ZN7cutlass13device_kernelIN5flash11enable_sm90INS1_16FlashAttnBwdSm90INS1_25CollectiveMainloopBwdSm90ILi2ELi1ELi1EN4cute5tupleIJNS5_1CILi1EEES8_S8_EEENS6_IJNS7_ILi64EEENS7_ILi96EEENS7_ILi192EEEEEENS_6half_tEfNS_4arch4Sm90ELb1ELb0ELb1ELb1ELb0ELb0ELb1ELb0ELi3ELi1ELi1ELi1ELb0EEENS1_24CollectiveEpilogueBwdGQAISD_fSG_Li384ELb1ELb0EEENS1_25SingleTileBwdLPTSchedulerILb1ELi96ELb0EEEEEEEEEvNT_6ParamsE)
        .other          _ZN7cutlass13device_kernelIN5flash11enable_sm90INS1_16FlashAttnBwdSm90INS1_25CollectiveMainloopBwdSm90ILi2ELi1ELi1EN4cute5tupleIJNS5_1CILi1EEES8_S8_EEENS6_IJNS7_ILi64EEENS7_ILi96EEENS7_ILi192EEEEEENS_6half_tEfNS_4arch4Sm90ELb1ELb0ELb1ELb1ELb0ELb0ELb1ELb0ELi3ELi1ELi1ELi1ELb0EEENS1_24CollectiveEpilogueBwdGQAISD_fSG_Li384ELb1ELb0EEENS1_25SingleTileBwdLPTSchedulerILb1ELi96ELb0EEEEEEEEEvNT_6ParamsE,@"STO_CUDA_ENTRY STV_DEFAULT"
_ZN7cutlass13device_kernelIN5flash11enable_sm90INS1_16FlashAttnBwdSm90INS1_25CollectiveMainloopBwdSm90ILi2ELi1ELi1EN4cute5tupleIJNS5_1CILi1EEES8_S8_EEENS6_IJNS7_ILi64EEENS7_ILi96EEENS7_ILi192EEEEEENS_6half_tEfNS_4arch4Sm90ELb1ELb0ELb1ELb1ELb0ELb0ELb1ELb0ELi3ELi1ELi1ELi1ELb0EEENS1_24CollectiveEpilogueBwdGQAISD_fSG_Li384ELb1ELb0EEENS1_25SingleTileBwdLPTSchedulerILb1ELi96ELb0EEEEEEEEEvNT_6ParamsE:
        /* <DEDUP_REMOVED lines=23> */
.L_x_3495:
[----:B------:R-:W-:Y:S05]  /*0170*/  BSYNC B0 ;  /* 0x0000000000007941 */ /* 0x000fea0003800000 */
.L_x_3494:
        /* <DEDUP_REMOVED lines=34> */
.L_x_3496:
        /* <DEDUP_REMOVED lines=20> */
.L_x_3497:
        /* <DEDUP_REMOVED lines=9> */
.L_x_3500:
        /* <DEDUP_REMOVED lines=33> */
.L_x_3501:
        /* <DEDUP_REMOVED lines=8> */
.L_x_3502:
        /* <DEDUP_REMOVED lines=19> */
[----:B-1----:R2:W5:Y:S01]  /*0930*/  LDG.E R0, desc[UR38][R2.64] ;  /* 0x0000002602007981 */ /* 0x002562000c1e1900 */
[----:B------:R-:W-:Y:S05]  /*0940*/  BRA `(.L_x_3504) ;  /* 0x00000000002c7947 */ /* 0x000fea0003800000 */
.L_x_3503:
[----:B------:R-:W-:Y:S02]  /*0950*/  ULDC.64 UR4, c[0x0][0x8f8] ;  /* 0x00023e0000047ab9 */ /* 0x000fe40000000a00 */
[----:B------:R-:W-:-:S04]  /*0960*/  ISETP.NE.U32.AND P0, PT, RZ, UR4, PT ;  /* 0x00000004ff007c0c */ /* 0x000fc8000bf05070 */
[----:B------:R-:W-:-:S13]  /*0970*/  ISETP.NE.AND.EX P0, PT, RZ, UR5, PT, P0 ;  /* 0x00000005ff007c0c */ /* 0x000fda000bf05300 */
[----:B------:R-:W-:Y:S05]  /*0980*/  @!P0 BRA `(.L_x_3505) ;  /* 0x0000000000188947 */ /* 0x000fea0003800000 */
[----:B------:R-:W2:Y:S02]  /*0990*/  LDC.64 R2, c[0x0][0x8f8] ;  /* 0x00023e00ff027b82 */ /* 0x000ea40000000a00 */
[----:B--2---:R-:W-:-:S05]  /*09a0*/  IMAD.WIDE R2, R5, 0x4, R2 ;  /* 0x0000000405027825 */ /* 0x004fca00078e0202 */
[----:B-1----:R-:W2:Y:S04]  /*09b0*/  LDG.E R0, desc[UR38][R2.64] ;  /* 0x0000002602007981 */ /* 0x002ea8000c1e1900 */
[----:B------:R-:W2:Y:S02]  /*09c0*/  LDG.E R7, desc[UR38][R2.64+0x4] ;  /* 0x0000042602077981 */ /* 0x000ea4000c1e1900 */
[----:B--2---:R-:W-:Y:S01]  /*09d0*/  IMAD.IADD R0, R7, 0x1, -R0 ;  /* 0x0000000107007824 */ /* 0x004fe200078e0a00 */
[----:B------:R-:W-:Y:S06]  /*09e0*/  BRA `(.L_x_3504) ;  /* 0x0000000000047947 */ /* 0x000fec0003800000 */
.L_x_3505:
[----:B-1----:R-:W1:Y:S02]  /*09f0*/  LDC R0, c[0x0][0x8f4] ;  /* 0x00023d00ff007b82 */ /* 0x002e640000000800 */
.L_x_3504:
[----:B------:R-:W3:Y:S01]  /*0a00*/  LDL R4, [R1+0x10] ;  /* 0x0000100001047983 */ /* 0x000ee20000100800 */
[----:B-1---5:R-:W-:-:S04]  /*0a10*/  VIADD R0, R0, 0x5f ;  /* 0x0000005f00007836 */ /* 0x022fc80000000000 */
[----:B------:R-:W-:-:S05]  /*0a20*/  IMAD.HI R0, R0, 0x2aaaaaab, RZ ;  /* 0x2aaaaaab00007827 */ /* 0x000fca00078e02ff */
[----:B--2---:R-:W-:-:S04]  /*0a30*/  SHF.R.U32.HI R3, RZ, 0x1f, R0 ;  /* 0x0000001fff037819 */ /* 0x004fc80000011600 */
[----:B------:R-:W-:-:S04]  /*0a40*/  LEA.HI.SX32 R3, R0, R3, 0x1c ;  /* 0x0000000300037211 */ /* 0x000fc800078fe2ff */
[----:B---3--:R-:W-:-:S04]  /*0a50*/  ISETP.GE.AND P0, PT, R4, R3, PT ;  /* 0x000000030400720c */ /* 0x008fc80003f06270 */
[----:B------:R-:W-:-:S04]  /*0a60*/  SEL R6, R5, 0xffffffff, !P0 ;  /* 0xffffffff05067807 */ /* 0x000fc80004000000 */
[----:B------:R-:W-:Y:S01]  /*0a70*/  ISETP.GE.AND P0, PT, R6, RZ, PT ;  /* 0x000000ff0600720c */ /* 0x000fe20003f06270 */
[----:B------:R4:W-:-:S12]  /*0a80*/  STL [R1+0xc], R6 ;  /* 0x00000c0601007387 */ /* 0x0009d80000100800 */
[----:B----4-:R-:W-:Y:S05]  /*0a90*/  @!P0 BRA `(.L_x_3506) ;  /* 0x0000008800788947 */ /* 0x010fea0003800000 */
[----:B------:R-:W-:Y:S01]  /*0aa0*/  ULDC.64 UR4, c[0x0][0x780] ;  /* 0x0001e00000047ab9 */ /* 0x000fe20000000a00 */
[----:B------:R-:W1:Y:S01]  /*0ab0*/  LDC R17, c[0x0][0x290] ;  /* 0x0000a400ff117b82 */ /* 0x000e620000000800 */
[----:B------:R-:W-:-:S04]  /*0ac0*/  ISETP.NE.U32.AND P0, PT, RZ, UR4, PT ;  /* 0x00000004ff007c0c */ /* 0x000fc8000bf05070 */
[----:B------:R-:W-:-:S13]  /*0ad0*/  ISETP.NE.AND.EX P0, PT, RZ, UR5, PT, P0 ;  /* 0x00000005ff007c0c */ /* 0x000fda000bf05300 */
[----:B------:R-:W-:Y:S05]  /*0ae0*/  @!P0 BRA `(.L_x_3507) ;  /* 0x0000000000108947 */ /* 0x000fea0003800000 */
[----:B------:R-:W2:Y:S02]  /*0af0*/  LDC.64 R18, c[0x0][0x780] ;  /* 0x0001e000ff127b82 */ /* 0x000ea40000000a00 */
[----:B--2---:R-:W-:-:S06]  /*0b00*/  IMAD.WIDE R18, R6, 0x4, R18 ;  /* 0x0000000406127825 */ /* 0x004fcc00078e0212 */
[----:B------:R2:W5:Y:S01]  /*0b10*/  LDG.E R18, desc[UR38][R18.64] ;  /* 0x0000002612127981 */ /* 0x000562000c1e1900 */
[----:B------:R-:W-:Y:S05]  /*0b20*/  BRA `(.L_x_3508) ;  /* 0x0000000000287947 */ /* 0x000fea0003800000 */
.L_x_3507:
        /* <DEDUP_REMOVED lines=10> */
.L_x_3508:
[----:B------:R-:W-:Y:S02]  /*0bd0*/  ULDC.64 UR4, c[0x0][0x788] ;  /* 0x0001e20000047ab9 */ /* 0x000fe40000000a00 */
[----:B------:R-:W-:-:S04]  /*0be0*/  ISETP.NE.U32.AND P0, PT, RZ, UR4, PT ;  /* 0x00000004ff007c0c */ /* 0x000fc8000bf05070 */
[----:B------:R-:W-:-:S13]  /*0bf0*/  ISETP.NE.AND.EX P0, PT, RZ, UR5, PT, P0 ;  /* 0x00000005ff007c0c */ /* 0x000fda000bf05300 */
[----:B------:R-:W-:Y:S05]  /*0c00*/  @!P0 BRA `(.L_x_3509) ;  /* 0x0000000000108947 */ /* 0x000fea0003800000 */
[----:B------:R-:W4:Y:S02]  /*0c10*/  LDC.64 R2, c[0x0][0x788] ;  /* 0x0001e200ff027b82 */ /* 0x000f240000000a00 */
[----:B----4-:R-:W-:-:S05]  /*0c20*/  IMAD.WIDE R2, R6, 0x4, R2 ;  /* 0x0000000406027825 */ /* 0x010fca00078e0202 */
[----:B-1----:R4:W5:Y:S01]  /*0c30*/  LDG.E R17, desc[UR38][R2.64] ;  /* 0x0000002602117981 */ /* 0x002962000c1e1900 */
[----:B------:R-:W-:Y:S05]  /*0c40*/  BRA `(.L_x_3510) ;  /* 0x0000000000247947 */ /* 0x000fea0003800000 */
.L_x_3509:
[----:B------:R-:W-:Y:S02]  /*0c50*/  ULDC.64 UR4, c[0x0][0x778] ;  /* 0x0001de0000047ab9 */ /* 0x000fe40000000a00 */
[----:B------:R-:W-:-:S04]  /*0c60*/  ISETP.NE.U32.AND P0, PT, RZ, UR4, PT ;  /* 0x00000004ff007c0c */ /* 0x000fc8000bf05070 */
[----:B------:R-:W-:-:S13]  /*0c70*/  ISETP.NE.AND.EX P0, PT, RZ, UR5, PT, P0 ;  /* 0x00000005ff007c0c */ /* 0x000fda000bf05300 */
[----:B------:R-:W-:Y:S05]  /*0c80*/  @!P0 BRA `(.L_x_3510) ;  /* 0x0000000000148947 */ /* 0x000fea0003800000 */
[----:B------:R-:W4:Y:S02]  /*0c90*/  LDC.64 R2, c[0x0][0x778] ;  /* 0x0001de00ff027b82 */ /* 0x000f240000000a00 */
[----:B----4-:R-:W-:-:S05]  /*0ca0*/  IMAD.WIDE R2, R6, 0x4, R2 ;  /* 0x0000000406027825 */ /* 0x010fca00078e0202 */
[----:B-1----:R-:W4:Y:S04]  /*0cb0*/  LDG.E R17, desc[UR38][R2.64] ;  /* 0x0000002602117981 */ /* 0x002f28000c1e1900 */
[----:B------:R-:W4:Y:S02]  /*0cc0*/  LDG.E R0, desc[UR38][R2.64+0x4] ;  /* 0x0000042602007981 */ /* 0x000f24000c1e1900 */
[----:B----4-:R-:W-:-:S07]  /*0cd0*/  IMAD.IADD R17, R0, 0x1, -R17 ;  /* 0x0000000100117824 */ /* 0x010fce00078e0a11 */
.L_x_3510:
[----:B-1-3-5:R-:W-:Y:S01]  /*0ce0*/  IMAD.IADD R0, R18, 0x1, -R17 ;  /* 0x0000000112007824 */ /* 0x02afe200078e0a11 */
[----:B------:R-:W-:Y:S01]  /*0cf0*/  ULDC UR4, c[0x0][0x74c] ;  /* 0x0001d30000047ab9 */ /* 0x000fe20000000800 */
[----:B------:R-:W-:Y:S02]  /*0d00*/  PLOP3.LUT P0, PT, PT, PT, PT, 0x80, 0x0 ;  /* 0x000000000000781c */ /* 0x000fe40003f0f070 */
[----:B------:R-:W-:Y:S01]  /*0d10*/  CS2R R72, SRZ ;  /* 0x0000000000487805 */ /* 0x000fe2000001ff00 */
[----:B----4-:R-:W-:Y:S01]  /*0d20*/  IMAD R2, R4, 0x60, R0 ;  /* 0x0000006004027824 */ /* 0x010fe200078e0200 */
        /* <DEDUP_REMOVED lines=72> */
[----:B------:R1:W3:Y:S01]  /*11b0*/  LDC.64 R14, c[0x4][R2] ;  /* 0x01000000020e7b82 */ /* 0x0002e20000000a00 */
        /* <DEDUP_REMOVED lines=11> */
.L_x_3513:
        /* <DEDUP_REMOVED lines=15> */
.L_x_3512:
        /* <DEDUP_REMOVED lines=20> */
.L_x_3515:
        /* <DEDUP_REMOVED lines=15> */
.L_x_3514:
[----:B------:R-:W1:Y:S01]  /*1590*/  S2R R2, SR_TID.X ;  /* 0x0000000000027919 */ /* 0x000e620000002100 */
[----:B------:R-:W-:Y:S01]  /*15a0*/  UMOV UR4, 0xffffffff ;  /* 0xffffffff00047882 */ /* 0x000fe20000000000 */
[----:B-1----:R-:W-:-:S05]  /*15b0*/  VIADD R0, R2, 0xffffff80 ;  /* 0xffffff8002007836 */ /* 0x002fca0000000000 */
[----:B------:R-:W-:-:S04]  /*15c0*/  SHF.R.S32.HI R3, RZ, 0x1f, R0 ;  /* 0x0000001fff037819 */ /* 0x000fc80000011400 */
[----:B------:R-:W-:-:S04]  /*15d0*/  LEA.HI R2, R3, R0, RZ, 0x7 ;  /* 0x0000000003027211 */ /* 0x000fc800078f38ff */
[----:B------:R-:W-:Y:S01]  /*15e0*/  SHF.R.S32.HI R13, RZ, 0x7, R2 ;  /* 0x00000007ff0d7819 */ /* 0x000fe20000011402 */
[----:B------:R-:W-:Y:S06]  /*15f0*/  BRA.DIV UR4, `(.L_x_3516) ;  /* 0x0000007e04a87947 */ /* 0x000fec000b800000 */
[----:B------:R1:W3:Y:S02]  /*1600*/  SHFL.IDX PT, R14, R13, RZ, 0x1f ;  /* 0x00001fff0d0e7589 */ /* 0x0002e400000e0000 */
.L_x_3612:
[----:B------:R-:W-:Y:S01]  /*1610*/  SHF.L.U32 R10, RZ, 0x1f, RZ ;  /* 0x0000001fff0a7819 */ /* 0x000fe200000006ff */
[----:B---3--:R-:W-:Y:S01]  /*1620*/  IMAD.HI R4, R14, 0x55555556, RZ ;  /* 0x555555560e047827 */ /* 0x008fe200078e02ff */
[----:B------:R-:W-:Y:S02]  /*1630*/  LOP3.LUT R5, R2, 0xffffff80, RZ, 0xc0, !PT ;  /* 0xffffff8002057812 */ /* 0x000fe400078ec0ff */
[----:B------:R-:W3:Y:S01]  /*1640*/  SYNCS.PHASECHK.TRANS64.TRYWAIT P0, [UR36+0x36400], R10 ;  /* 0x0364000aff0075a7 */ /* 0x000ee20008000164 */
        /* <DEDUP_REMOVED lines=14> */
[----:B---3--:R-:W-:Y:S06]  /*1730*/  @P0 BRA `(.L_x_3517) ;  /* 0x0000000000080947 */ /* 0x008fec0003800000 */
[----:B------:R-:W3:Y:S02]  /*1740*/  SYNCS.PHASECHK.TRANS64.TRYWAIT P0, [UR36+0x36400], R10 ;  /* 0x0364000aff0075a7 */ /* 0x000ee40008000164 */
[----:B---3--:R-:W-:Y:S05]  /*1750*/  @!P0 BRA `(.L_x_3518) ;  /* 0x0000007c006c8947 */ /* 0x008fea0003800000 */
.L_x_3517:
[----:B------:R-:W4:Y:S04]  /*1760*/  LDL R20, [R1+0x10] ;  /* 0x0000100001147983 */ /* 0x000f280000100800 */
[----:B--2---:R-:W2:Y:S01]  /*1770*/  LDL.LU R19, [R1+0x4] ;  /* 0x0000040001137983 */ /* 0x004ea20000300800 */
[----:B---3--:R-:W-:Y:S01]  /*1780*/  LEA.HI R0, R3, R2, RZ, 0x2 ;  /* 0x0000000203007211 */ /* 0x008fe200078f10ff */
        /* <DEDUP_REMOVED lines=98> */
[----:B--2---:R-:W-:Y:S02]  /*1db0*/  LOP3.LUT R8, R19, 0x1, RZ, 0xfc, !PT ;  /* 0x0000000113087812 */ /* 0x004fe400078efcff */
[----:B------:R2:W-:Y:S01]  /*1dc0*/  STL [R1], R2 ;  /* 0x0000000201007387 */ /* 0x0005e20000100800 */
[----:B------:R-:W-:-:S03]  /*1dd0*/  IMAD.IADD R157, R18, 0x1, -R157 ;  /* 0x00000001129d7824 */ /* 0x000fc600078e0a9d */
[----:B------:R3:W-:Y:S01]  /*1de0*/  STL [R1+0x4], R3 ;  /* 0x0000040301007387 */ /* 0x0007e20000100800 */
[----:B--2---:R-:W-:-:S07]  /*1df0*/  IMAD.MOV.U32 R2, RZ, RZ, RZ ;  /* 0x000000ffff027224 */ /* 0x004fce00078e00ff */
.L_x_3529:
[----:B------:R-:W-:-:S13]  /*1e00*/  ISETP.NE.AND P0, PT, R8, 0x3, PT ;  /* 0x000000030800780c */ /* 0x000fda0003f05270 */
[----:B------:R-:W-:Y:S05]  /*1e10*/  @!P0 BRA `(.L_x_3519) ;  /* 0x0000000000048947 */ /* 0x000fea0003800000 */
[----:B------:R-:W-:Y:S01]  /*1e20*/  BPT.TRAP 0x1 ;  /* 0x000000040000795c */ /* 0x000fe20000300000 */
.L_x_3519:
[----:B---3--:R-:W-:Y:S02]  /*1e30*/  LEA R3, R2, UR36, 0x3 ;  /* 0x0000002402037c11 */ /* 0x008fe4000f8e18ff */
[----:B------:R-:W-:-:S04]  /*1e40*/  SHF.L.U32 R10, R7, 0x1f, RZ ;  /* 0x0000001f070a7819 */ /* 0x000fc800000006ff */
[----:B------:R2:W3:Y:S01]  /*1e50*/  SYNCS.PHASECHK.TRANS64.TRYWAIT P1, [R3+URZ+0x36410], R10 ;  /* 0x0364100a030075a7 */ /* 0x0004e2000802017f */
[----:B------:R-:W-:Y:S05]  /*1e60*/  @!P0 BRA `(.L_x_3520) ;  /* 0x0000000000048947 */ /* 0x000fea0003800000 */
[----:B------:R-:W-:Y:S01]  /*1e70*/  BPT.TRAP 0x1 ;  /* 0x000000040000795c */ /* 0x000fe20000300000 */
.L_x_3520:
[----:B---3--:R-:W-:Y:S05]  /*1e80*/  @P1 BRA `(.L_x_3521) ;  /* 0x0000000000081947 */ /* 0x008fea0003800000 */
[----:B------:R-:W3:Y:S02]  /*1e90*/  SYNCS.PHASECHK.TRANS64.TRYWAIT P1, [R3+URZ+0x36410], R10 ;  /* 0x0364100a030075a7 */ /* 0x000ee4000802017f */
[----:B---3--:R-:W-:Y:S05]  /*1ea0*/  @!P1 BRA `(.L_x_3522) ;  /* 0x0000007400b09947 */ /* 0x008fea0003800000 */
.L_x_3521:
        /* <DEDUP_REMOVED lines=103> */
.L_x_3523:
[----:B------:R-:W-:-:S04]  /*2520*/  SHF.L.U32 R14, R5, 0x1f, RZ ;  /* 0x0000001f050e7819 */ /* 0x000fc800000006ff */
[----:B------:R1:W1:Y:S01]  /*2530*/  SYNCS.PHASECHK.TRANS64.TRYWAIT P1, [UR36+0x36430], R14 ;  /* 0x0364300eff0075a7 */ /* 0x0002620008020164 */
[----:B------:R-:W-:Y:S05]  /*2540*/  @!P0 BRA `(.L_x_3524) ;  /* 0x0000000000048947 */ /* 0x000fea0003800000 */
[----:B------:R-:W-:Y:S01]  /*2550*/  BPT.TRAP 0x1 ;  /* 0x000000040000795c */ /* 0x000fe20000300000 */
.L_x_3524:
        /* <DEDUP_REMOVED lines=36> */
.L_x_3525:
        /* <DEDUP_REMOVED lines=351> */
.L_x_3527:
        /* <DEDUP_REMOVED lines=60> */
.L_x_3528:
        /* <DEDUP_REMOVED lines=63> */
.L_x_3511:
[----:B------:R-:W-:Y:S05]  /*4540*/  @P0 BRA `(.L_x_3506) ;  /* 0x0000004c00cc0947 */ /* 0x000fea0003800000 */
[----:B------:R-:W3:Y:S01]  /*4550*/  LDL.LU R9, [R1+0x10] ;  /* 0x0000100001097983 */ /* 0x000ee20000300800 */
[----:B------:R-:W1:Y:S03]  /*4560*/  LDC.64 R2, c[0x0][0x878] ;  /* 0x00021e00ff027b82 */ /* 0x000e660000000a00 */
[----:B------:R-:W4:Y:S04]  /*4570*/  LDL.LU R121, [R1+0x14] ;  /* 0x0000140001797983 */ /* 0x000f280000300800 */
[----:B------:R-:W5:Y:S01]  /*4580*/  LDL.LU R120, [R1+0xc] ;  /* 0x00000c0001787983 */ /* 0x000f620000300800 */
[----:B------:R-:W5:Y:S01]  /*4590*/  S2R R0, SR_TID.X ;  /* 0x0000000000007919 */ /* 0x000f620000002100 */
[----:B------:R-:W5:Y:S01]  /*45a0*/  S2UR UR5, SR_CgaCtaId ;  /* 0x00000000000579c3 */ /* 0x000f620000008800 */
[----:B------:R-:W-:-:S07]  /*45b0*/  UMOV UR4, 0x400 ;  /* 0x0000040000047882 */ /* 0x000fce0000000000 */
[----:B------:R-:W3:Y:S01]  /*45c0*/  LDC.64 R12, c[0x0][0x818] ;  /* 0x00020600ff0c7b82 */ /* 0x000ee20000000a00 */
[----:B-1----:R-:W-:-:S04]  /*45d0*/  ISETP.NE.U32.AND P0, PT, R2, RZ, PT ;  /* 0x000000ff0200720c */ /* 0x002fc80003f05070 */
[----:B------:R-:W-:-:S03]  /*45e0*/  ISETP.NE.AND.EX P0, PT, R3, RZ, PT, P0 ;  /* 0x000000ff0300720c */ /* 0x000fc60003f05300 */
[----:B------:R-:W1:Y:S08]  /*45f0*/  LDC R2, c[0x0][0x850] ;  /* 0x00021400ff027b82 */ /* 0x000e700000000800 */
[----:B------:R-:W3:Y:S08]  /*4600*/  LDC.64 R16, c[0x0][0x840] ;  /* 0x00021000ff107b82 */ /* 0x000ef00000000a00 */
[----:B------:R-:W5:Y:S08]  /*4610*/  @P0 LDC.64 R4, c[0x0][0x878] ;  /* 0x00021e00ff040b82 */ /* 0x000f700000000a00 */
[----:B------:R-:W3:Y:S08]  /*4620*/  LDC.64 R14, c[0x0][0x820] ;  /* 0x00020800ff0e7b82 */ /* 0x000ef00000000a00 */
[----:B--2---:R-:W2:Y:S08]  /*4630*/  LDC.64 R18, c[0x0][0x848] ;  /* 0x00021200ff127b82 */ /* 0x004eb00000000a00 */
[----:B------:R-:W2:Y:S08]  /*4640*/  LDC.64 R20, c[0x0][0x800] ;  /* 0x00020000ff147b82 */ /* 0x000eb00000000a00 */
[----:B------:R-:W2:Y:S01]  /*4650*/  LDC.64 R22, c[0x0][0x828] ;  /* 0x00020a00ff167b82 */ /* 0x000ea20000000a00 */
[----:B-----5:R-:W-:-:S06]  /*4660*/  @P0 IMAD.WIDE R4, R120, 0x4, R4 ;  /* 0x0000000478040825 */ /* 0x020fcc00078e0204 */
[----:B------:R-:W5:Y:S01]  /*4670*/  @P0 LDG.E R4, desc[UR38][R4.64] ;  /* 0x0000002604040981 */ /* 0x000f62000c1e1900 */
[----:B------:R-:W-:Y:S01]  /*4680*/  BAR.SYNC.DEFER_BLOCKING 0x1, 0x180 ;  /* 0x0046000000007b1d */ /* 0x000fe20000010000 */
[----:B-1----:R-:W-:Y:S01]  /*4690*/  ISETP.NE.AND P1, PT, R2, 0x1, PT ;  /* 0x000000010200780c */ /* 0x002fe20003f25270 */
        /* <DEDUP_REMOVED lines=9> */
[----:B------:R-:W1:Y:S02]  /*4730*/  @P1 LDC R8, c[0x0][0x858] ;  /* 0x00021600ff081b82 */ /* 0x000e640000000800 */
[----:B------:R-:W-:-:S04]  /*4740*/  IMAD R6, R6, 0x600, R3 ;  /* 0x0000060006067824 */ /* 0x000fc800078e0203 */
[----:B------:R-:W-:Y:S02]  /*4750*/  IMAD.SHL.U32 R6, R6, 0x4, RZ ;  /* 0x0000000406067824 */ /* 0x000fe400078e00ff */
[----:B----4-:R-:W-:-:S05]  /*4760*/  @P1 IMAD.HI.U32 R3, R121, R7, RZ ;  /* 0x0000000779031227 */ /* 0x010fca00078e00ff */
[----:B-1----:R-:W-:Y:S01]  /*4770*/  @P1 SHF.R.U32.HI R121, RZ, R8, R3 ;  /* 0x00000008ff791219 */ /* 0x002fe20000011603 */
[----:B---3--:R-:W-:Y:S01]  /*4780*/  IMAD R3, R9, 0x4800, RZ ;  /* 0x0000480009037824 */ /* 0x008fe200078e02ff */
[----:B------:R-:W-:Y:S02]  /*4790*/  LEA R8, R6, UR4, 0x2 ;  /* 0x0000000406087c11 */ /* 0x000fe4000f8e10ff */
[----:B------:R-:W-:Y:S01]  /*47a0*/  SHF.R.S32.HI R9, RZ, 0x1f, R121 ;  /* 0x0000001fff097819 */ /* 0x000fe20000011479 */
[----:B------:R1:W-:Y:S04]  /*47b0*/  @P1 STL [R1+0x14], R121 ;  /* 0x0000147901001387 */ /* 0x0003e80000100800 */
[----:B------:R1:W-:Y:S01]  /*47c0*/  STS.128 [R8], R24 ;  /* 0x0000001808007388 */ /* 0x0003e20000000c00 */
[----:B------:R-:W-:-:S03]  /*47d0*/  IMAD R10, R9, R16, RZ ;  /* 0x00000010090a7224 */ /* 0x000fc600078e02ff */
        /* <DEDUP_REMOVED lines=16> */
[----:B---3--:R-:W3:Y:S01]  /*48e0*/  FENCE.VIEW.ASYNC.S ;  /* 0x00000000000073c6 */ /* 0x008ee20000000000 */
[----:B-----5:R-:W-:-:S04]  /*48f0*/  @P0 IMAD R4, R120, 0x60, R4 ;  /* 0x0000006078040824 */ /* 0x020fc800078e0204 */
[----:B------:R-:W-:-:S05]  /*4900*/  @P0 IMAD.HI R4, R4, 0x2aaaaaab, RZ ;  /* 0x2aaaaaab04040827 */ /* 0x000fca00078e02ff */
[----:B------:R-:W-:-:S04]  /*4910*/  @P0 SHF.R.U32.HI R5, RZ, 0x1f, R4 ;  /* 0x0000001fff050819 */ /* 0x000fc80000011604 */
[----:B------:R-:W-:-:S05]  /*4920*/  @P0 LEA.HI.SX32 R5, R4, R5, 0x1c ;  /* 0x0000000504050211 */ /* 0x000fca00078fe2ff */
[----:B------:R-:W-:-:S05]  /*4930*/  @P0 IMAD R4, R5, 0x4800, RZ ;  /* 0x0000480005040824 */ /* 0x000fca00078e02ff */
[----:B------:R-:W-:Y:S02]  /*4940*/  @P0 SHF.R.S32.HI R5, RZ, 0x1f, R4 ;  /* 0x0000001fff050819 */ /* 0x000fe40000011404 */
[----:B------:R-:W-:Y:S01]  /*4950*/  @!P0 CS2R R4, SRZ ;  /* 0x0000000000048805 */ /* 0x000fe2000001ff00 */
[----:B---3--:R-:W-:Y:S05]  /*4960*/  BAR.SYNC.DEFER_BLOCKING 0x1, 0x180 ;  /* 0x0046000000007b1d */ /* 0x008fea0000010000 */
[----:B------:R-:W-:Y:S01]  /*4970*/  IADD3 R6, P1, R3, R4, RZ ;  /* 0x0000000403067210 */ /* 0x000fe20007f3e0ff */
[----:B------:R-:W-:Y:S01]  /*4980*/  IMAD R4, R9, R12, RZ ;  /* 0x0000000c09047224 */ /* 0x000fe200078e02ff */
[----:B------:R-:W-:-:S02]  /*4990*/  SEL R9, R120, RZ, !P0 ;  /* 0x000000ff78097207 */ /* 0x000fc40004000000 */
[----:B------:R-:W-:Y:S01]  /*49a0*/  LEA.HI.X.SX32 R7, R3, R5, 0x1, P1 ;  /* 0x0000000503077211 */ /* 0x000fe200008f0eff */
[C---:B------:R-:W-:Y:S01]  /*49b0*/  IMAD R11, R121.reuse, R13, R4 ;  /* 0x0000000d790b7224 */ /* 0x040fe200078e0204 */
[----:B------:R-:W-:Y:S01]  /*49c0*/  SHF.R.S32.HI R3, RZ, 0x1f, R120 ;  /* 0x0000001fff037819 */ /* 0x000fe20000011478 */
[C---:B------:R-:W-:Y:S02]  /*49d0*/  IMAD R13, R121.reuse, R17, R10 ;  /* 0x00000011790d7224 */ /* 0x040fe400078e020a */
[--C-:B------:R-:W-:Y:S01]  /*49e0*/  IMAD.WIDE.U32 R4, R121, R12, R6.reuse ;  /* 0x0000000c79047225 */ /* 0x100fe200078e0006 */
[----:B------:R-:W-:Y:S02]  /*49f0*/  SEL R3, R3, RZ, !P0 ;  /* 0x000000ff03037207 */ /* 0x000fe40004000000 */
[----:B------:R-:W-:Y:S01]  /*4a00*/  ISETP.NE.AND P0, PT, R2, RZ, PT ;  /* 0x000000ff0200720c */ /* 0x000fe20003f05270 */
[----:B------:R-:W-:-:S04]  /*4a10*/  IMAD.WIDE.U32 R6, R121, R16, R6 ;  /* 0x0000001079067225 */ /* 0x000fc800078e0006 */
[----:B------:R-:W-:Y:S02]  /*4a20*/  IMAD.IADD R5, R5, 0x1, R11 ;  /* 0x0000000105057824 */ /* 0x000fe400078e020b */
[----:B------:R-:W-:Y:S02]  /*4a30*/  IMAD.IADD R7, R7, 0x1, R13 ;  /* 0x0000000107077824 */ /* 0x000fe400078e020d */
[C---:B------:R-:W-:Y:S02]  /*4a40*/  IMAD R10, R3.reuse, R14, RZ ;  /* 0x0000000e030a7224 */ /* 0x040fe400078e02ff */
[----:B--2---:R-:W-:Y:S02]  /*4a50*/  IMAD R12, R3, R18, RZ ;  /* 0x00000012030c7224 */ /* 0x004fe400078e02ff */
[----:B------:R-:W-:-:S04]  /*4a60*/  IMAD.WIDE.U32 R4, R9, R14, R4 ;  /* 0x0000000e09047225 */ /* 0x000fc800078e0004 */
[----:B------:R-:W-:Y:S01]  /*4a70*/  IMAD.WIDE.U32 R6, R9, R18, R6 ;  /* 0x0000001209067225 */ /* 0x000fe200078e0006 */
[----:B------:R-:W-:-:S03]  /*4a80*/  LEA R20, P1, R4, R20, 0x2 ;  /* 0x0000001404147211 */ /* 0x000fc600078210ff */
[C---:B------:R-:W-:Y:S01]  /*4a90*/  IMAD R3, R9.reuse, R15, R10 ;  /* 0x0000000f09037224 */ /* 0x040fe200078e020a */
[----:B------:R-:W-:Y:S01]  /*4aa0*/  LEA R22, P2, R6, R22, 0x2 ;  /* 0x0000001606167211 */ /* 0x000fe200078410ff */
[----:B------:R-:W-:Y:S02]  /*4ab0*/  IMAD R9, R9, R19, R12 ;  /* 0x0000001309097224 */ /* 0x000fe400078e020c */
[----:B------:R-:W-:Y:S02]  /*4ac0*/  IMAD.IADD R3, R5, 0x1, R3 ;  /* 0x0000000105037824 */ /* 0x000fe400078e0203 */
[----:B------:R-:W-:-:S03]  /*4ad0*/  IMAD.IADD R2, R7, 0x1, R9 ;  /* 0x0000000107027824 */ /* 0x000fc600078e0209 */
[----:B------:R-:W-:Y:S02]  /*4ae0*/  LEA.HI.X R3, R4, R21, R3, 0x2, P1 ;  /* 0x0000001504037211 */ /* 0x000fe400008f1403 */
[----:B------:R-:W-:Y:S01]  /*4af0*/  LEA.HI.X R2, R6, R23, R2, 0x2, P2 ;  /* 0x0000001706027211 */ /* 0x000fe200010f1402 */
[----:B-1----:R-:W-:Y:S06]  /*4b00*/  @P0 BRA `(.L_x_3531) ;  /* 0x0000000000340947 */ /* 0x002fec0003800000 */
[----:B------:R-:W-:Y:S01]  /*4b10*/  R2UR UR6, R22 ;  /* 0x00000000160672ca */ /* 0x000fe200000e0000 */
[----:B------:R-:W-:Y:S01]  /*4b20*/  UMOV UR5, 0x1200 ;  /* 0x0000120000057882 */ /* 0x000fe20000000000 */
[----:B------:R-:W-:Y:S01]  /*4b30*/  R2UR UR7, R2 ;  /* 0x00000000020772ca */ /* 0x000fe200000e0000 */
[----:B------:R-:W-:Y:S01]  /*4b40*/  UMOV UR8, 0x0 ;  /* 0x0000000000087882 */ /* 0x000fe20000000000 */
[----:B------:R-:W-:Y:S01]  /*4b50*/  PLOP3.LUT P0, PT, PT, PT, PT, 0x80, 0x0 ;  /* 0x000000000000781c */ /* 0x000fe20003f0f070 */
[----:B------:R-:W-:-:S12]  /*4b60*/  UMOV UR9, 0x14f00000 ;  /* 0x14f0000000097882 */ /* 0x000fd80000000000 */
.L_x_3532:
[----:B------:R-:W-:Y:S01]  /*4b70*/  @P0 ELECT P1, URZ, PT ;  /* 0x00000000003f082f */ /* 0x000fe20003820000 */
[----:B------:R1:W-:-:S12]  /*4b80*/  UBLKRED.G.S.ADD.F32.RN [UR6], [UR4], UR5, desc[UR8] ;  /* 0x00000806040073bb */ /* 0x0003d800080a1405 */
[----:B------:R-:W-:Y:S02]  /*4b90*/  @P1 PLOP3.LUT P0, PT, P1, PT, PT, 0x8, 0x0 ;  /* 0x000000000000181c */ /* 0x000fe40000f0e170 */
[----:B------:R-:W-:-:S11]  /*4ba0*/  PLOP3.LUT P1, PT, PT, PT, PT, 0x8, 0x0 ;  /* 0x000000000000781c */ /* 0x000fd60003f2e170 */
[----:B-1----:R-:W-:Y:S05]  /*4bb0*/  @P0 BRA.U.ANY `(.L_x_3532) ;  /* 0xfffffffd00ec0947 */ /* 0x002fea000393ffff */
[----:B------:R0:W-:Y:S01]  /*4bc0*/  UTMACMDFLUSH ;  /* 0x00000000000079b7 */ /* 0x0001e20000000000 */
[----:B------:R-:W-:-:S04]  /*4bd0*/  DEPBAR.LE SB0, 0x0 ;  /* 0x000080000000791a */ /* 0x000fc80000000000 */
.L_x_3531:
[----:B------:R-:W-:Y:S05]  /*4be0*/  BSYNC B0 ;  /* 0x0000000000007941 */ /* 0x000fea0003800000 */
.L_x_3530:
        /* <DEDUP_REMOVED lines=28> */
.L_x_3533:
        /* <DEDUP_REMOVED lines=8> */
.L_x_3499:
        /* <DEDUP_REMOVED lines=29> */
.L_x_3535:
[----:B------:R-:W-:Y:S01]  /*5000*/  ULDC UR9, c[0x0][0x8cc] ;  /* 0x0002330000097ab9 */ /* 0x000fe20000000800 */
[----:B------:R-:W-:Y:S01]  /*5010*/  UMOV UR7, UR8 ;  /* 0x0000000800077c82 */ /* 0x000fe20008000000 */
[----:B------:R-:W-:-:S11]  /*5020*/  UISETP.NE.AND UP0, UPT, UR9, 0x1, UPT ;  /* 0x000000010900788c */ /* 0x000fd6000bf05270 */
[----:B------:R-:W-:Y:S02]  /*5030*/  @UP0 ULDC.64 UR10, c[0x0][0x8d0] ;  /* 0x00023400000a0ab9 */ /* 0x000fe40000000a00 */
[----:B------:R-:W-:-:S04]  /*5040*/  UIMAD.WIDE.U32 UR4, UR8, UR10, URZ ;  /* 0x0000000a080472a5 */ /* 0x000fc8000f8e003f */
[----:B------:R-:W-:-:S04]  /*5050*/  @UP0 USHF.R.U32.HI UR7, URZ, UR11, UR5 ;  /* 0x0000000b3f070299 */ /* 0x000fc80008011605 */
[----:B------:R-:W-:-:S12]  /*5060*/  UIMAD UR4, UR7, UR9, URZ ;  /* 0x00000009070472a4 */ /* 0x000fd8000f8e023f */
.L_x_3536:
        /* <DEDUP_REMOVED lines=23> */
.L_x_3537:
        /* <DEDUP_REMOVED lines=13> */
.L_x_3539:
[----:B------:R-:W-:-:S05]  /*52b0*/  ULDC UR4, c[0x0][0x8f4] ;  /* 0x00023d0000047ab9 */ /* 0x000fca0000000800 */
.L_x_3538:
        /* <DEDUP_REMOVED lines=46> */
.L_x_3540:
        /* <DEDUP_REMOVED lines=13> */
.L_x_3541:
        /* <DEDUP_REMOVED lines=12> */
.L_x_3542:
        /* <DEDUP_REMOVED lines=54> */
.L_x_3545:
[----:B------:R-:W-:Y:S05]  /*5a90*/  BSYNC B0 ;  /* 0x0000000000007941 */ /* 0x000fea0003800000 */
.L_x_3544:
        /* <DEDUP_REMOVED lines=18> */
.L_x_3547:
[----:B------:R-:W-:Y:S05]  /*5bc0*/  BSYNC B0 ;  /* 0x0000000000007941 */ /* 0x000fea0003800000 */
.L_x_3546:
        /* <DEDUP_REMOVED lines=19> */
.L_x_3549:
[----:B------:R-:W-:Y:S05]  /*5d00*/  BSYNC B0 ;  /* 0x0000000000007941 */ /* 0x000fea0003800000 */
.L_x_3548:
[----:B------:R-:W-:Y:S06]  /*5d10*/  BAR.ARV 0xa, 0xa0 ;  /* 0x0282800000007b1d */ /* 0x000fec0000002000 */
[----:B------:R-:W-:Y:S04]  /*5d20*/  BSSY B0, `(.L_x_3550) ;  /* 0x0000003000007945 */ /* 0x000fe80003800000 */
[----:B------:R-:W-:Y:S05]  /*5d30*/  @!P0 BRA `(.L_x_3551) ;  /* 0x0000000000048947 */ /* 0x000fea0003800000 */
[----:B------:R-:W-:-:S04]  /*5d40*/  DEPBAR.LE SB0, 0x1 ;  /* 0x000080400000791a */ /* 0x000fc80000000000 */
.L_x_3551:
[----:B------:R-:W-:Y:S05]  /*5d50*/  BSYNC B0 ;  /* 0x0000000000007941 */ /* 0x000fea0003800000 */
.L_x_3550:
[----:B------:R-:W-:Y:S06]  /*5d60*/  BAR.ARV 0xb, 0xa0 ;  /* 0x02c2800000007b1d */ /* 0x000fec0000002000 */
[----:B------:R-:W-:Y:S04]  /*5d70*/  BSSY B0, `(.L_x_3552) ;  /* 0x0000003000007945 */ /* 0x000fe80003800000 */
[----:B------:R-:W-:Y:S05]  /*5d80*/  @!P0 BRA `(.L_x_3553) ;  /* 0x0000000000048947 */ /* 0x000fea0003800000 */
[----:B------:R-:W-:-:S04]  /*5d90*/  DEPBAR.LE SB0, 0x0 ;  /* 0x000080000000791a */ /* 0x000fc80000000000 */
.L_x_3553:
[----:B------:R-:W-:Y:S05]  /*5da0*/  BSYNC B0 ;  /* 0x0000000000007941 */ /* 0x000fea0003800000 */
.L_x_3552:
[----:B------:R-:W-:Y:S06]  /*5db0*/  BAR.ARV 0xc, 0xa0 ;  /* 0x0302800000007b1d */ /* 0x000fec0000002000 */
[----:B------:R-:W-:Y:S01]  /*5dc0*/  UIADD3 UR20, UR16, 0x1, URZ ;  /* 0x0000000110147890 */ /* 0x000fe2000fffe03f */
[----:B------:R-:W-:Y:S11]  /*5dd0*/  BRA `(.L_x_3554) ;  /* 0x0000000000047947 */ /* 0x000ff60003800000 */
.L_x_3543:
[----:B------:R-:W-:-:S05]  /*5de0*/  UMOV UR20, UR16 ;  /* 0x0000001000147c82 */ /* 0x000fca0008000000 */
.L_x_3554:
        /* <DEDUP_REMOVED lines=26> */
.L_x_3575:
        /* <DEDUP_REMOVED lines=32> */
.L_x_3556:
[----:B------:R-:W-:Y:S05]  /*6190*/  BSYNC B0 ;  /* 0x0000000000007941 */ /* 0x000fea0003800000 */
.L_x_3555:
        /* <DEDUP_REMOVED lines=12> */
.L_x_3558:
[----:B------:R-:W-:Y:S05]  /*6260*/  BSYNC B0 ;  /* 0x0000000000007941 */ /* 0x000fea0003800000 */
.L_x_3557:
        /* <DEDUP_REMOVED lines=13> */
.L_x_3560:
[----:B------:R-:W-:Y:S05]  /*6340*/  BSYNC B0 ;  /* 0x0000000000007941 */ /* 0x000fea0003800000 */
.L_x_3559:
[----:B------:R-:W-:Y:S06]  /*6350*/  BAR.ARV 0xa, 0xa0 ;  /* 0x0282800000007b1d */ /* 0x000fec0000002000 */
[----:B------:R-:W-:Y:S04]  /*6360*/  BSSY B0, `(.L_x_3561) ;  /* 0x0000003000007945 */ /* 0x000fe80003800000 */
[----:B------:R-:W-:Y:S05]  /*6370*/  @!P0 BRA `(.L_x_3562) ;  /* 0x0000000000048947 */ /* 0x000fea0003800000 */
[----:B------:R-:W-:-:S04]  /*6380*/  DEPBAR.LE SB0, 0x1 ;  /* 0x000080400000791a */ /* 0x000fc80000000000 */
.L_x_3562:
[----:B------:R-:W-:Y:S05]  /*6390*/  BSYNC B0 ;  /* 0x0000000000007941 */ /* 0x000fea0003800000 */
.L_x_3561:
[----:B------:R-:W-:Y:S06]  /*63a0*/  BAR.ARV 0xb, 0xa0 ;  /* 0x02c2800000007b1d */ /* 0x000fec0000002000 */
[----:B------:R-:W-:Y:S04]  /*63b0*/  BSSY B0, `(.L_x_3563) ;  /* 0x0000003000007945 */ /* 0x000fe80003800000 */
[----:B------:R-:W-:Y:S05]  /*63c0*/  @!P0 BRA `(.L_x_3564) ;  /* 0x0000000000048947 */ /* 0x000fea0003800000 */
[----:B------:R-:W-:-:S04]  /*63d0*/  DEPBAR.LE SB0, 0x0 ;  /* 0x000080000000791a */ /* 0x000fc80000000000 */
.L_x_3564:
[----:B------:R-:W-:Y:S05]  /*63e0*/  BSYNC B0 ;  /* 0x0000000000007941 */ /* 0x000fea0003800000 */
.L_x_3563:
        /* <DEDUP_REMOVED lines=13> */
.L_x_3566:
[----:B------:R-:W-:Y:S05]  /*64c0*/  BSYNC B0 ;  /* 0x0000000000007941 */ /* 0x000fea0003800000 */
.L_x_3565:
        /* <DEDUP_REMOVED lines=12> */
.L_x_3568:
[----:B------:R-:W-:Y:S05]  /*6590*/  BSYNC B0 ;  /* 0x0000000000007941 */ /* 0x000fea0003800000 */
.L_x_3567:
        /* <DEDUP_REMOVED lines=13> */
.L_x_3570:
[----:B------:R-:W-:Y:S05]  /*6670*/  BSYNC B0 ;  /* 0x0000000000007941 */ /* 0x000fea0003800000 */
.L_x_3569:
[----:B------:R-:W-:Y:S06]  /*6680*/  BAR.ARV 0xa, 0xa0 ;  /* 0x0282800000007b1d */ /* 0x000fec0000002000 */
[----:B------:R-:W-:Y:S04]  /*6690*/  BSSY B0, `(.L_x_3571) ;  /* 0x0000003000007945 */ /* 0x000fe80003800000 */
[----:B------:R-:W-:Y:S05]  /*66a0*/  @!P0 BRA `(.L_x_3572) ;  /* 0x0000000000048947 */ /* 0x000fea0003800000 */
[----:B------:R-:W-:-:S04]  /*66b0*/  DEPBAR.LE SB0, 0x1 ;  /* 0x000080400000791a */ /* 0x000fc80000000000 */
.L_x_3572:
[----:B------:R-:W-:Y:S05]  /*66c0*/  BSYNC B0 ;  /* 0x0000000000007941 */ /* 0x000fea0003800000 */
.L_x_3571:
[----:B------:R-:W-:Y:S01]  /*66d0*/  UIADD3 UR20, UR20, 0x2, URZ ;  /* 0x0000000214147890 */ /* 0x000fe2000fffe03f */
[----:B------:R-:W-:Y:S06]  /*66e0*/  BAR.ARV 0xb, 0xa0 ;  /* 0x02c2800000007b1d */ /* 0x000fec0000002000 */
[----:B------:R-:W-:Y:S01]  /*66f0*/  UISETP.GE.AND UP0, UPT, UR20, UR7, UPT ;  /* 0x000000071400728c */ /* 0x000fe2000bf06270 */
[----:B------:R-:W-:Y:S04]  /*6700*/  BSSY B0, `(.L_x_3573) ;  /* 0x0000003000007945 */ /* 0x000fe80003800000 */
[----:B------:R-:W-:Y:S06]  /*6710*/  @!P0 BRA `(.L_x_3574) ;  /* 0x0000000000048947 */ /* 0x000fec0003800000 */
[----:B------:R-:W-:-:S04]  /*6720*/  DEPBAR.LE SB0, 0x0 ;  /* 0x000080000000791a */ /* 0x000fc80000000000 */
.L_x_3574:
[----:B------:R-:W-:Y:S05]  /*6730*/  BSYNC B0 ;  /* 0x0000000000007941 */ /* 0x000fea0003800000 */
.L_x_3573:
[----:B------:R-:W-:Y:S06]  /*6740*/  BAR.ARV 0xc, 0xa0 ;  /* 0x0302800000007b1d */ /* 0x000fec0000002000 */
[----:B------:R-:W-:Y:S01]  /*6750*/  PLOP3.LUT P1, PT, PT, PT, UP0, 0x80, 0x0 ;  /* 0x000000000000781c */ /* 0x000fe20003f2f008 */
[----:B------:R-:W-:Y:S02]  /*6760*/  UIADD3 UR47, UR47, 0x6000, URZ ;  /* 0x000060002f2f7890 */ /* 0x000fe4000fffe03f */
[----:B------:R-:W-:-:S10]  /*6770*/  UIADD3 UR6, UR6, 0x6000, URZ ;  /* 0x0000600006067890 */ /* 0x000fd4000fffe03f */
[----:B------:R-:W-:Y:S05]  /*6780*/  @!P1 BRA `(.L_x_3575) ;  /* 0xfffffff800009947 */ /* 0x000fea000383ffff */
[----:B------:R-:W-:Y:S05]  /*6790*/  BRA `(.L_x_3506) ;  /* 0x0000002c00387947 */ /* 0x000fea0003800000 */
.L_x_3534:
        /* <DEDUP_REMOVED lines=21> */
.L_x_3576:
[----:B------:R-:W1:Y:S01]  /*68f0*/  LDC R3, c[0x0][0x8cc] ;  /* 0x00023300ff037b82 */ /* 0x000e620000000800 */
[----:B------:R-:W-:Y:S01]  /*6900*/  IMAD.MOV.U32 R0, RZ, RZ, R5 ;  /* 0x000000ffff007224 */ /* 0x000fe200078e0005 */
[----:B-1----:R-:W-:-:S13]  /*6910*/  ISETP.NE.AND P0, PT, R3, 0x1, PT ;  /* 0x000000010300780c */ /* 0x002fda0003f05270 */
[----:B------:R-:W1:Y:S02]  /*6920*/  @P0 LDC.64 R6, c[0x0][0x8d0] ;  /* 0x00023400ff060b82 */ /* 0x000e640000000a00 */
[----:B-1----:R-:W-:-:S05]  /*6930*/  @P0 IMAD.HI.U32 R4, R5, R6, RZ ;  /* 0x0000000605040227 */ /* 0x002fca00078e00ff */
[----:B------:R-:W-:-:S05]  /*6940*/  @P0 SHF.R.U32.HI R0, RZ, R7, R4 ;  /* 0x00000007ff000219 */ /* 0x000fca0000011604 */
[----:B------:R-:W-:-:S07]  /*6950*/  IMAD R3, R0, R3, RZ ;  /* 0x0000000300037224 */ /* 0x000fce00078e02ff */
.L_x_3577:
        /* <DEDUP_REMOVED lines=23> */
.L_x_3578:
        /* <DEDUP_REMOVED lines=10> */
.L_x_3580:
[----:B------:R-:W1:Y:S02]  /*6b70*/  LDC R4, c[0x0][0x8f4] ;  /* 0x00023d00ff047b82 */ /* 0x000e640000000800 */
.L_x_3579:
[----:B-1---5:R-:W-:Y:S02]  /*6b80*/  VIADD R4, R4, 0x5f ;  /* 0x0000005f04047836 */ /* 0x022fe40000000000 */
[----:B------:R-:W-:Y:S02]  /*6b90*/  IMAD.MOV.U32 R8, RZ, RZ, 0x1 ;  /* 0x00000001ff087424 */ /* 0x000fe400078e00ff */
[----:B------:R-:W-:-:S04]  /*6ba0*/  IMAD.HI R4, R4, 0x2aaaaaab, RZ ;  /* 0x2aaaaaab04047827 */ /* 0x000fc800078e02ff */
[----:B--2---:R-:W-:Y:S01]  /*6bb0*/  IMAD.MOV.U32 R2, RZ, RZ, RZ ;  /* 0x000000ffff027224 */ /* 0x004fe200078e00ff */
        /* <DEDUP_REMOVED lines=46> */
.L_x_3582:
        /* <DEDUP_REMOVED lines=11> */
.L_x_3583:
[----:B------:R-:W-:Y:S05]  /*6f50*/  @!P0 BRA `(.L_x_3584) ;  /* 0x00000000000c8947 */ /* 0x000fea0003800000 */
[----:B------:R-:W2:Y:S04]  /*6f60*/  LDG.E R5, desc[UR38][R2.64] ;  /* 0x0000002602057981 */ /* 0x000ea8000c1e1900 */
[----:B------:R-:W2:Y:S02]  /*6f70*/  LDG.E R4, desc[UR38][R2.64+0x4] ;  /* 0x0000042602047981 */ /* 0x000ea4000c1e1900 */
[----:B--2---:R-:W-:-:S07]  /*6f80*/  IMAD.IADD R4, R4, 0x1, -R5 ;  /* 0x0000000104047824 */ /* 0x004fce00078e0a05 */
.L_x_3584:
        /* <DEDUP_REMOVED lines=73> */
.L_x_3613:
        /* <DEDUP_REMOVED lines=9> */
.L_x_3587:
        /* <DEDUP_REMOVED lines=112> */
.L_x_3598:
[----:B-1----:R-:W-:-:S05]  /*7bb0*/  IMAD.MOV.U32 R6, RZ, RZ, 0x1 ;  /* 0x00000001ff067424 */ /* 0x002fca00078e00ff */
[----:B------:R-:W-:-:S04]  /*7bc0*/  SHF.L.U32 R6, R6, 0x1f, RZ ;  /* 0x0000001f06067819 */ /* 0x000fc800000006ff */
[----:B------:R-:W1:Y:S02]  /*7bd0*/  SYNCS.PHASECHK.TRANS64.TRYWAIT P1, [R0+URZ+0x36438], R6 ;  /* 0x03643806000075a7 */ /* 0x000e64000802017f */
[----:B-1----:R-:W-:Y:S05]  /*7be0*/  @!P1 BRA `(.L_x_3590) ;  /* 0x0000001800a09947 */ /* 0x002fea0003800000 */
.L_x_3614:
[----:B------:R-:W-:Y:S05]  /*7bf0*/  @P0 BRA `(.L_x_3591) ;  /* 0x0000000000140947 */ /* 0x000fea0003800000 */
[----:B------:R-:W-:Y:S01]  /*7c00*/  ISETP.NE.AND P1, PT, R18, RZ, PT ;  /* 0x000000ff1200720c */ /* 0x000fe20003f25270 */
[----:B------:R-:W-:-:S04]  /*7c10*/  IMAD.MOV.U32 R3, RZ, RZ, 0x6100 ;  /* 0x00006100ff037424 */ /* 0x000fc800078e00ff */
[----:B------:R2:W-:Y:S08]  /*7c20*/  SYNCS.ARRIVE.TRANS64 RZ, [R0+URZ+0x36430], R3 ;  /* 0x0364300300ff79a7 */ /* 0x0005f0000800003f */
[----:B------:R-:W-:Y:S05]  /*7c30*/  @!P1 BRA `(.L_x_3591) ;  /* 0x0000000000049947 */ /* 0x000fea0003800000 */
[----:B------:R-:W-:Y:S01]  /*7c40*/  BPT.TRAP 0x1 ;  /* 0x000000040000795c */ /* 0x000fe20000300000 */
.L_x_3591:
        /* <DEDUP_REMOVED lines=48> */
.L_x_3615:
[----:B------:R-:W-:Y:S05]  /*7f50*/  @P0 BRA `(.L_x_3593) ;  /* 0x0000000000140947 */ /* 0x000fea0003800000 */
[----:B------:R-:W-:Y:S01]  /*7f60*/  ISETP.NE.AND P1, PT, R18, RZ, PT ;  /* 0x000000ff1200720c */ /* 0x000fe20003f25270 */
[----:B--2---:R-:W-:-:S04]  /*7f70*/  IMAD.MOV.U32 R3, RZ, RZ, 0x6100 ;  /* 0x00006100ff037424 */ /* 0x004fc800078e00ff */
[----:B------:R3:W-:Y:S08]  /*7f80*/  SYNCS.ARRIVE.TRANS64 RZ, [R0+URZ+0x36418], R3 ;  /* 0x0364180300ff79a7 */ /* 0x0007f0000800003f */
[----:B------:R-:W-:Y:S05]  /*7f90*/  @!P1 BRA `(.L_x_3593) ;  /* 0x0000000000049947 */ /* 0x000fea0003800000 */
[----:B------:R-:W-:Y:S01]  /*7fa0*/  BPT.TRAP 0x1 ;  /* 0x000000040000795c */ /* 0x000fe20000300000 */
.L_x_3593:
        /* <DEDUP_REMOVED lines=47> */
.L_x_3616:
        /* <DEDUP_REMOVED lines=8> */
.L_x_3595:
        /* <DEDUP_REMOVED lines=37> */
.L_x_3618:
[----:B------:R-:W-:Y:S05]  /*8570*/  @P0 BRA `(.L_x_3597) ;  /* 0x0000000000140947 */ /* 0x000fea0003800000 */
[----:B------:R-:W-:Y:S01]  /*8580*/  ISETP.NE.AND P1, PT, R18, RZ, PT ;  /* 0x000000ff1200720c */ /* 0x000fe20003f25270 */
[----:B--2---:R-:W-:-:S04]  /*8590*/  IMAD.MOV.U32 R5, RZ, RZ, 0x6100 ;  /* 0x00006100ff057424 */ /* 0x004fc800078e00ff */
[----:B------:R3:W-:Y:S08]  /*85a0*/  SYNCS.ARRIVE.TRANS64 RZ, [R0+URZ+0x36410], R5 ;  /* 0x0364100500ff79a7 */ /* 0x0007f0000800003f */
[----:B------:R-:W-:Y:S05]  /*85b0*/  @!P1 BRA `(.L_x_3597) ;  /* 0x0000000000049947 */ /* 0x000fea0003800000 */
[----:B------:R-:W-:Y:S01]  /*85c0*/  BPT.TRAP 0x1 ;  /* 0x000000040000795c */ /* 0x000fe20000300000 */
.L_x_3597:
        /* <DEDUP_REMOVED lines=44> */
.L_x_3589:
[----:B------:R-:W-:Y:S01]  /*8890*/  ISETP.NE.AND P1, PT, R20, RZ, PT ;  /* 0x000000ff1400720c */ /* 0x000fe20003f25270 */
[----:B------:R-:W-:Y:S02]  /*88a0*/  IMAD.MOV.U32 R16, RZ, RZ, 0x1 ;  /* 0x00000001ff107424 */ /* 0x000fe400078e00ff */
[----:B------:R-:W-:-:S10]  /*88b0*/  IMAD.MOV.U32 R5, RZ, RZ, R14 ;  /* 0x000000ffff057224 */ /* 0x000fd400078e000e */
[----:B------:R-:W-:Y:S05]  /*88c0*/  @!P1 BRA `(.L_x_3588) ;  /* 0x00000004008c9947 */ /* 0x000fea0003800000 */
[----:B------:R-:W2:Y:S02]  /*88d0*/  SYNCS.PHASECHK.TRANS64.TRYWAIT P1, [R0+URZ+0x36438], R6 ;  /* 0x03643806000075a7 */ /* 0x000ea4000802017f */
[----:B--2---:R-:W-:Y:S05]  /*88e0*/  @!P1 BRA `(.L_x_3599) ;  /* 0x0000000c00c09947 */ /* 0x004fea0003800000 */
.L_x_3619:
[----:B------:R-:W-:Y:S05]  /*88f0*/  @P0 BRA `(.L_x_3600) ;  /* 0x0000000000140947 */ /* 0x000fea0003800000 */
[----:B------:R-:W-:Y:S01]  /*8900*/  ISETP.NE.AND P1, PT, R18, RZ, PT ;  /* 0x000000ff1200720c */ /* 0x000fe20003f25270 */
[----:B------:R-:W-:-:S04]  /*8910*/  IMAD.MOV.U32 R5, RZ, RZ, 0x6100 ;  /* 0x00006100ff057424 */ /* 0x000fc800078e00ff */
[----:B------:R3:W-:Y:S08]  /*8920*/  SYNCS.ARRIVE.TRANS64 RZ, [R0+URZ+0x36430], R5 ;  /* 0x0364300500ff79a7 */ /* 0x0007f0000800003f */
[----:B------:R-:W-:Y:S05]  /*8930*/  @!P1 BRA `(.L_x_3600) ;  /* 0x0000000000049947 */ /* 0x000fea0003800000 */
[----:B------:R-:W-:Y:S01]  /*8940*/  BPT.TRAP 0x1 ;  /* 0x000000040000795c */ /* 0x000fe20000300000 */
.L_x_3600:
        /* <DEDUP_REMOVED lines=42> */
.L_x_3620:
[----:B------:R-:W-:Y:S01]  /*8bf0*/  IMAD.MOV.U32 R16, RZ, RZ, RZ ;  /* 0x000000ffff107224 */ /* 0x000fe200078e00ff */
[----:B------:R-:W-:Y:S06]  /*8c00*/  @P0 BRA `(.L_x_3602) ;  /* 0x0000000000140947 */ /* 0x000fec0003800000 */
[----:B------:R-:W-:Y:S01]  /*8c10*/  ISETP.NE.AND P1, PT, R18, RZ, PT ;  /* 0x000000ff1200720c */ /* 0x000fe20003f25270 */
[----:B-1----:R-:W-:-:S04]  /*8c20*/  IMAD.MOV.U32 R5, RZ, RZ, 0x6100 ;  /* 0x00006100ff057424 */ /* 0x002fc800078e00ff */
[----:B------:R2:W-:Y:S08]  /*8c30*/  SYNCS.ARRIVE.TRANS64 RZ, [R0+URZ+0x36418], R5 ;  /* 0x0364180500ff79a7 */ /* 0x0005f0000800003f */
[----:B------:R-:W-:Y:S05]  /*8c40*/  @!P1 BRA `(.L_x_3602) ;  /* 0x0000000000049947 */ /* 0x000fea0003800000 */
[----:B------:R-:W-:Y:S01]  /*8c50*/  BPT.TRAP 0x1 ;  /* 0x000000040000795c */ /* 0x000fe20000300000 */
.L_x_3602:
        /* <DEDUP_REMOVED lines=42> */
.L_x_3588:
[----:B------:R-:W-:-:S04]  /*8f00*/  SHF.L.U32 R3, R16, 0x1f, RZ ;  /* 0x0000001f10037819 */ /* 0x000fc800000006ff */
[----:B------:R-:W2:Y:S02]  /*8f10*/  SYNCS.PHASECHK.TRANS64.TRYWAIT P1, [R0+URZ+0x36438], R3 ;  /* 0x03643803000075a7 */ /* 0x000ea4000802017f */
[----:B--2---:R-:W-:Y:S05]  /*8f20*/  @!P1 BRA `(.L_x_3603) ;  /* 0x0000000800589947 */ /* 0x004fea0003800000 */
.L_x_3621:
[----:B------:R-:W-:Y:S05]  /*8f30*/  @P0 BRA `(.L_x_3604) ;  /* 0x0000000000180947 */ /* 0x000fea0003800000 */
[----:B------:R-:W3:Y:S01]  /*8f40*/  S2R R2, SR_TID.X ;  /* 0x0000000000027919 */ /* 0x000ee20000002100 */
[----:B--2---:R-:W-:-:S04]  /*8f50*/  IMAD.MOV.U32 R3, RZ, RZ, 0x6100 ;  /* 0x00006100ff037424 */ /* 0x004fc800078e00ff */
[----:B------:R4:W-:Y:S01]  /*8f60*/  SYNCS.ARRIVE.TRANS64 RZ, [R0+URZ+0x36430], R3 ;  /* 0x0364300300ff79a7 */ /* 0x0009e2000800003f */
[----:B---3--:R-:W-:-:S13]  /*8f70*/  LOP3.LUT P0, RZ, R2, 0x1f, RZ, 0xc0, !PT ;  /* 0x0000001f02ff7812 */ /* 0x008fda000780c0ff */
[----:B----4-:R-:W-:Y:S05]  /*8f80*/  @!P0 BRA `(.L_x_3604) ;  /* 0x0000000000048947 */ /* 0x010fea0003800000 */
[----:B------:R-:W-:Y:S01]  /*8f90*/  BPT.TRAP 0x1 ;  /* 0x000000040000795c */ /* 0x000fe20000300000 */
.L_x_3604:
        /* <DEDUP_REMOVED lines=44> */
.L_x_3585:
[----:B------:R-:W-:Y:S05]  /*9260*/  BSYNC B0 ;  /* 0x0000000000007941 */ /* 0x000fea0003800000 */
.L_x_3581:
[----:B------:R-:W-:-:S03]  /*9270*/  UMOV UR7, 0xffffffff ;  /* 0xffffffff00077882 */ /* 0x000fc60000000000 */
[----:B------:R-:W-:Y:S05]  /*9280*/  BRA.DIV UR7, `(.L_x_3605) ;  /* 0x0000000607947947 */ /* 0x000fea000b800000 */
[----:B------:R-:W-:-:S13]  /*9290*/  ELECT P6, URZ, PT ;  /* 0x00000000003f782f */ /* 0x000fda00038c0000 */
.L_x_3624:
[----:B------:R-:W-:Y:S05]  /*92a0*/  @!P6 BRA `(.L_x_3506) ;  /* 0x000000000074e947 */ /* 0x000fea0003800000 */
[----:B-12---:R-:W2:Y:S02]  /*92b0*/  LDL.LU R0, [R1+0x4] ;  /* 0x0000040001007983 */ /* 0x006ea40000300800 */
[----:B--2---:R-:W-:-:S04]  /*92c0*/  LOP3.LUT R0, R0, 0x2, RZ, 0xfc, !PT ;  /* 0x0000000200007812 */ /* 0x004fc800078efcff */
[----:B------:R-:W-:-:S13]  /*92d0*/  ISETP.NE.AND P2, PT, R0, 0x3, PT ;  /* 0x000000030000780c */ /* 0x000fda0003f45270 */
[----:B------:R-:W-:Y:S05]  /*92e0*/  @!P2 BRA `(.L_x_3606) ;  /* 0x000000000004a947 */ /* 0x000fea0003800000 */
[----:B------:R-:W-:Y:S01]  /*92f0*/  BPT.TRAP 0x1 ;  /* 0x000000040000795c */ /* 0x000fe20000300000 */
.L_x_3606:
        /* <DEDUP_REMOVED lines=15> */
.L_x_3625:
[----:B------:R-:W2:Y:S02]  /*93f0*/  SYNCS.PHASECHK.TRANS64.TRYWAIT P0, [R3+URZ], R2 ;  /* 0x00000002030075a7 */ /* 0x000ea4000800017f */
[----:B--2---:R-:W-:Y:S05]  /*9400*/  @!P0 BRA `(.L_x_3608) ;  /* 0x0000000400688947 */ /* 0x004fea0003800000 */
.L_x_3626:
[----:B------:R-:W-:Y:S05]  /*9410*/  @!P2 BRA `(.L_x_3609) ;  /* 0x000000000004a947 */ /* 0x000fea0003800000 */
[----:B------:R-:W-:Y:S01]  /*9420*/  BPT.TRAP 0x1 ;  /* 0x000000040000795c */ /* 0x000fe20000300000 */
.L_x_3609:
[----:B------:R-:W-:-:S07]  /*9430*/  SHF.L.U32 R16, R16, 0x1f, RZ ;  /* 0x0000001f10107819 */ /* 0x000fce00000006ff */
.L_x_3610:
[----:B---3--:R3:W4:Y:S02]  /*9440*/  SYNCS.PHASECHK.TRANS64.TRYWAIT P0, [R9+URZ+0x36438], R16 ;  /* 0x03643810090075a7 */ /* 0x008724000800017f */
[----:B----4-:R-:W-:Y:S05]  /*9450*/  @!P0 NANOSLEEP.SYNCS 0x989680 ;  /* 0x009896800000895d */ /* 0x010fea0003900000 */
[----:B------:R-:W4:Y:S02]  /*9460*/  @!P0 SYNCS.PHASECHK.TRANS64 P0, [R9+URZ+0x36438], R16 ;  /* 0x03643810090085a7 */ /* 0x000f24000800007f */
[----:B----4-:R-:W-:Y:S05]  /*9470*/  @!P0 BRA `(.L_x_3610) ;  /* 0xfffffffc00f08947 */ /* 0x010fea000383ffff */
.L_x_3506:
[----:B------:R-:W-:Y:S05]  /*9480*/  BSYNC B6 ;  /* 0x0000000000067941 */ /* 0x000fea0003800000 */
.L_x_3498:
[----:B------:R-:W-:Y:S05]  /*9490*/  EXIT ;  /* 0x000000000000794d */ /* 0x000fea0003800000 */
.L_x_3516:
[----:B------:R-:W-:Y:S02]  /*94a0*/  IMAD.MOV.U32 R12, RZ, RZ, RZ ;  /* 0x000000ffff0c7224 */ /* 0x000fe400078e00ff */
[----:B------:R-:W-:Y:S02]  /*94b0*/  IMAD.MOV.U32 R11, RZ, RZ, 0x1f ;  /* 0x0000001fff0b7424 */ /* 0x000fe400078e00ff */
[----:B------:R-:W-:-:S07]  /*94c0*/  IMAD.MOV.U32 R15, RZ, RZ, -0x1 ;  /* 0xffffffffff0f7424 */ /* 0x000fce00078e00ff */
[----:B--2---:R-:W-:Y:S05]  /*94d0*/  WARPSYNC.COLLECTIVE R15, `(.L_x_3611) ;  /* 0x000000000f087348 */ /* 0x004fea0003c00000 */
[----:B------:R1:W3:Y:S02]  /*94e0*/  SHFL.IDX P6, R14, R13, R12, R11 ;  /* 0x0000000c0d0e7389 */ /* 0x0002e400000c000b */
[----:B-123--:R-:W-:Y:S01]  /*94f0*/  ENDCOLLECTIVE ;  /* 0x000000000000791b */ /* 0x00efe20003800000 */
.L_x_3611:
[----:B------:R-:W-:Y:S05]  /*9500*/  BRA `(.L_x_3612) ;  /* 0xffffff8000407947 */ /* 0x000fea000383ffff */
.L_x_3518:
[----:B---3--:R-:W-:-:S04]  /*9510*/  IMAD.U32 R0, RZ, RZ, UR36 ;  /* 0x00000024ff007e24 */ /* 0x008fc8000f8e00ff */
[----:B------:R3:W4:Y:S03]  /*9520*/  SYNCS.PHASECHK.TRANS64.TRYWAIT P0, [R0+URZ+0x36400], R10 ;  /* 0x0364000a000075a7 */ /* 0x000726000800017f */
[----:B----4-:R-:W-:Y:S05]  /*9530*/  @!P0 NANOSLEEP.SYNCS 0x989680 ;  /* 0x009896800000895d */ /* 0x010fea0003900000 */
[----:B------:R-:W4:Y:S02]  /*9540*/  @!P0 SYNCS.PHASECHK.TRANS64 P0, [R0+URZ+0x36400], R10 ;  /* 0x0364000a000085a7 */ /* 0x000f24000800007f */
[----:B----4-:R-:W-:Y:S05]  /*9550*/  @!P0 BRA `(.L_x_3518) ;  /* 0xfffffffc00ec8947 */ /* 0x010fea000383ffff */
[----:B------:R-:W-:Y:S05]  /*9560*/  BRA `(.L_x_3517) ;  /* 0xffffff80007c7947 */ /* 0x000fea000383ffff */
.L_x_3522:
[----:B---3--:R3:W4:Y:S02]  /*9570*/  SYNCS.PHASECHK.TRANS64.TRYWAIT P1, [R3+URZ+0x36410], R10 ;  /* 0x0364100a030075a7 */ /* 0x008724000802017f */
[----:B----4-:R-:W-:Y:S05]  /*9580*/  @!P1 NANOSLEEP.SYNCS 0x989680 ;  /* 0x009896800000995d */ /* 0x010fea0003900000 */
[----:B------:R-:W4:Y:S02]  /*9590*/  @!P1 SYNCS.PHASECHK.TRANS64 P1, [R3+URZ+0x36410], R10 ;  /* 0x0364100a030095a7 */ /* 0x000f24000802007f */
[----:B----4-:R-:W-:Y:S05]  /*95a0*/  @!P1 BRA `(.L_x_3522) ;  /* 0xfffffffc00f09947 */ /* 0x010fea000383ffff */
[----:B------:R-:W-:Y:S05]  /*95b0*/  BRA `(.L_x_3521) ;  /* 0xffffff88003c7947 */ /* 0x000fea000383ffff */
.L_x_3526:
[----:B-1----:R-:W-:-:S04]  /*95c0*/  IMAD.U32 R121, RZ, RZ, UR36 ;  /* 0x00000024ff797e24 */ /* 0x002fc8000f8e00ff */
[----:B------:R1:W2:Y:S03]  /*95d0*/  SYNCS.PHASECHK.TRANS64.TRYWAIT P1, [R121+URZ+0x36430], R14 ;  /* 0x0364300e790075a7 */ /* 0x0002a6000802017f */
[----:B--2---:R-:W-:Y:S05]  /*95e0*/  @!P1 NANOSLEEP.SYNCS 0x989680 ;  /* 0x009896800000995d */ /* 0x004fea0003900000 */
[----:B------:R-:W2:Y:S02]  /*95f0*/  @!P1 SYNCS.PHASECHK.TRANS64 P1, [R121+URZ+0x36430], R14 ;  /* 0x0364300e790095a7 */ /* 0x000ea4000802007f */
[----:B--2---:R-:W-:Y:S05]  /*9600*/  @!P1 BRA `(.L_x_3526) ;  /* 0xfffffffc00ec9947 */ /* 0x004fea000383ffff */
[----:B------:R-:W-:Y:S05]  /*9610*/  BRA `(.L_x_3525) ;  /* 0xffffff9000607947 */ /* 0x000fea000383ffff */
.L_x_3586:
[----:B-1----:R1:W2:Y:S02]  /*9620*/  SYNCS.PHASECHK.TRANS64.TRYWAIT P1, [R0+URZ+0x36420], R6 ;  /* 0x03642006000075a7 */ /* 0x0022a4000802017f */
[----:B--2---:R-:W-:Y:S05]  /*9630*/  @!P1 NANOSLEEP.SYNCS 0x989680 ;  /* 0x009896800000995d */ /* 0x004fea0003900000 */
[----:B------:R-:W2:Y:S02]  /*9640*/  @!P1 SYNCS.PHASECHK.TRANS64 P1, [R0+URZ+0x36420], R6 ;  /* 0x03642006000095a7 */ /* 0x000ea4000802007f */
[----:B--2---:R-:W-:Y:S05]  /*9650*/  @!P1 BRA `(.L_x_3586) ;  /* 0xfffffffc00f09947 */ /* 0x004fea000383ffff */
[----:B------:R-:W-:Y:S05]  /*9660*/  BRA `(.L_x_3613) ;  /* 0xffffffdc006c7947 */ /* 0x000fea000383ffff */
.L_x_3590:
[----:B-1----:R1:W2:Y:S02]  /*9670*/  SYNCS.PHASECHK.TRANS64.TRYWAIT P1, [R0+URZ+0x36438], R6 ;  /* 0x03643806000075a7 */ /* 0x0022a4000802017f */
[----:B--2---:R-:W-:Y:S05]  /*9680*/  @!P1 NANOSLEEP.SYNCS 0x989680 ;  /* 0x009896800000995d */ /* 0x004fea0003900000 */
[----:B------:R-:W2:Y:S02]  /*9690*/  @!P1 SYNCS.PHASECHK.TRANS64 P1, [R0+URZ+0x36438], R6 ;  /* 0x03643806000095a7 */ /* 0x000ea4000802007f */
[----:B--2---:R-:W-:Y:S05]  /*96a0*/  @!P1 BRA `(.L_x_3590) ;  /* 0xfffffffc00f09947 */ /* 0x004fea000383ffff */
[----:B------:R-:W-:Y:S05]  /*96b0*/  BRA `(.L_x_3614) ;  /* 0xffffffe4004c7947 */ /* 0x000fea000383ffff */
.L_x_3592:
[----:B--2---:R2:W3:Y:S02]  /*96c0*/  SYNCS.PHASECHK.TRANS64.TRYWAIT P1, [R0+URZ+0x36428], R3 ;  /* 0x03642803000075a7 */ /* 0x0044e4000802017f */
[----:B---3--:R-:W-:Y:S05]  /*96d0*/  @!P1 NANOSLEEP.SYNCS 0x989680 ;  /* 0x009896800000995d */ /* 0x008fea0003900000 */
[----:B------:R-:W3:Y:S02]  /*96e0*/  @!P1 SYNCS.PHASECHK.TRANS64 P1, [R0+URZ+0x36428], R3 ;  /* 0x03642803000095a7 */ /* 0x000ee4000802007f */
[----:B---3--:R-:W-:Y:S05]  /*96f0*/  @!P1 BRA `(.L_x_3592) ;  /* 0xfffffffc00f09947 */ /* 0x008fea000383ffff */
[----:B------:R-:W-:Y:S05]  /*9700*/  BRA `(.L_x_3615) ;  /* 0xffffffe800107947 */ /* 0x000fea000383ffff */
.L_x_3594:
        /* <DEDUP_REMOVED lines=8> */
.L_x_3596:
[----:B------:R-:W-:-:S07]  /*9790*/  SHF.L.U32 R5, R7, 0x1f, RZ ;  /* 0x0000001f07057819 */ /* 0x000fce00000006ff */
.L_x_3617:
[----:B--2---:R2:W3:Y:S02]  /*97a0*/  SYNCS.PHASECHK.TRANS64.TRYWAIT P1, [R0+URZ+0x36420], R5 ;  /* 0x03642005000075a7 */ /* 0x0044e4000802017f */
[----:B---3--:R-:W-:Y:S05]  /*97b0*/  @!P1 NANOSLEEP.SYNCS 0x989680 ;  /* 0x009896800000995d */ /* 0x008fea0003900000 */
[----:B------:R-:W3:Y:S02]  /*97c0*/  @!P1 SYNCS.PHASECHK.TRANS64 P1, [R0+URZ+0x36420], R5 ;  /* 0x03642005000095a7 */ /* 0x000ee4000802007f */
[----:B---3--:R-:W-:Y:S05]  /*97d0*/  @!P1 BRA `(.L_x_3617) ;  /* 0xfffffffc00f09947 */ /* 0x008fea000383ffff */
[----:B------:R-:W-:Y:S05]  /*97e0*/  BRA `(.L_x_3618) ;  /* 0xffffffec00607947 */ /* 0x000fea000383ffff */
.L_x_3599:
[----:B--2---:R2:W3:Y:S02]  /*97f0*/  SYNCS.PHASECHK.TRANS64.TRYWAIT P1, [R0+URZ+0x36438], R6 ;  /* 0x03643806000075a7 */ /* 0x0044e4000802017f */
[----:B---3--:R-:W-:Y:S05]  /*9800*/  @!P1 NANOSLEEP.SYNCS 0x989680 ;  /* 0x009896800000995d */ /* 0x008fea0003900000 */
[----:B------:R-:W3:Y:S02]  /*9810*/  @!P1 SYNCS.PHASECHK.TRANS64 P1, [R0+URZ+0x36438], R6 ;  /* 0x03643806000095a7 */ /* 0x000ee4000802007f */
[----:B---3--:R-:W-:Y:S05]  /*9820*/  @!P1 BRA `(.L_x_3599) ;  /* 0xfffffffc00f09947 */ /* 0x008fea000383ffff */
[----:B------:R-:W-:Y:S05]  /*9830*/  BRA `(.L_x_3619) ;  /* 0xfffffff0002c7947 */ /* 0x000fea000383ffff */
.L_x_3601:
[----:B-1----:R1:W2:Y:S02]  /*9840*/  SYNCS.PHASECHK.TRANS64.TRYWAIT P1, [R0+URZ+0x36428], R5 ;  /* 0x03642805000075a7 */ /* 0x0022a4000802017f */
[----:B--2---:R-:W-:Y:S05]  /*9850*/  @!P1 NANOSLEEP.SYNCS 0x989680 ;  /* 0x009896800000995d */ /* 0x004fea0003900000 */
[----:B------:R-:W2:Y:S02]  /*9860*/  @!P1 SYNCS.PHASECHK.TRANS64 P1, [R0+URZ+0x36428], R5 ;  /* 0x03642805000095a7 */ /* 0x000ea4000802007f */
[----:B--2---:R-:W-:Y:S05]  /*9870*/  @!P1 BRA `(.L_x_3601) ;  /* 0xfffffffc00f09947 */ /* 0x004fea000383ffff */
[----:B------:R-:W-:Y:S05]  /*9880*/  BRA `(.L_x_3620) ;  /* 0xfffffff000d87947 */ /* 0x000fea000383ffff */
.L_x_3603:
[----:B--2---:R2:W3:Y:S02]  /*9890*/  SYNCS.PHASECHK.TRANS64.TRYWAIT P1, [R0+URZ+0x36438], R3 ;  /* 0x03643803000075a7 */ /* 0x0044e4000802017f */
[----:B---3--:R-:W-:Y:S05]  /*98a0*/  @!P1 NANOSLEEP.SYNCS 0x989680 ;  /* 0x009896800000995d */ /* 0x008fea0003900000 */
[----:B------:R-:W3:Y:S02]  /*98b0*/  @!P1 SYNCS.PHASECHK.TRANS64 P1, [R0+URZ+0x36438], R3 ;  /* 0x03643803000095a7 */ /* 0x000ee4000802007f */
[----:B---3--:R-:W-:Y:S05]  /*98c0*/  @!P1 BRA `(.L_x_3603) ;  /* 0xfffffffc00f09947 */ /* 0x008fea000383ffff */
[----:B------:R-:W-:Y:S05]  /*98d0*/  BRA `(.L_x_3621) ;  /* 0xfffffff400947947 */ /* 0x000fea000383ffff */
.L_x_3605:
[----:B------:R-:W-:Y:S01]  /*98e0*/  BSSY B0, `(.L_x_3622) ;  /* 0x0000006000007945 */ /* 0x000fe20003800000 */
[----:B------:R-:W-:-:S07]  /*98f0*/  IMAD.MOV.U32 R15, RZ, RZ, -0x1 ;  /* 0xffffffffff0f7424 */ /* 0x000fce00078e00ff */
[----:B-12---:R-:W-:Y:S05]  /*9900*/  WARPSYNC.COLLECTIVE R15, `(.L_x_3623) ;  /* 0x000000000f0c7348 */ /* 0x006fea0003c00000 */
[----:B------:R-:W-:Y:S02]  /*9910*/  ELECT P6, UR62, PT ;  /* 0x00000000003e782f */ /* 0x000fe400038c0000 */
[----:B------:R-:W-:Y:S01]  /*9920*/  MOV R14, UR62 ;  /* 0x0000003e000e7c02 */ /* 0x000fe20008000f00 */
[----:B-12---:R-:W-:Y:S10]  /*9930*/  ENDCOLLECTIVE ;  /* 0x000000000000791b */ /* 0x006ff40003800000 */
.L_x_3623:
[----:B------:R-:W-:Y:S05]  /*9940*/  BSYNC B0 ;  /* 0x0000000000007941 */ /* 0x000fea0003800000 */
.L_x_3622:
[----:B------:R-:W-:Y:S05]  /*9950*/  BRA `(.L_x_3624) ;  /* 0xfffffff800507947 */ /* 0x000fea000383ffff */
.L_x_3607:
[----:B-1----:R1:W2:Y:S02]  /*9960*/  SYNCS.PHASECHK.TRANS64.TRYWAIT P0, [R7+URZ], R0 ;  /* 0x00000000070075a7 */ /* 0x0022a4000800017f */
[----:B--2---:R-:W-:Y:S05]  /*9970*/  @!P0 NANOSLEEP.SYNCS 0x989680 ;  /* 0x009896800000895d */ /* 0x004fea0003900000 */
[----:B------:R-:W2:Y:S02]  /*9980*/  @!P0 SYNCS.PHASECHK.TRANS64 P0, [R7+URZ], R0 ;  /* 0x00000000070085a7 */ /* 0x000ea4000800007f */
[----:B--2---:R-:W-:Y:S05]  /*9990*/  @!P0 BRA `(.L_x_3607) ;  /* 0xfffffffc00f08947 */ /* 0x004fea000383ffff */
[----:B------:R-:W-:Y:S05]  /*99a0*/  BRA `(.L_x_3625) ;  /* 0xfffffff800907947 */ /* 0x000fea000383ffff */
.L_x_3608:
[----:B--2---:R2:W3:Y:S02]  /*99b0*/  SYNCS.PHASECHK.TRANS64.TRYWAIT P0, [R3+URZ], R2 ;  /* 0x00000002030075a7 */ /* 0x0044e4000800017f */
[----:B---3--:R-:W-:Y:S05]  /*99c0*/  @!P0 NANOSLEEP.SYNCS 0x989680 ;  /* 0x009896800000895d */ /* 0x008fea0003900000 */
[----:B------:R-:W3:Y:S02]  /*99d0*/  @!P0 SYNCS.PHASECHK.TRANS64 P0, [R3+URZ], R2 ;  /* 0x00000002030085a7 */ /* 0x000ee4000800007f */
[----:B---3--:R-:W-:Y:S05]  /*99e0*/  @!P0 BRA `(.L_x_3608) ;  /* 0xfffffffc00f08947 */ /* 0x008fea000383ffff */
[----:B------:R-:W-:Y:S05]  /*99f0*/  BRA `(.L_x_3626) ;  /* 0xfffffff800847947 */ /* 0x000fea000383ffff */
.L_x_3627:
        /* <DEDUP_REMOVED lines=16> */
.L_x_3878:


//--------------------- .text._ZN7cutlass13device_kernelIN5flash32FlashAttnBwdPostprocessConvertdQIN4cute5tupleIJNS3_1CILi96EEENS5_ILi192EEEEEENS_6half_tEfNS_4arch4Sm90ELi384ENS3_8TiledMMAINS3_8MMA_AtomIJNS3_4SM904GMMA25MMA_64x96x16_F32F16F16_SSILNSF_5MajorE1ELSH_1ELNSF_7ScaleInE1ELSI_1EEEEEENS3_6LayoutINS4_IJNS5_ILi3EEENS5_ILi1EEESN_EEENS4_IJSN_NS5_ILi0EEESP_EEEEENS4_IJNS3_10UnderscoreESS_SS_EEEEELb1EEEEEvNT_6ParamsE --------------------------
	.section	.text._ZN7cutlass13device_kernelIN5flash32FlashAttnBwdPostprocessConvertdQIN4cute5tupleIJNS3_1CILi96EEENS5_ILi192EEEEEENS_6half_tEfNS_4arch4Sm90ELi384ENS3_8TiledMMAINS3_8MMA_AtomIJNS3_4SM904GMMA25MMA_64x96x16_F32F16F16_SSILNSF_5MajorE1ELSH_1ELNSF_7ScaleInE1ELSI_1EEEEEENS3_6LayoutINS4_IJNS5_ILi3EEENS5_ILi1EEESN_EEENS4_IJSN_NS5_ILi0EEESP_EEEEENS4_IJNS3_10UnderscoreESS_SS_EEEEELb1EEEEEvNT_6ParamsE,"ax",@progbits
	.align	128
.text._ZN7cutlass13device_kernelIN5flash32FlashAttnBwdPostprocessConvertdQIN4cute5tupleIJNS3_1CILi96EEENS5_ILi192EEEEEENS_6half_tEfNS_4arch4Sm90ELi384ENS3_8TiledMMAINS3_8MMA_AtomIJNS3_4SM904GMMA25MMA_64x96x16_F32F16F16_SSILNSF_5MajorE1ELSH_1ELNSF_7ScaleInE1ELSI_1EEEEEENS3_6LayoutINS4_IJNS5_ILi3EEENS5_ILi1EEESN_EEENS4_IJSN_NS5_ILi0EEESP_EEEEENS4_IJNS3_10UnderscoreESS_SS_EEEEELb1EEEEEvNT_6ParamsE:
        .type           _ZN7cutlass13device_kernelIN5flash32FlashAttnBwdPostprocessConvertdQIN4cute5tupleIJNS3_1CILi96EEENS5_ILi192EEEEEENS_6half_tEfNS_4arch4Sm90ELi384ENS3_8TiledMMAINS3_8MMA_AtomIJNS3_4SM904GMMA25MMA_64x96x16_F32F16F16_SSILNSF_5MajorE1ELSH_1ELNSF_7ScaleInE1ELSI_1EEEEEENS3_6LayoutINS4_IJNS5_ILi3EEENS5_ILi1EEESN_EEENS4_IJSN_NS5_ILi0EEESP_EEEEENS4_IJNS3_10UnderscoreESS_SS_EEEEELb1EEEEEvNT_6ParamsE,@function
        .size           _ZN7cutlass13device_kernelIN5flash32FlashAttnBwdPostprocessConvertdQIN4cute5tupleIJNS3_1CILi96EEENS5_ILi192EEEEEENS_6half_tEfNS_4arch4Sm90ELi384ENS3_8TiledMMAINS3_8MMA_AtomIJNS3_4SM904GMMA25MMA_64x96x16_F32F16F16_SSILNSF_5MajorE1ELSH_1ELNSF_7ScaleInE1ELSI_1EEEEEENS3_6LayoutINS4_IJNS5_ILi3EEENS5_ILi1EEESN_EEENS4_IJSN_NS5_ILi0EEESP_EEEEENS4_IJNS3_10UnderscoreESS_SS_EEEEELb1EEEEEvNT_6ParamsE,(.L_x_3879 - _ZN7cutlass13device_kernelIN5flash32FlashAttnBwdPostprocessConvertdQIN4cute5tupleIJNS3_1CILi96EEENS5_ILi192EEEEEENS_6half_tEfNS_4arch4Sm90ELi384ENS3_8TiledMMAINS3_8MMA_AtomIJNS3_4SM904GMMA25MMA_64x96x16_F32F16F16_SSILNSF_5MajorE1ELSH_1ELNSF_7ScaleInE1ELSI_1EEEEEENS3_6LayoutINS4_IJNS5_ILi3EEENS5_ILi1EEESN_EEENS4_IJSN_NS5_ILi0EEESP_EEEEENS4_IJNS3_10UnderscoreESS_SS_EEEEELb1EEEEEvNT_6ParamsE)
        .other          _ZN7cutlass13device_kernelIN5flash32FlashAttnBwdPostprocessConvertdQIN4cute5tupleIJNS3_1CILi96EEENS5_ILi192EEEEEENS_6half_tEfNS_4arch4Sm90ELi384ENS3_8TiledMMAINS3_8MMA_AtomIJNS3_4SM904GMMA25MMA_64x96x16_F32F16F16_SSILNSF_5MajorE1ELSH_1ELNSF_7ScaleInE1ELSI_1EEEEEENS3_6LayoutINS4_IJNS5_ILi3EEENS5_ILi1EEESN_EEENS4_IJSN_NS5_ILi0EEESP_EEEEENS4_IJNS3_10UnderscoreESS_SS_EEEEELb1EEEEEvNT_6ParamsE,@"STO_CUDA_ENTRY STV_DEFAULT"
_ZN7cutlass13device_kernelIN5flash32FlashAttnBwdPostprocessConvertdQIN4cute5tupleIJNS3_1CILi96EEENS5_ILi192EEEEEENS_6half_tEfNS_4arch4Sm90ELi384ENS3_8TiledMMAINS3_8MMA_AtomIJNS3_4SM904GMMA25MMA_64x96x16_F32F16F16_SSILNSF_5MajorE1ELSH_1ELNSF_7ScaleInE1ELSI_1EEEEEENS3_6LayoutINS4_IJNS5_ILi3EEENS5_ILi1EEESN_EEENS4_IJSN_NS5_ILi0EEESP_EEEEENS4_IJNS3_10UnderscoreESS_SS_EEEEELb1EEEEEvNT_6ParamsE:
[----:B------:R-:W-:Y:S08]  /*0000*/  LDC R1, c[0x0][0x28] ;  /* 0x00000a00ff017b82 */ /* 0x000ff00000000800 */
[----:B------:R-:W0:Y:S01]  /*0010*/  LDC.64 R4, c[0x0][0x278] ;  /* 0x00009e00ff047b82 */ /* 0x000e220000000a00 */
[----:B------:R-:W1:Y:S01]  /*0020*/  S2R R11, SR_CTAID.Z ;  /* 0x00000000000b7919 */ /* 0x000e620000002700 */
[----:B------:R-:W-:-:S06]  /*0030*/  ULDC.64 UR8, c[0x0][0x208] ;  /* 0x0000820000087ab9 */ /* 0x000fcc0000000a00 */
[----:B------:R-:W2:Y:S08]  /*0040*/  LDC.64 R8, c[0x0][0x270] ;  /* 0x00009c00ff087b82 */ /* 0x000eb00000000a00 */
[----:B------:R-:W1:Y:S01]  /*0050*/  LDC.64 R2, c[0x0][0x270] ;  /* 0x00009c00ff027b82 */ /* 0x000e620000000a00 */
[----:B0-----:R-:W-:-:S04]  /*0060*/  ISETP.NE.U32.AND P2, PT, R4, RZ, PT ;  /* 0x000000ff0400720c */ /* 0x001fc80003f45070 */
[----:B------:R-:W-:-:S03]  /*0070*/  ISETP.NE.AND.EX P2, PT, R5, RZ, PT, P2 ;  /* 0x000000ff0500720c */ /* 0x000fc60003f45320 */
[----:B------:R-:W0:Y:S01]  /*0080*/  LDC R55, c[0x0][0x240] ;  /* 0x00009000ff377b82 */ /* 0x000e220000000800 */
[----:B--2---:R-:W-:-:S04]  /*0090*/  ISETP.NE.U32.AND P1, PT, R8, RZ, PT ;  /* 0x000000ff0800720c */ /* 0x004fc80003f25070 */
[----:B------:R-:W-:Y:S01]  /*00a0*/  ISETP.NE.AND.EX P1, PT, R9, RZ, PT, P1 ;  /* 0x000000ff0900720c */ /* 0x000fe20003f25310 */
[----:B-1----:R-:W-:-:S04]  /*00b0*/  IMAD.WIDE R2, R11, 0x4, R2 ;  /* 0x000000040b027825 */ /* 0x002fc800078e0202 */
[----:B------:R-:W1:Y:S08]  /*00c0*/  @P2 LDC.64 R4, c[0x0][0x278] ;  /* 0x00009e00ff042b82 */ /* 0x000e700000000a00 */
[----:B------:R2:W5:Y:S01]  /*00d0*/  @P1 LDG.E R7, desc[UR8][R2.64] ;  /* 0x0000000802071981 */ /* 0x000562000c1e1900 */
[----:B-1----:R-:W-:-:S05]  /*00e0*/  @P2 IMAD.WIDE R4, R11, 0x4, R4 ;  /* 0x000000040b042825 */ /* 0x002fca00078e0204 */
[----:B0-----:R2:W5:Y:S01]  /*00f0*/  @P2 LDG.E R55, desc[UR8][R4.64] ;  /* 0x0000000804372981 */ /* 0x001562000c1e1900 */
[----:B------:R-:W-:Y:S01]  /*0100*/  ISETP.NE.U32.AND P0, PT, R8, RZ, PT ;  /* 0x000000ff0800720c */ /* 0x000fe20003f05070 */
[----:B------:R-:W0:Y:S03]  /*0110*/  S2R R48, SR_CTAID.X ;  /* 0x0000000000307919 */ /* 0x000e260000002500 */
[----:B------:R-:W-:Y:S01]  /*0120*/  ISETP.NE.AND.EX P0, PT, R9, RZ, PT, P0 ;  /* 0x000000ff0900720c */ /* 0x000fe20003f05300 */
[----:B0-----:R-:W-:Y:S01]  /*0130*/  IMAD R0, R48, 0x60, RZ ;  /* 0x0000006030007824 */ /* 0x001fe200078e02ff */
[----:B--2---:R-:W-:Y:S11]  /*0140*/  @P2 BRA `(.L_x_3628) ;  /* 0x0000000000102947 */ /* 0x004ff60003800000 */
[----:B------:R-:W-:Y:S05]  /*0150*/  @!P1 BRA `(.L_x_3628) ;  /* 0x00000000000c9947 */ /* 0x000fea0003800000 */
[----:B------:R-:W2:Y:S04]  /*0160*/  LDG.E R4, desc[UR8][R2.64] ;  /* 0x0000000802047981 */ /* 0x000ea8000c1e1900 */
[----:B-----5:R-:W2:Y:S02]  /*0170*/  LDG.E R55, desc[UR8][R2.64+0x4] ;  /* 0x0000040802377981 */ /* 0x020ea4000c1e1900 */
[----:B--2---:R-:W-:-:S07]  /*0180*/  IMAD.IADD R55, R55, 0x1, -R4 ;  /* 0x0000000137377824 */ /* 0x004fce00078e0a04 */
.L_x_3628:
[----:B-----5:R-:W-:-:S13]  /*0190*/  ISETP.GE.AND P2, PT, R0, R55, PT ;  /* 0x000000370000720c */ /* 0x020fda0003f46270 */
[----:B------:R-:W-:Y:S05]  /*01a0*/  @P0 EXIT P2 ;  /* 0x000000000000094d */ /* 0x000fea0001000000 */
[C---:B------:R-:W-:Y:S01]  /*01b0*/  @P1 IMAD R2, R11.reuse, 0x60, R7 ;  /* 0x000000600b021824 */ /* 0x040fe200078e0207 */
[----:B------:R-:W0:Y:S01]  /*01c0*/  S2R R0, SR_CTAID.Y ;  /* 0x0000000000007919 */ /* 0x000e220000002600 */
[----:B------:R-:W1:Y:S01]  /*01d0*/  LDC.64 R14, c[0x0][0x228] ;  /* 0x00008a00ff0e7b82 */ /* 0x000e620000000a00 */
[----:B------:R-:W-:Y:S01]  /*01e0*/  IMAD R9, R48, 0x4800, RZ ;  /* 0x0000480030097824 */ /* 0x000fe200078e02ff */
[----:B------:R-:W-:Y:S01]  /*01f0*/  SHF.R.S32.HI R53, RZ, 0x1f, R11 ;  /* 0x0000001fff357819 */ /* 0x000fe2000001140b */
[----:B------:R-:W-:Y:S01]  /*0200*/  @P1 IMAD.HI R2, R2, 0x2aaaaaab, RZ ;  /* 0x2aaaaaab02021827 */ /* 0x000fe200078e02ff */
[----:B------:R-:W2:Y:S01]  /*0210*/  S2R R12, SR_TID.X ;  /* 0x00000000000c7919 */ /* 0x000ea20000002100 */
[----:B------:R-:W-:Y:S01]  /*0220*/  SEL R50, R11, RZ, !P0 ;  /* 0x000000ff0b327207 */ /* 0x000fe20004000000 */
[----:B------:R-:W-:Y:S01]  /*0230*/  BSSY B0, `(.L_x_3629) ;  /* 0x000002f000007945 */ /* 0x000fe20003800000 */
[----:B------:R-:W-:Y:S01]  /*0240*/  SEL R53, R53, RZ, !P0 ;  /* 0x000000ff35357207 */ /* 0x000fe20004000000 */
[----:B------:R-:W3:Y:S01]  /*0250*/  LDC.64 R16, c[0x0][0x230] ;  /* 0x00008c00ff107b82 */ /* 0x000ee20000000a00 */
[----:B------:R-:W-:Y:S01]  /*0260*/  @P1 SHF.R.U32.HI R3, RZ, 0x1f, R2 ;  /* 0x0000001fff031819 */ /* 0x000fe20000011602 */
[----:B------:R-:W4:Y:S03]  /*0270*/  S2R R13, SR_CgaCtaId ;  /* 0x00000000000d7919 */ /* 0x000f260000008800 */
[----:B------:R-:W-:-:S05]  /*0280*/  @P1 LEA.HI.SX32 R3, R2, R3, 0x1c ;  /* 0x0000000302031211 */ /* 0x000fca00078fe2ff */
[----:B------:R-:W-:Y:S01]  /*0290*/  @P1 IMAD R5, R3, 0x4800, RZ ;  /* 0x0000480003051824 */ /* 0x000fe200078e02ff */
[----:B------:R-:W-:-:S03]  /*02a0*/  CS2R R2, SRZ ;  /* 0x0000000000027805 */ /* 0x000fc6000001ff00 */
[--C-:B------:R-:W-:Y:S01]  /*02b0*/  @P1 IMAD.MOV.U32 R2, RZ, RZ, R5.reuse ;  /* 0x000000ffff021224 */ /* 0x100fe200078e0005 */
[----:B------:R-:W-:-:S04]  /*02c0*/  @P1 SHF.R.S32.HI R3, RZ, 0x1f, R5 ;  /* 0x0000001fff031819 */ /* 0x000fc80000011405 */
[----:B------:R-:W-:-:S04]  /*02d0*/  IADD3 R2, P2, R9, R2, RZ ;  /* 0x0000000209027210 */ /* 0x000fc80007f5e0ff */
[----:B------:R-:W-:Y:S02]  /*02e0*/  LEA.HI.X.SX32 R3, R9, R3, 0x1, P2 ;  /* 0x0000000309037211 */ /* 0x000fe400010f0eff */
[----:B------:R-:W5:Y:S01]  /*02f0*/  LDC.64 R8, c[0x0][0x210] ;  /* 0x00008400ff087b82 */ /* 0x000f620000000a00 */
[----:B0-----:R-:W-:Y:S01]  /*0300*/  SHF.R.S32.HI R51, RZ, 0x1f, R0 ;  /* 0x0000001fff337819 */ /* 0x001fe20000011400 */
[----:B-1----:R-:W-:Y:S01]  /*0310*/  IMAD.WIDE.U32 R2, R0, R14, R2 ;  /* 0x0000000e00027225 */ /* 0x002fe200078e0002 */
[----:B--2---:R-:W-:-:S03]  /*0320*/  ISETP.NE.AND P0, PT, R12, RZ, PT ;  /* 0x000000ff0c00720c */ /* 0x004fc60003f05270 */
[----:B------:R-:W-:-:S04]  /*0330*/  IMAD R4, R51, R14, RZ ;  /* 0x0000000e33047224 */ /* 0x000fc800078e02ff */
[----:B------:R-:W-:Y:S02]  /*0340*/  IMAD R5, R0, R15, R4 ;  /* 0x0000000f00057224 */ /* 0x000fe400078e0204 */
[-C--:B---3--:R-:W-:Y:S02]  /*0350*/  IMAD R4, R53, R16.reuse, RZ ;  /* 0x0000001035047224 */ /* 0x088fe400078e02ff */
[----:B------:R-:W-:Y:S02]  /*0360*/  IMAD.IADD R3, R3, 0x1, R5 ;  /* 0x0000000103037824 */ /* 0x000fe400078e0205 */
[C---:B------:R-:W-:Y:S02]  /*0370*/  IMAD R5, R50.reuse, R17, R4 ;  /* 0x0000001132057224 */ /* 0x040fe400078e0204 */
[----:B------:R-:W-:-:S05]  /*0380*/  IMAD.WIDE.U32 R2, R50, R16, R2 ;  /* 0x0000001032027225 */ /* 0x000fca00078e0002 */
[----:B------:R-:W-:Y:S02]  /*0390*/  IADD3 R3, R3, R5, RZ ;  /* 0x0000000503037210 */ /* 0x000fe40007ffe0ff */
[----:B-----5:R-:W-:-:S04]  /*03a0*/  LEA R8, P2, R2, R8, 0x2 ;  /* 0x0000000802087211 */ /* 0x020fc800078410ff */
[----:B------:R-:W-:Y:S01]  /*03b0*/  LEA.HI.X R3, R2, R9, R3, 0x2, P2 ;  /* 0x0000000902037211 */ /* 0x000fe200010f1403 */
[----:B----4-:R-:W-:Y:S08]  /*03c0*/  @P0 BRA `(.L_x_3630) ;  /* 0x0000000000540947 */ /* 0x010ff00003800000 */
[----:B------:R-:W0:Y:S01]  /*03d0*/  S2UR UR7, SR_CgaCtaId ;  /* 0x00000000000779c3 */ /* 0x000e220000008800 */
[----:B------:R-:W-:Y:S01]  /*03e0*/  UMOV UR6, 0x400 ;  /* 0x0000040000067882 */ /* 0x000fe20000000000 */
[----:B------:R-:W-:Y:S01]  /*03f0*/  UMOV UR4, 0x1 ;  /* 0x0000000100047882 */ /* 0x000fe20000000000 */
[----:B------:R-:W-:Y:S01]  /*0400*/  IMAD.MOV.U32 R2, RZ, RZ, 0x12000 ;  /* 0x00012000ff027424 */ /* 0x000fe200078e00ff */
[----:B------:R-:W-:-:S04]  /*0410*/  UIADD3 UR4, -UR4, 0x100000, URZ ;  /* 0x0010000004047890 */ /* 0x000fc8000fffe13f */
[----:B------:R-:W-:Y:S02]  /*0420*/  USHF.L.U32 UR5, UR4, 0xb, URZ ;  /* 0x0000000b04057899 */ /* 0x000fe4000800063f */
[----:B------:R-:W-:Y:S01]  /*0430*/  USHF.L.U32 UR4, UR4, 0x1, URZ ;  /* 0x0000000104047899 */ /* 0x000fe2000800063f */
[----:B------:R-:W-:Y:S01]  /*0440*/  PLOP3.LUT P0, PT, PT, PT, PT, 0x80, 0x0 ;  /* 0x000000000000781c */ /* 0x000fe20003f0f070 */
[----:B------:R-:W-:Y:S01]  /*0450*/  UMOV UR10, 0x1200 ;  /* 0x00001200000a7882 */ /* 0x000fe20000000000 */
[----:B0-----:R-:W-:-:S04]  /*0460*/  ULEA UR6, UR7, UR6, 0x18 ;  /* 0x0000000607067291 */ /* 0x001fc8000f8ec03f */
[----:B------:R-:W-:Y:S01]  /*0470*/  UIADD3 UR7, UR6, 0x1b000, URZ ;  /* 0x0001b00006077890 */ /* 0x000fe2000fffe03f */
[----:B------:R-:W0:Y:S07]  /*0480*/  FENCE.VIEW.ASYNC.S ;  /* 0x00000000000073c6 */ /* 0x000e2e0000000000 */
[----:B0-----:R0:W1:Y:S02]  /*0490*/  SYNCS.EXCH.64 URZ, [UR6+0x1b000], UR4 ;  /* 0x01b00004063f75b2 */ /* 0x0010640008000100 */
[----:B0-----:R-:W-:-:S02]  /*04a0*/  R2UR UR4, R8 ;  /* 0x00000000080472ca */ /* 0x001fc400000e0000 */
[----:B------:R-:W-:Y:S01]  /*04b0*/  R2UR UR5, R3 ;  /* 0x00000000030572ca */ /* 0x000fe200000e0000 */
[----:B-1----:R0:W-:-:S14]  /*04c0*/  SYNCS.ARRIVE.TRANS64 RZ, [UR6+0x1b000], R2 ;  /* 0x01b00002ffff79a7 */ /* 0x0021dc0008000006 */
.L_x_3631:
[----:B------:R-:W-:Y:S01]  /*04d0*/  @P0 ELECT P2, URZ, PT ;  /* 0x00000000003f082f */ /* 0x000fe20003840000 */
[----:B------:R1:W-:-:S12]  /*04e0*/  UBLKCP.S.G [UR6], [UR4], UR10 ;  /* 0x00000006040073ba */ /* 0x0003d8000800020a */
[----:B------:R-:W-:Y:S02]  /*04f0*/  @P2 PLOP3.LUT P0, PT, P2, PT, PT, 0x8, 0x0 ;  /* 0x000000000000281c */ /* 0x000fe4000170e170 */
[----:B------:R-:W-:-:S11]  /*0500*/  PLOP3.LUT P2, PT, PT, PT, PT, 0x8, 0x0 ;  /* 0x000000000000781c */ /* 0x000fd60003f4e170 */
[----:B-1----:R-:W-:Y:S05]  /*0510*/  @P0 BRA.U.ANY `(.L_x_3631) ;  /* 0xfffffffd00ec0947 */ /* 0x002fea000393ffff */
.L_x_3630:
[----:B------:R-:W-:Y:S05]  /*0520*/  BSYNC B0 ;  /* 0x0000000000007941 */ /* 0x000fea0003800000 */
.L_x_3629:
[----:B------:R-:W-:Y:S01]  /*0530*/  BAR.SYNC.DEFER_BLOCKING 0x0 ;  /* 0x0000000000007b1d */ /* 0x000fe20000010000 */
[----:B0-----:R-:W-:Y:S02]  /*0540*/  MOV R2, 0x400 ;  /* 0x0000040000027802 */ /* 0x001fe40000000f00 */
[----:B------:R-:W-:Y:S02]  /*0550*/  CS2R R68, SRZ ;  /* 0x0000000000447805 */ /* 0x000fe4000001ff00 */
[----:B------:R-:W-:Y:S01]  /*0560*/  SHF.L.U32 R3, RZ, 0x1f, RZ ;  /* 0x0000001fff037819 */ /* 0x000fe200000006ff */
[--C-:B------:R-:W-:Y:S01]  /*0570*/  @P1 IMAD.MOV.U32 R68, RZ, RZ, R7.reuse ;  /* 0x000000ffff441224 */ /* 0x100fe200078e0007 */
[----:B------:R-:W-:Y:S02]  /*0580*/  LEA R2, R13, R2, 0x18 ;  /* 0x000000020d027211 */ /* 0x000fe400078ec0ff */
[----:B------:R-:W-:-:S07]  /*0590*/  @P1 SHF.R.S32.HI R69, RZ, 0x1f, R7 ;  /* 0x0000001fff451819 */ /* 0x000fce0000011407 */
.L_x_3632:
[----:B0-----:R0:W1:Y:S02]  /*05a0*/  SYNCS.PHASECHK.TRANS64.TRYWAIT P0, [R2+URZ+0x1b000], R3 ;  /* 0x01b00003020075a7 */ /* 0x001064000800017f */
[----:B-1----:R-:W-:Y:S05]  /*05b0*/  @!P0 NANOSLEEP.SYNCS 0x989680 ;  /* 0x009896800000895d */ /* 0x002fea0003900000 */
[----:B------:R-:W1:Y:S02]  /*05c0*/  @!P0 SYNCS.PHASECHK.TRANS64 P0, [R2+URZ+0x1b000], R3 ;  /* 0x01b00003020085a7 */ /* 0x000e64000800007f */
[----:B-1----:R-:W-:Y:S05]  /*05d0*/  @!P0 BRA `(.L_x_3632) ;  /* 0xfffffffc00f08947 */ /* 0x002fea000383ffff */
[----:B------:R-:W-:Y:S01]  /*05e0*/  SHF.R.S32.HI R5, RZ, 0x1f, R12 ;  /* 0x0000001fff057819 */ /* 0x000fe2000001140c */
[----:B------:R-:W-:Y:S01]  /*05f0*/  IMAD.HI R6, R12, 0x2aaaaaab, RZ ;  /* 0x2aaaaaab0c067827 */ /* 0x000fe200078e02ff */
[----:B------:R-:W-:Y:S01]  /*0600*/  ULDC UR4, c[0x0][0x268] ;  /* 0x00009a0000047ab9 */ /* 0x000fe20000000800 */
[----:B------:R-:W-:Y:S01]  /*0610*/  ULDC.64 UR6, c[0x0][0x258] ;  /* 0x0000960000067ab9 */ /* 0x000fe20000000a00 */
[----:B0-----:R-:W-:Y:S01]  /*0620*/  LEA.HI R3, R5, R12, RZ, 0x7 ;  /* 0x0000000c05037211 */ /* 0x001fe200078f38ff */
[----:B------:R-:W-:Y:S01]  /*0630*/  IMAD R55, R48, -0x60, R55 ;  /* 0xffffffa030377824 */ /* 0x000fe200078e0237 */
[----:B------:R-:W-:Y:S01]  /*0640*/  SHF.R.U32.HI R9, RZ, 0x1f, R6 ;  /* 0x0000001fff097819 */ /* 0x000fe20000011606 */
[----:B------:R-:W-:Y:S01]  /*0650*/  IMAD R51, R51, UR6, RZ ;  /* 0x0000000633337c24 */ /* 0x000fe2000f8e02ff */
[----:B------:R-:W-:Y:S01]  /*0660*/  LOP3.LUT R7, R3, 0x3fffff80, RZ, 0xc0, !PT ;  /* 0x3fffff8003077812 */ /* 0x000fe200078ec0ff */
[----:B------:R-:W-:Y:S01]  /*0670*/  BSSY B0, `(.L_x_3633) ;  /* 0x00000b7000007945 */ /* 0x000fe20003800000 */
[----:B------:R-:W-:Y:S01]  /*0680*/  SHF.R.S32.HI R4, RZ, 0x7, R3 ;  /* 0x00000007ff047819 */ /* 0x000fe20000011403 */
[----:B------:R-:W-:Y:S01]  /*0690*/  IMAD R51, R0, UR7, R51 ;  /* 0x0000000700337c24 */ /* 0x000fe2000f8e0233 */
[-C--:B------:R-:W-:Y:S01]  /*06a0*/  LEA.HI R14, R6, R9.reuse, RZ, 0x1d ;  /* 0x00000009060e7211 */ /* 0x080fe200078fe8ff */
[----:B------:R-:W-:Y:S01]  /*06b0*/  IMAD.IADD R7, R12, 0x1, -R7 ;  /* 0x000000010c077824 */ /* 0x000fe200078e0a07 */
[----:B------:R-:W-:-:S02]  /*06c0*/  LEA.HI.SX32 R3, R6, R9, 0x1e ;  /* 0x0000000906037211 */ /* 0x000fc400078ff2ff */
[----:B------:R-:W-:Y:S01]  /*06d0*/  LEA.HI R15, R6, R9, RZ, 0x1b ;  /* 0x00000009060f7211 */ /* 0x000fe200078fd8ff */
[----:B------:R-:W-:Y:S01]  /*06e0*/  IMAD R7, R4, 0x600, R7 ;  /* 0x0000060004077824 */ /* 0x000fe200078e0207 */
[-C--:B------:R-:W-:Y:S01]  /*06f0*/  LEA.HI R4, R5, R12.reuse, RZ, 0x3 ;  /* 0x0000000c05047211 */ /* 0x080fe200078f18ff */
[----:B------:R-:W-:Y:S01]  /*0700*/  IMAD R66, R3, -0x18, R12 ;  /* 0xffffffe803427824 */ /* 0x000fe200078e020c */
[-C--:B------:R-:W-:Y:S01]  /*0710*/  LEA.HI R8, R5, R12.reuse, RZ, 0x4 ;  /* 0x0000000c05087211 */ /* 0x080fe200078f20ff */
[----:B------:R-:W-:Y:S01]  /*0720*/  IMAD.SHL.U32 R24, R14, 0x40, RZ ;  /* 0x000000400e187824 */ /* 0x000fe200078e00ff */
[----:B------:R-:W-:Y:S02]  /*0730*/  SHF.L.U32 R7, R7, 0x2, RZ ;  /* 0x0000000207077819 */ /* 0x000fe400000006ff */
[CC--:B------:R-:W-:Y:S02]  /*0740*/  LEA.HI R10, R5.reuse, R12.reuse, RZ, 0x6 ;  /* 0x0000000c050a7211 */ /* 0x0c0fe400078f30ff */
[----:B------:R-:W-:Y:S01]  /*0750*/  LEA.HI R6, R5, R12, RZ, 0x5 ;  /* 0x0000000c05067211 */ /* 0x000fe200078f28ff */
[----:B------:R-:W-:Y:S01]  /*0760*/  IMAD R64, R7, 0x4, R2 ;  /* 0x0000000407407824 */ /* 0x000fe200078e0202 */
[----:B------:R-:W-:-:S02]  /*0770*/  LOP3.LUT R5, R4, 0xfffffff8, RZ, 0xc0, !PT ;  /* 0xfffffff804057812 */ /* 0x000fc400078ec0ff */
[----:B------:R-:W-:Y:S02]  /*0780*/  SHF.R.S32.HI R9, RZ, 0x4, R8 ;  /* 0x00000004ff097819 */ /* 0x000fe40000011408 */
[----:B------:R-:W0:Y:S01]  /*0790*/  LDS.128 R44, [R64] ;  /* 0x00000000402c7984 */ /* 0x000e220000000c00 */
[----:B------:R-:W-:Y:S01]  /*07a0*/  IMAD.IADD R22, R12, 0x1, -R5 ;  /* 0x000000010c167824 */ /* 0x000fe200078e0a05 */
[----:B------:R-:W-:Y:S02]  /*07b0*/  LEA.HI R5, R3, R3, RZ, 0x1 ;  /* 0x0000000303057211 */ /* 0x000fe400078f08ff */
[----:B------:R-:W-:Y:S01]  /*07c0*/  LEA.HI R8, R8, R9, RZ, 0x1 ;  /* 0x0000000908087211 */ /* 0x000fe200078f08ff */
[----:B------:R-:W1:Y:S01]  /*07d0*/  LDS.128 R40, [R64+0x2800] ;  /* 0x0028000040287984 */ /* 0x000e620000000c00 */
[----:B------:R-:W-:Y:S02]  /*07e0*/  LEA.HI R23, R22, R22, RZ, 0x1 ;  /* 0x0000001616177211 */ /* 0x000fe400078f08ff */
[----:B------:R-:W-:Y:S01]  /*07f0*/  LOP3.LUT R16, R5, 0x7fffffe, RZ, 0xc0, !PT ;  /* 0x07fffffe05107812 */ /* 0x000fe200078ec0ff */
[----:B------:R-:W2:Y:S01]  /*0800*/  LDS.128 R36, [R64+0x3000] ;  /* 0x0030000040247984 */ /* 0x000ea20000000c00 */
[----:B------:R-:W-:-:S02]  /*0810*/  SHF.R.S32.HI R27, RZ, 0x1f, R66 ;  /* 0x0000001fff1b7819 */ /* 0x000fc40000011442 */
[C---:B------:R-:W-:Y:S01]  /*0820*/  LOP3.LUT R13, R23.reuse, 0x3fffffe, RZ, 0xc0, !PT ;  /* 0x03fffffe170d7812 */ /* 0x040fe200078ec0ff */
[----:B------:R-:W-:Y:S01]  /*0830*/  IMAD.SHL.U32 R23, R23, 0x20, RZ ;  /* 0x0000002017177824 */ /* 0x000fe200078e00ff */
[----:B------:R-:W-:Y:S01]  /*0840*/  LOP3.LUT R8, R8, 0xfffffe, RZ, 0xc0, !PT ;  /* 0x00fffffe08087812 */ /* 0x000fe200078ec0ff */
[----:B------:R-:W-:Y:S01]  /*0850*/  IMAD.IADD R12, R3, 0x1, -R16 ;  /* 0x00000001030c7824 */ /* 0x000fe200078e0a10 */
[----:B------:R-:W-:Y:S01]  /*0860*/  LEA.HI R27, R27, R66, RZ, 0x2 ;  /* 0x000000421b1b7211 */ /* 0x000fe200078f10ff */
[----:B------:R-:W3:Y:S01]  /*0870*/  LDS.128 R16, [R64+0x1800] ;  /* 0x0018000040107984 */ /* 0x000ee20000000c00 */
[----:B------:R-:W-:Y:S01]  /*0880*/  LOP3.LUT R25, R24, 0xc0, RZ, 0xc0, !PT ;  /* 0x000000c018197812 */ /* 0x000fe200078ec0ff */
[----:B------:R-:W-:Y:S01]  /*0890*/  IMAD.IADD R21, R9, 0x1, -R8 ;  /* 0x0000000109157824 */ /* 0x000fe200078e0a08 */
[----:B------:R-:W-:Y:S01]  /*08a0*/  SHF.L.U32 R66, R66, 0x3, RZ ;  /* 0x0000000342427819 */ /* 0x000fe200000006ff */
[----:B------:R-:W-:Y:S01]  /*08b0*/  IMAD R28, R15, 0x8, R12 ;  /* 0x000000080f1c7824 */ /* 0x000fe200078e020c */
[----:B------:R-:W-:Y:S01]  /*08c0*/  LOP3.LUT R20, R4, 0x8, RZ, 0xc0, !PT ;  /* 0x0000000804147812 */ /* 0x000fe200078ec0ff */
[----:B------:R-:W4:Y:S01]  /*08d0*/  LDS.128 R32, [R64+0x3800] ;  /* 0x0038000040207984 */ /* 0x000f220000000c00 */
[----:B------:R-:W-:-:S02]  /*08e0*/  SHF.R.S32.HI R4, RZ, 0x6, R10 ;  /* 0x00000006ff047819 */ /* 0x000fc4000001140a */
[----:B------:R-:W-:Y:S01]  /*08f0*/  SHF.R.U32.HI R7, RZ, 0x1, R6 ;  /* 0x00000001ff077819 */ /* 0x000fe20000011606 */
[----:B------:R-:W5:Y:S01]  /*0900*/  LDS.128 R8, [R64+0x800] ;  /* 0x0008000040087984 */ /* 0x000f620000000c00 */
[----:B------:R-:W-:Y:S01]  /*0910*/  LOP3.LUT R23, R23, 0xc0, RZ, 0xc0, !PT ;  /* 0x000000c017177812 */ /* 0x000fe200078ec0ff */
[----:B------:R-:W-:Y:S01]  /*0920*/  IMAD R21, R4, 0xc, R21 ;  /* 0x0000000c04157824 */ /* 0x000fe200078e0215 */
[----:B------:R-:W-:Y:S02]  /*0930*/  IADD3 R22, R22, -R13, RZ ;  /* 0x8000000d16167210 */ /* 0x000fe40007ffe0ff */
[----:B------:R-:W-:Y:S01]  /*0940*/  LOP3.LUT R26, R25, 0x18, R66, 0xf8, !PT ;  /* 0x00000018191a7812 */ /* 0x000fe200078ef842 */
[----:B------:R-:W5:Y:S01]  /*0950*/  LDS.128 R12, [R64+0x2000] ;  /* 0x00200000400c7984 */ /* 0x000f620000000c00 */
[----:B------:R-:W-:Y:S01]  /*0960*/  SHF.R.S32.HI R27, RZ, 0x2, R27 ;  /* 0x00000002ff1b7819 */ /* 0x000fe2000001141b */
[----:B------:R-:W-:Y:S01]  /*0970*/  IMAD R21, R21, 0x8, R22 ;  /* 0x0000000815157824 */ /* 0x000fe200078e0216 */
[----:B------:R-:W-:-:S02]  /*0980*/  SHF.R.U32.HI R25, RZ, 0x3, R25 ;  /* 0x00000003ff197819 */ /* 0x000fc40000011619 */
[----:B------:R-:W-:Y:S01]  /*0990*/  LOP3.LUT R20, R20, 0x10, R7, 0xf8, !PT ;  /* 0x0000001014147812 */ /* 0x000fe200078ef807 */
[----:B------:R-:W-:Y:S01]  /*09a0*/  IMAD R52, R27, 0x60, R28 ;  /* 0x000000601b347824 */ /* 0x000fe200078e021c */
[--C-:B------:R-:W-:Y:S01]  /*09b0*/  SHF.R.U32.HI R24, RZ, 0x3, R23.reuse ;  /* 0x00000003ff187819 */ /* 0x100fe20000011617 */
[----:B------:R-:W5:Y:S01]  /*09c0*/  LDS.128 R4, [R64+0x1000] ;  /* 0x0010000040047984 */ /* 0x000f620000000c00 */
[----:B------:R-:W-:Y:S01]  /*09d0*/  LOP3.LUT R25, R26, R25, RZ, 0x3c, !PT ;  /* 0x000000191a197212 */ /* 0x000fe200078e3cff */
[----:B0-----:R-:W-:Y:S01]  /*09e0*/  FMUL.FTZ R59, R45, UR4 ;  /* 0x000000042d3b7c20 */ /* 0x001fe20008410000 */
[----:B------:R-:W-:Y:S01]  /*09f0*/  LOP3.LUT R20, R24, R20, R23, 0x1e, !PT ;  /* 0x0000001418147212 */ /* 0x000fe200078e1e17 */
[----:B------:R-:W0:Y:S01]  /*0a00*/  LDS.128 R28, [R64+0x4000] ;  /* 0x00400000401c7984 */ /* 0x000e220000000c00 */
[----:B------:R-:W-:Y:S01]  /*0a10*/  FMUL.FTZ R54, R46, UR4 ;  /* 0x000000042e367c20 */ /* 0x000fe20008410000 */
[----:B------:R-:W-:Y:S01]  /*0a20*/  IMAD.U32 R49, R52, 0x20, R25 ;  /* 0x0000002034317824 */ /* 0x000fe200078e0019 */
[----:B------:R-:W-:Y:S01]  /*0a30*/  LEA R57, R21, R20, 0x5 ;  /* 0x0000001415397211 */ /* 0x000fe200078e28ff */
[----:B------:R-:W0:Y:S01]  /*0a40*/  LDS.128 R24, [R64+0x4800] ;  /* 0x0048000040187984 */ /* 0x000e220000000c00 */
[----:B------:R-:W-:Y:S01]  /*0a50*/  FMUL.FTZ R52, R44, UR4 ;  /* 0x000000042c347c20 */ /* 0x000fe20008410000 */
[----:B------:R-:W-:Y:S01]  /*0a60*/  FMUL.FTZ R61, R47, UR4 ;  /* 0x000000042f3d7c20 */ /* 0x000fe20008410000 */
[----:B-1----:R-:W-:Y:S01]  /*0a70*/  FMUL.FTZ R41, R41, UR4 ;  /* 0x0000000429297c20 */ /* 0x002fe20008410000 */
[----:B------:R-:W1:Y:S01]  /*0a80*/  LDS.128 R20, [R64+0x5000] ;  /* 0x0050000040147984 */ /* 0x000e620000000c00 */
[----:B--2---:R-:W-:Y:S01]  /*0a90*/  FMUL.FTZ R36, R36, UR4 ;  /* 0x0000000424247c20 */ /* 0x004fe20008410000 */
[----:B------:R-:W-:Y:S01]  /*0aa0*/  IMAD R57, R57, 0x2, R2 ;  /* 0x0000000239397824 */ /* 0x000fe200078e0202 */
[----:B------:R-:W-:Y:S01]  /*0ab0*/  SHF.R.S32.HI R67, RZ, 0x1f, R66 ;  /* 0x0000001fff437819 */ /* 0x000fe20000011442 */
[----:B------:R2:W1:Y:S01]  /*0ac0*/  LDS.128 R44, [R64+0x5800] ;  /* 0x00580000402c7984 */ /* 0x0004620000000c00 */
[----:B---3--:R-:W-:Y:S01]  /*0ad0*/  FMUL.FTZ R63, R17, UR4 ;  /* 0x00000004113f7c20 */ /* 0x008fe20008410000 */
[----:B------:R-:W-:Y:S01]  /*0ae0*/  FMUL.FTZ R17, R18, UR4 ;  /* 0x0000000412117c20 */ /* 0x000fe20008410000 */
[----:B------:R-:W-:Y:S01]  /*0af0*/  FMUL.FTZ R18, R19, UR4 ;  /* 0x0000000413127c20 */ /* 0x000fe20008410000 */
[----:B------:R-:W-:Y:S01]  /*0b00*/  FMUL.FTZ R16, R16, UR4 ;  /* 0x0000000410107c20 */ /* 0x000fe20008410000 */
[----:B----4-:R-:W-:Y:S01]  /*0b10*/  FMUL.FTZ R32, R32, UR4 ;  /* 0x0000000420207c20 */ /* 0x010fe20008410000 */
[----:B-----5:R-:W-:Y:S01]  /*0b20*/  FMUL.FTZ R56, R9, UR4 ;  /* 0x0000000409387c20 */ /* 0x020fe20008410000 */
[----:B------:R-:W-:Y:S01]  /*0b30*/  FMUL.FTZ R8, R8, UR4 ;  /* 0x0000000408087c20 */ /* 0x000fe20008410000 */
[----:B------:R-:W-:Y:S01]  /*0b40*/  FMUL.FTZ R9, R10, UR4 ;  /* 0x000000040a097c20 */ /* 0x000fe20008410000 */
[----:B------:R-:W-:Y:S01]  /*0b50*/  FMUL.FTZ R58, R11, UR4 ;  /* 0x000000040b3a7c20 */ /* 0x000fe20008410000 */
[----:B--2---:R-:W-:Y:S01]  /*0b60*/  FMUL.FTZ R64, R15, UR4 ;  /* 0x000000040f407c20 */ /* 0x004fe20008410000 */
        /* <DEDUP_REMOVED lines=15> */
[----:B0-----:R-:W-:Y:S01]  /*0c60*/  FMUL.FTZ R35, R29, UR4 ;  /* 0x000000041d237c20 */ /* 0x001fe20008410000 */
[----:B------:R-:W-:Y:S01]  /*0c70*/  FMUL.FTZ R40, R31, UR4 ;  /* 0x000000041f287c20 */ /* 0x000fe20008410000 */
[----:B------:R-:W-:Y:S01]  /*0c80*/  FMUL.FTZ R29, R30, UR4 ;  /* 0x000000041e1d7c20 */ /* 0x000fe20008410000 */
[----:B------:R-:W-:Y:S01]  /*0c90*/  FMUL.FTZ R31, R26, UR4 ;  /* 0x000000041a1f7c20 */ /* 0x000fe20008410000 */
[----:B------:R-:W-:Y:S01]  /*0ca0*/  FMUL.FTZ R12, R12, UR4 ;  /* 0x000000040c0c7c20 */ /* 0x000fe20008410000 */
[----:B------:R-:W-:Y:S01]  /*0cb0*/  FMUL.FTZ R30, R24, UR4 ;  /* 0x00000004181e7c20 */ /* 0x000fe20008410000 */
[----:B------:R-:W-:Y:S01]  /*0cc0*/  FMUL.FTZ R26, R27, UR4 ;  /* 0x000000041b1a7c20 */ /* 0x000fe20008410000 */
[----:B-1----:R-:W-:Y:S01]  /*0cd0*/  FMUL.FTZ R27, R21, UR4 ;  /* 0x00000004151b7c20 */ /* 0x002fe20008410000 */
[----:B------:R-:W-:Y:S01]  /*0ce0*/  FMUL.FTZ R24, R23, UR4 ;  /* 0x0000000417187c20 */ /* 0x000fe20008410000 */
[----:B------:R-:W-:Y:S01]  /*0cf0*/  FMUL.FTZ R28, R28, UR4 ;  /* 0x000000041c1c7c20 */ /* 0x000fe20008410000 */
[----:B------:R-:W-:Y:S01]  /*0d00*/  FMUL.FTZ R25, R25, UR4 ;  /* 0x0000000419197c20 */ /* 0x000fe20008410000 */
[----:B------:R-:W-:Y:S01]  /*0d10*/  FMUL.FTZ R21, R22, UR4 ;  /* 0x0000000416157c20 */ /* 0x000fe20008410000 */
[----:B------:R-:W-:Y:S01]  /*0d20*/  F2FP.F16.F32.PACK_AB R6, R56, R8 ;  /* 0x000000083806723e */ /* 0x000fe200000000ff */
[----:B------:R-:W-:Y:S01]  /*0d30*/  FMUL.FTZ R23, R46, UR4 ;  /* 0x000000042e177c20 */ /* 0x000fe20008410000 */
[----:B------:R-:W-:Y:S01]  /*0d40*/  F2FP.F16.F32.PACK_AB R7, R58, R9 ;  /* 0x000000093a07723e */ /* 0x000fe200000000ff */
[----:B------:R-:W-:Y:S01]  /*0d50*/  FMUL.FTZ R20, R20, UR4 ;  /* 0x0000000414147c20 */ /* 0x000fe20008410000 */
[----:B------:R-:W-:Y:S01]  /*0d60*/  FMUL.FTZ R22, R44, UR4 ;  /* 0x000000042c167c20 */ /* 0x000fe20008410000 */
[----:B------:R-:W-:Y:S01]  /*0d70*/  FMUL.FTZ R45, R45, UR4 ;  /* 0x000000042d2d7c20 */ /* 0x000fe20008410000 */
[----:B------:R-:W-:Y:S01]  /*0d80*/  F2FP.F16.F32.PACK_AB R4, R59, R52 ;  /* 0x000000343b04723e */ /* 0x000fe200000000ff */
[----:B------:R-:W-:Y:S01]  /*0d90*/  FMUL.FTZ R46, R47, UR4 ;  /* 0x000000042f2e7c20 */ /* 0x000fe20008410000 */
[----:B------:R-:W-:Y:S01]  /*0da0*/  F2FP.F16.F32.PACK_AB R5, R61, R54 ;  /* 0x000000363d05723e */ /* 0x000fe200000000ff */
[----:B------:R-:W-:Y:S01]  /*0db0*/  ULDC UR4, c[0x0][0x244] ;  /* 0x0000910000047ab9 */ /* 0x000fe20000000800 */
[----:B------:R-:W-:-:S02]  /*0dc0*/  F2FP.F16.F32.PACK_AB R8, R60, R10 ;  /* 0x0000000a3c08723e */ /* 0x000fc400000000ff */
[----:B------:R-:W-:Y:S01]  /*0dd0*/  F2FP.F16.F32.PACK_AB R9, R62, R11 ;  /* 0x0000000b3e09723e */ /* 0x000fe200000000ff */
[----:B------:R-:W-:Y:S01]  /*0de0*/  STSM.16.MT88.4 [R57+0x12000], R4 ;  /* 0x0120000439007844 */ /* 0x000fe20000004200 */
        /* <DEDUP_REMOVED lines=8> */
[----:B------:R-:W-:Y:S02]  /*0e70*/  F2FP.F16.F32.PACK_AB R38, R39, R32 ;  /* 0x000000202726723e */ /* 0x000fe400000000ff */
[----:B------:R-:W-:Y:S01]  /*0e80*/  F2FP.F16.F32.PACK_AB R36, R43, R36 ;  /* 0x000000242b24723e */ /* 0x000fe200000000ff */
[----:B------:R1:W-:Y:S01]  /*0e90*/  STSM.16.MT88.4 [R57+0x12800], R12 ;  /* 0x0128000c39007844 */ /* 0x0003e20000004200 */
[----:B------:R-:W-:Y:S02]  /*0ea0*/  F2FP.F16.F32.PACK_AB R39, R34, R33 ;  /* 0x000000212227723e */ /* 0x000fe400000000ff */
[----:B------:R-:W-:-:S02]  /*0eb0*/  F2FP.F16.F32.PACK_AB R28, R35, R28 ;  /* 0x0000001c231c723e */ /* 0x000fc400000000ff */
[----:B------:R-:W-:Y:S01]  /*0ec0*/  F2FP.F16.F32.PACK_AB R29, R40, R29 ;  /* 0x0000001d281d723e */ /* 0x000fe200000000ff */
[----:B------:R2:W-:Y:S01]  /*0ed0*/  STSM.16.MT88.4 [R57+0x12c00], R36 ;  /* 0x012c002439007844 */ /* 0x0005e20000004200 */
[----:B------:R-:W-:Y:S01]  /*0ee0*/  F2FP.F16.F32.PACK_AB R30, R25, R30 ;  /* 0x0000001e191e723e */ /* 0x000fe200000000ff */
[----:B0-----:R-:W-:Y:S01]  /*0ef0*/  IMAD R8, R49, 0x2, R2 ;  /* 0x0000000231087824 */ /* 0x001fe200078e0202 */
[----:B------:R-:W-:Y:S01]  /*0f00*/  F2FP.F16.F32.PACK_AB R31, R26, R31 ;  /* 0x0000001f1a1f723e */ /* 0x000fe200000000ff */
[----:B------:R-:W-:Y:S01]  /*0f10*/  VIADD R9, R3, 0x10 ;  /* 0x0000001003097836 */ /* 0x000fe20000000000 */
[----:B------:R-:W-:Y:S02]  /*0f20*/  F2FP.F16.F32.PACK_AB R20, R27, R20 ;  /* 0x000000141b14723e */ /* 0x000fe400000000ff */
[----:B------:R-:W-:Y:S01]  /*0f30*/  F2FP.F16.F32.PACK_AB R21, R24, R21 ;  /* 0x000000151815723e */ /* 0x000fe200000000ff */
[----:B------:R2:W-:Y:S01]  /*0f40*/  STSM.16.MT88.4 [R57+0x13000], R28 ;  /* 0x0130001c39007844 */ /* 0x0005e20000004200 */
[----:B------:R-:W-:-:S02]  /*0f50*/  F2FP.F16.F32.PACK_AB R22, R45, R22 ;  /* 0x000000162d16723e */ /* 0x000fc400000000ff */
[----:B------:R-:W-:Y:S02]  /*0f60*/  F2FP.F16.F32.PACK_AB R23, R46, R23 ;  /* 0x000000172e17723e */ /* 0x000fe400000000ff */
[----:B-1----:R-:W-:Y:S02]  /*0f70*/  VIMNMX R14, R55, 0x60, PT ;  /* 0x00000060370e7848 */ /* 0x002fe40003fe0100 */
[----:B------:R-:W-:Y:S01]  /*0f80*/  ISETP.GE.AND P0, PT, R66, UR4, PT ;  /* 0x0000000442007c0c */ /* 0x000fe2000bf06270 */
[----:B------:R2:W-:Y:S01]  /*0f90*/  STSM.16.MT88.4 [R57+0x13400], R20 ;  /* 0x0134001439007844 */ /* 0x0005e20000004200 */
[----:B------:R-:W-:Y:S01]  /*0fa0*/  IMAD.WIDE.U32 R66, R0, UR6, R66 ;  /* 0x0000000600427c25 */ /* 0x000fe2000f8e0042 */
[----:B------:R-:W-:Y:S01]  /*0fb0*/  BAR.SYNC.DEFER_BLOCKING 0x0 ;  /* 0x0000000000007b1d */ /* 0x000fe20000010000 */
[C---:B------:R-:W-:Y:S02]  /*0fc0*/  ISETP.GE.OR P5, PT, R3.reuse, R14, P0 ;  /* 0x0000000e0300720c */ /* 0x040fe400007a6670 */
[C---:B------:R-:W-:Y:S01]  /*0fd0*/  VIADD R0, R3.reuse, 0x30 ;  /* 0x0000003003007836 */ /* 0x040fe20000000000 */
[----:B------:R-:W-:-:S02]  /*0fe0*/  IADD3 R10, P1, R3, R68, RZ ;  /* 0x00000044030a7210 */ /* 0x000fc40007f3e0ff */
[----:B------:R-:W-:Y:S01]  /*0ff0*/  IADD3 R67, R67, R51, RZ ;  /* 0x0000003343437210 */ /* 0x000fe20007ffe0ff */
[----:B------:R-:W-:Y:S01]  /*1000*/  ULDC.64 UR4, c[0x0][0x260] ;  /* 0x0000980000047ab9 */ /* 0x000fe20000000a00 */
[-C--:B------:R-:W-:Y:S01]  /*1010*/  ISETP.GE.OR P4, PT, R9, R14.reuse, P0 ;  /* 0x0000000e0900720c */ /* 0x080fe20000786670 */
[----:B------:R-:W-:Y:S01]  /*1020*/  IMAD R53, R53, UR4, RZ ;  /* 0x0000000435357c24 */ /* 0x000fe2000f8e02ff */
[C---:B------:R-:W-:Y:S01]  /*1030*/  IADD3 R12, R3.reuse, 0x20, RZ ;  /* 0x00000020030c7810 */ /* 0x040fe20007ffe0ff */
[C---:B------:R-:W-:Y:S01]  /*1040*/  VIADD R9, R3.reuse, 0x40 ;  /* 0x0000004003097836 */ /* 0x040fe20000000000 */
[C---:B------:R-:W-:Y:S01]  /*1050*/  LEA.HI.X.SX32 R11, R3.reuse, R69, 0x1, P1 ;  /* 0x00000045030b7211 */ /* 0x040fe200008f0eff */
[----:B------:R-:W-:Y:S01]  /*1060*/  VIADD R3, R3, 0x50 ;  /* 0x0000005003037836 */ /* 0x000fe20000000000 */
[-C--:B------:R-:W-:Y:S01]  /*1070*/  ISETP.GE.OR P2, PT, R0, R14.reuse, P0 ;  /* 0x0000000e0000720c */ /* 0x080fe20000746670 */
[----:B------:R-:W-:Y:S01]  /*1080*/  IMAD R53, R50, UR5, R53 ;  /* 0x0000000532357c24 */ /* 0x000fe2000f8e0235 */
[-C--:B------:R-:W-:Y:S01]  /*1090*/  ISETP.GE.OR P3, PT, R12, R14.reuse, P0 ;  /* 0x0000000e0c00720c */ /* 0x080fe20000766670 */
[----:B------:R-:W-:Y:S01]  /*10a0*/  IMAD.WIDE.U32 R50, R50, UR4, R66 ;  /* 0x0000000432327c25 */ /* 0x000fe2000f8e0042 */
[----:B------:R-:W-:-:S02]  /*10b0*/  ISETP.GE.OR P1, PT, R9, R14, P0 ;  /* 0x0000000e0900720c */ /* 0x000fc40000726670 */
[----:B------:R-:W-:Y:S01]  /*10c0*/  ISETP.GE.OR P0, PT, R3, R14, P0 ;  /* 0x0000000e0300720c */ /* 0x000fe20000706670 */
[----:B------:R-:W-:Y:S02]  /*10d0*/  VIADD R0, R2, 0x12000 ;  /* 0x0001200002007836 */ /* 0x000fe40000000000 */
[----:B------:R-:W-:Y:S01]  /*10e0*/  IMAD.WIDE R2, R48, 0x60, R10 ;  /* 0x0000006030027825 */ /* 0x000fe200078e020a */
[----:B------:R-:W-:Y:S01]  /*10f0*/  IADD3 R11, R51, R53, RZ ;  /* 0x00000035330b7210 */ /* 0x000fe20007ffe0ff */
[----:B------:R2:W0:Y:S02]  /*1100*/  LDS.128 R4, [R8+0x13400] ;  /* 0x0134000008047984 */ /* 0x0004240000000c00 */
[----:B------:R-:W-:Y:S01]  /*1110*/  IMAD R0, R49, 0x2, R0 ;  /* 0x0000000231007824 */ /* 0x000fe200078e0200 */
[----:B------:R-:W-:Y:S06]  /*1120*/  @P5 BRA `(.L_x_3634) ;  /* 0x00000000002c5947 */ /* 0x000fec0003800000 */
[----:B------:R-:W1:Y:S01]  /*1130*/  LDS.128 R12, [R0] ;  /* 0x00000000000c7984 */ /* 0x000e620000000c00 */
        /* <DEDUP_REMOVED lines=10> */
.L_x_3634:
[----:B------:R-:W-:Y:S05]  /*11e0*/  BSYNC B0 ;  /* 0x0000000000007941 */ /* 0x000fea0003800000 */
.L_x_3633:
[----:B-1----:R1:W3:Y:S01]  /*11f0*/  LDS.128 R12, [R8+0x12400] ;  /* 0x01240000080c7984 */ /* 0x0022e20000000c00 */
[----:B------:R-:W-:Y:S04]  /*1200*/  BSSY B0, `(.L_x_3635) ;  /* 0x000000f000007945 */ /* 0x000fe80003800000 */
[----:B------:R-:W-:Y:S05]  /*1210*/  @P4 BRA `(.L_x_3636) ;  /* 0x0000000000344947 */ /* 0x000fea0003800000 */
[----:B------:R-:W-:Y:S01]  /*1220*/  IADD3 R9, P4, R2, 0x10, RZ ;  /* 0x0000001002097810 */ /* 0x000fe20007f9e0ff */
[----:B------:R-:W-:Y:S01]  /*1230*/  ULDC.64 UR4, c[0x0][0x250] ;  /* 0x0000940000047ab9 */ /* 0x000fe20000000a00 */
[----:B------:R-:W-:Y:S02]  /*1240*/  IMAD.MOV.U32 R16, RZ, RZ, R50 ;  /* 0x000000ffff107224 */ /* 0x000fe400078e0032 */
[----:B------:R-:W-:Y:S01]  /*1250*/  IADD3.X R0, RZ, R3, RZ, P4, !PT ;  /* 0x00000003ff007210 */ /* 0x000fe200027fe4ff */
[----:B------:R-:W-:-:S04]  /*1260*/  IMAD.MOV.U32 R17, RZ, RZ, R11 ;  /* 0x000000ffff117224 */ /* 0x000fc800078e000b */
[----:B------:R-:W-:Y:S02]  /*1270*/  IMAD R0, R0, UR4, RZ ;  /* 0x0000000400007c24 */ /* 0x000fe4000f8e02ff */
[----:B------:R-:W-:-:S04]  /*1280*/  IMAD.WIDE.U32 R16, R9, UR4, R16 ;  /* 0x0000000409107c25 */ /* 0x000fc8000f8e0010 */
[----:B------:R-:W-:Y:S01]  /*1290*/  IMAD R9, R9, UR5, R0 ;  /* 0x0000000509097c24 */ /* 0x000fe2000f8e0200 */
[----:B------:R-:W-:Y:S02]  /*12a0*/  ULDC.64 UR4, c[0x0][0x238] ;  /* 0x00008e0000047ab9 */ /* 0x000fe40000000a00 */
[----:B------:R-:W-:Y:S02]  /*12b0*/  LEA R18, P4, R16, UR4, 0x1 ;  /* 0x0000000410127c11 */ /* 0x000fe4000f8808ff */
[----:B------:R-:W-:-:S04]  /*12c0*/  IADD3 R9, R17, R9, RZ ;  /* 0x0000000911097210 */ /* 0x000fc80007ffe0ff */
[----:B------:R-:W-:-:S05]  /*12d0*/  LEA.HI.X R19, R16, UR5, R9, 0x1, P4 ;  /* 0x0000000510137c11 */ /* 0x000fca000a0f0c09 */
[----:B---3--:R4:W-:Y:S02]  /*12e0*/  STG.E.128 desc[UR8][R18.64], R12 ;  /* 0x0000000c12007986 */ /* 0x0089e4000c101d08 */
.L_x_3636:
[----:B------:R-:W-:Y:S05]  /*12f0*/  BSYNC B0 ;  /* 0x0000000000007941 */ /* 0x000fea0003800000 */
.L_x_3635:
[----:B---34-:R3:W4:Y:S01]  /*1300*/  LDS.128 R12, [R8+0x12800] ;  /* 0x01280000080c7984 */ /* 0x0187220000000c00 */
[----:B------:R-:W-:Y:S04]  /*1310*/  BSSY B0, `(.L_x_3637) ;  /* 0x000000f000007945 */ /* 0x000fe80003800000 */
[----:B------:R-:W-:Y:S05]  /*1320*/  @P3 BRA `(.L_x_3638) ;  /* 0x0000000000343947 */ /* 0x000fea0003800000 */
[----:B------:R-:W-:Y:S01]  /*1330*/  IADD3 R9, P3, R2, 0x20, RZ ;  /* 0x0000002002097810 */ /* 0x000fe20007f7e0ff */
[----:B------:R-:W-:Y:S01]  /*1340*/  ULDC.64 UR4, c[0x0][0x250] ;  /* 0x0000940000047ab9 */ /* 0x000fe20000000a00 */
[----:B------:R-:W-:Y:S01]  /*1350*/  MOV R17, R11 ;  /* 0x0000000b00117202 */ /* 0x000fe20000000f00 */
        /* <DEDUP_REMOVED lines=10> */
.L_x_3638:
[----:B------:R-:W-:Y:S05]  /*1400*/  BSYNC B0 ;  /* 0x0000000000007941 */ /* 0x000fea0003800000 */
.L_x_3637:
[----:B----4-:R4:W0:Y:S01]  /*1410*/  LDS.128 R12, [R8+0x12c00] ;  /* 0x012c0000080c7984 */ /* 0x0108220000000c00 */
        /* <DEDUP_REMOVED lines=14> */
[----:B0-----:R0:W-:Y:S02]  /*1500*/  STG.E.128 desc[UR8][R18.64], R12 ;  /* 0x0000000c12007986 */ /* 0x0011e4000c101d08 */
.L_x_3640:
[----:B------:R-:W-:Y:S05]  /*1510*/  BSYNC B0 ;  /* 0x0000000000007941 */ /* 0x000fea0003800000 */
.L_x_3639:
[----:B0-----:R0:W0:Y:S01]  /*1520*/  LDS.128 R12, [R8+0x13000] ;  /* 0x01300000080c7984 */ /* 0x0010220000000c00 */
[----:B------:R-:W-:Y:S04]  /*1530*/  BSSY B0, `(.L_x_3641) ;  /* 0x000000f000007945 */ /* 0x000fe80003800000 */
[----:B------:R-:W-:Y:S05]  /*1540*/  @P1 BRA `(.L_x_3642) ;  /* 0x0000000000341947 */ /* 0x000fea0003800000 */
[----:B------:R-:W-:Y:S01]  /*1550*/  IADD3 R17, P1, R2, 0x40, RZ ;  /* 0x0000004002117810 */ /* 0x000fe20007f3e0ff */
[----:B------:R-:W-:Y:S01]  /*1560*/  ULDC.64 UR4, c[0x0][0x250] ;  /* 0x0000940000047ab9 */ /* 0x000fe20000000a00 */
[----:B01234-:R-:W-:Y:S02]  /*1570*/  IMAD.MOV.U32 R8, RZ, RZ, R50 ;  /* 0x000000ffff087224 */ /* 0x01ffe400078e0032 */
        /* <DEDUP_REMOVED lines=9> */
[----:B------:R0:W-:Y:S02]  /*1610*/  STG.E.128 desc[UR8][R16.64], R12 ;  /* 0x0000000c10007986 */ /* 0x0001e4000c101d08 */
.L_x_3642:
[----:B------:R-:W-:Y:S05]  /*1620*/  BSYNC B0 ;  /* 0x0000000000007941 */ /* 0x000fea0003800000 */
.L_x_3641:
[----:B------:R-:W-:Y:S05]  /*1630*/  @P0 EXIT ;  /* 0x000000000000094d */ /* 0x000fea0003800000 */
[----:B------:R-:W-:Y:S01]  /*1640*/  IADD3 R9, P0, R2, 0x50, RZ ;  /* 0x0000005002097810 */ /* 0x000fe20007f1e0ff */
[----:B------:R-:W-:-:S04]  /*1650*/  ULDC.64 UR4, c[0x0][0x250] ;  /* 0x0000940000047ab9 */ /* 0x000fc80000000a00 */
[----:B------:R-:W-:Y:S01]  /*1660*/  IMAD.X R2, RZ, RZ, R3, P0 ;  /* 0x000000ffff027224 */ /* 0x000fe200000e0603 */
[----:B------:R-:W-:-:S03]  /*1670*/  MOV R3, R11 ;  /* 0x0000000b00037202 */ /* 0x000fc60000000f00 */
[----:B------:R-:W-:Y:S02]  /*1680*/  IMAD R0, R2, UR4, RZ ;  /* 0x0000000402007c24 */ /* 0x000fe4000f8e02ff */
[----:B------:R-:W-:-:S04]  /*1690*/  IMAD.MOV.U32 R2, RZ, RZ, R50 ;  /* 0x000000ffff027224 */ /* 0x000fc800078e0032 */
[----:B------:R-:W-:-:S04]  /*16a0*/  IMAD.WIDE.U32 R2, R9, UR4, R2 ;  /* 0x0000000409027c25 */ /* 0x000fc8000f8e0002 */
[----:B------:R-:W-:Y:S01]  /*16b0*/  IMAD R9, R9, UR5, R0 ;  /* 0x0000000509097c24 */ /* 0x000fe2000f8e0200 */
[----:B------:R-:W-:Y:S02]  /*16c0*/  ULDC.64 UR4, c[0x0][0x238] ;  /* 0x00008e0000047ab9 */ /* 0x000fe40000000a00 */
[----:B01234-:R-:W-:Y:S01]  /*16d0*/  LEA R8, P0, R2, UR4, 0x1 ;  /* 0x0000000402087c11 */ /* 0x01ffe2000f8008ff */
[----:B------:R-:W-:-:S05]  /*16e0*/  IMAD.IADD R3, R3, 0x1, R9 ;  /* 0x0000000103037824 */ /* 0x000fca00078e0209 */
[----:B------:R-:W-:-:S05]  /*16f0*/  LEA.HI.X R9, R2, UR5, R3, 0x1, P0 ;  /* 0x0000000502097c11 */ /* 0x000fca00080f0c03 */
[----:B------:R-:W-:Y:S01]  /*1700*/  STG.E.128 desc[UR8][R8.64], R4 ;  /* 0x0000000408007986 */ /* 0x000fe2000c101d08 */
[----:B------:R-:W-:Y:S05]  /*1710*/  EXIT ;  /* 0x000000000000794d */ /* 0x000fea0003800000 */
.L_x_3643:
        /* <DEDUP_REMOVED lines=14> */
.L_x_3879:


//--------------------- .text._ZN7cutlass13device_kernelIN5flash32FlashAttnBwdPostprocessConvertdQIN4cute5tupleIJNS3_1CILi64EEENS5_ILi192EEEEEENS_6half_tEfNS_4arch4Sm90ELi384ENS3_8TiledMMAINS3_8MMA_AtomIJNS3_4SM904GMMA25MMA_64x64x16_F32F16F16_SSILNSF_5MajorE0ELSH_1ELNSF_7ScaleInE1ELSI_1EEEEEENS3_6LayoutINS4_IJNS5_ILi1EEENS5_ILi3EEESM_EEENS4_IJNS5_ILi0EEESM_SP_EEEEENS4_IJNS3_10UnderscoreESS_SS_EEEEELb0EEEEEvNT_6ParamsE --------------------------
	.section	.text._ZN7cutlass13device_kernelIN5flash32FlashAttnBwdPostprocessConvertdQIN4cute5tupleIJNS3_1CILi64EEENS5_ILi192EEEEEENS_6half_tEfNS_4arch4Sm90ELi384ENS3_8TiledMMAINS3_8MMA_AtomIJNS3_4SM904GMMA25MMA_64x64x16_F32F16F16_SSILNSF_5MajorE0ELSH_1ELNSF_7ScaleInE1ELSI_1EEEEEENS3_6LayoutINS4_IJNS5_ILi1EEENS5_ILi3EEESM_EEENS4_IJNS5_ILi0EEESM_SP_EEEEENS4_IJNS3_10UnderscoreESS_SS_EEEEELb0EEEEEvNT_6ParamsE,"ax",@progbits
	.align	128
.text._ZN7cutlass13device_kernelIN5flash32FlashAttnBwdPostprocessConvertdQIN4cute5tupleIJNS3_1CILi64EEENS5_ILi192EEEEEENS_6half_tEfNS_4arch4Sm90ELi384ENS3_8TiledMMAINS3_8MMA_AtomIJNS3_4SM904GMMA25MMA_64x64x16_F32F16F16_SSILNSF_5MajorE0ELSH_1ELNSF_7ScaleInE1ELSI_1EEEEEENS3_6LayoutINS4_IJNS5_ILi1EEENS5_ILi3EEESM_EEENS4_IJNS5_ILi0EEESM_SP_EEEEENS4_IJNS3_10UnderscoreESS_SS_EEEEELb0EEEEEvNT_6ParamsE:
        .type           _ZN7cutlass13device_kernelIN5flash32FlashAttnBwdPostprocessConvertdQIN4cute5tupleIJNS3_1CILi64EEENS5_ILi192EEEEEENS_6half_tEfNS_4arch4Sm90ELi384ENS3_8TiledMMAINS3_8MMA_AtomIJNS3_4SM904GMMA25MMA_64x64x16_F32F16F16_SSILNSF_5MajorE0ELSH_1ELNSF_7ScaleInE1ELSI_1EEEEEENS3_6LayoutINS4_IJNS5_ILi1EEENS5_ILi3EEESM_EEENS4_IJNS5_ILi0EEESM_SP_EEEEENS4_IJNS3_10UnderscoreESS_SS_EEEEELb0EEEEEvNT_6ParamsE,@function
        .size           _ZN7cutlass13device_kernelIN5flash32FlashAttnBwdPostprocessConvertdQIN4cute5tupleIJNS3_1CILi64EEENS5_ILi192EEEEEENS_6half_tEfNS_4arch4Sm90ELi384ENS3_8TiledMMAINS3_8MMA_AtomIJNS3_4SM904GMMA25MMA_64x64x16_F32F16F16_SSILNSF_5MajorE0ELSH_1ELNSF_7ScaleInE1ELSI_1EEEEEENS3_6LayoutINS4_IJNS5_ILi1EEENS5_ILi3EEESM_EEENS4_IJNS5_ILi0EEESM_SP_EEEEENS4_IJNS3_10UnderscoreESS_SS_EEEEELb0EEEEEvNT_6ParamsE,(.L_x_3880 - _ZN7cutlass13device_kernelIN5flash32FlashAttnBwdPostprocessConvertdQIN4cute5tupleIJNS3_1CILi64EEENS5_ILi192EEEEEENS_6half_tEfNS_4arch4Sm90ELi384ENS3_8TiledMMAINS3_8MMA_AtomIJNS3_4SM904GMMA25MMA_64x64x16_F32F16F16_SSILNSF_5MajorE0ELSH_1ELNSF_7ScaleInE1ELSI_1EEEEEENS3_6LayoutINS4_IJNS5_ILi1EEENS5_ILi3EEESM_EEENS4_IJNS5_ILi0EEESM_SP_EEEEENS4_IJNS3_10UnderscoreESS_SS_EEEEELb0EEEEEvNT_6ParamsE)
        .other          _ZN7cutlass13device_kernelIN5flash32FlashAttnBwdPostprocessConvertdQIN4cute5tupleIJNS3_1CILi64EEENS5_ILi192EEEEEENS_6half_tEfNS_4arch4Sm90ELi384ENS3_8TiledMMAINS3_8MMA_AtomIJNS3_4SM904GMMA25MMA_64x64x16_F32F16F16_SSILNSF_5MajorE0ELSH_1ELNSF_7ScaleInE1ELSI_1EEEEEENS3_6LayoutINS4_IJNS5_ILi1EEENS5_ILi3EEESM_EEENS4_IJNS5_ILi0EEESM_SP_EEEEENS4_IJNS3_10UnderscoreESS_SS_EEEEELb0EEEEEvNT_6ParamsE,@"STO_CUDA_ENTRY STV_DEFAULT"
_ZN7cutlass13device_kernelIN5flash32FlashAttnBwdPostprocessConvertdQIN4cute5tupleIJNS3_1CILi64EEENS5_ILi192EEEEEENS_6half_tEfNS_4arch4Sm90ELi384ENS3_8TiledMMAINS3_8MMA_AtomIJNS3_4SM904GMMA25MMA_64x64x16_F32F16F16_SSILNSF_5MajorE0ELSH_1ELNSF_7ScaleInE1ELSI_1EEEEEENS3_6LayoutINS4_IJNS5_ILi1EEENS5_ILi3EEESM_EEENS4_IJNS5_ILi0EEESM_SP_EEEEENS4_IJNS3_10UnderscoreESS_SS_EEEEELb0EEEEEvNT_6ParamsE:
[----:B------:R-:W-:Y:S08]  /*0000*/  LDC R1, c[0x0][0x28] ;  /* 0x00000a00ff017b82 */ /* 0x000ff00000000800 */
[----:B------:R-:W0:Y:S01]  /*0010*/  LDC.64 R2, c[0x0][0x278] ;  /* 0x00009e00ff027b82 */ /* 0x000e220000000a00 */
[----:B------:R-:W1:Y:S01]  /*0020*/  S2R R13, SR_CTAID.Z ;  /* 0x00000000000d7919 */ /* 0x000e620000002700 */
[----:B------:R-:W-:-:S06]  /*0030*/  ULDC.64 UR8, c[0x0][0x208] ;  /* 0x0000820000087ab9 */ /* 0x000fcc0000000a00 */
[----:B------:R-:W2:Y:S08]  /*0040*/  LDC.64 R10, c[0x0][0x270] ;  /* 0x00009c00ff0a7b82 */ /* 0x000eb00000000a00 */
[----:B------:R-:W1:Y:S01]  /*0050*/  LDC.64 R4, c[0x0][0x270] ;  /* 0x00009c00ff047b82 */ /* 0x000e620000000a00 */
[----:B0-----:R-:W-:-:S04]  /*0060*/  ISETP.NE.U32.AND P2, PT, R2, RZ, PT ;  /* 0x000000ff0200720c */ /* 0x001fc80003f45070 */
[----:B------:R-:W-:Y:S02]  /*0070*/  ISETP.NE.AND.EX P2, PT, R3, RZ, PT, P2 ;  /* 0x000000ff0300720c */ /* 0x000fe40003f45320 */
[----:B--2---:R-:W-:-:S04]  /*0080*/  ISETP.NE.U32.AND P1, PT, R10, RZ, PT ;  /* 0x000000ff0a00720c */ /* 0x004fc80003f25070 */
[----:B------:R-:W-:Y:S01]  /*0090*/  ISETP.NE.AND.EX P1, PT, R11, RZ, PT, P1 ;  /* 0x000000ff0b00720c */ /* 0x000fe20003f25310 */
[----:B------:R-:W-:Y:S01]  /*00a0*/  ULDC UR4, c[0x0][0x240] ;  /* 0x0000900000047ab9 */ /* 0x000fe20000000800 */
[----:B-1----:R-:W-:-:S05]  /*00b0*/  IMAD.WIDE R4, R13, 0x4, R4 ;  /* 0x000000040d047825 */ /* 0x002fca00078e0204 */
[----:B------:R-:W0:Y:S01]  /*00c0*/  @P2 LDC.64 R6, c[0x0][0x278] ;  /* 0x00009e00ff062b82 */ /* 0x000e220000000a00 */
[----:B------:R-:W-:-:S05]  /*00d0*/  IMAD.U32 R43, RZ, RZ, UR4 ;  /* 0x00000004ff2b7e24 */ /* 0x000fca000f8e00ff */
[----:B------:R1:W5:Y:S01]  /*00e0*/  @P1 LDG.E R9, desc[UR8][R4.64] ;  /* 0x0000000804091981 */ /* 0x000362000c1e1900 */
[----:B0-----:R-:W-:-:S05]  /*00f0*/  @P2 IMAD.WIDE R6, R13, 0x4, R6 ;  /* 0x000000040d062825 */ /* 0x001fca00078e0206 */
[----:B------:R1:W5:Y:S01]  /*0100*/  @P2 LDG.E R43, desc[UR8][R6.64] ;  /* 0x00000008062b2981 */ /* 0x000362000c1e1900 */
[----:B------:R-:W-:Y:S01]  /*0110*/  ISETP.NE.U32.AND P0, PT, R10, RZ, PT ;  /* 0x000000ff0a00720c */ /* 0x000fe20003f05070 */
[----:B------:R-:W0:Y:S03]  /*0120*/  S2R R3, SR_CTAID.X ;  /* 0x0000000000037919 */ /* 0x000e260000002500 */
[----:B------:R-:W-:Y:S01]  /*0130*/  ISETP.NE.AND.EX P0, PT, R11, RZ, PT, P0 ;  /* 0x000000ff0b00720c */ /* 0x000fe20003f05300 */
[----:B0-----:R-:W-:Y:S01]  /*0140*/  IMAD.SHL.U32 R40, R3, 0x40, RZ ;  /* 0x0000004003287824 */ /* 0x001fe200078e00ff */
[----:B-1----:R-:W-:Y:S11]  /*0150*/  @P2 BRA `(.L_x_3644) ;  /* 0x0000000000102947 */ /* 0x002ff60003800000 */
[----:B------:R-:W-:Y:S05]  /*0160*/  @!P1 BRA `(.L_x_3644) ;  /* 0x00000000000c9947 */ /* 0x000fea0003800000 */
[----:B------:R-:W2:Y:S04]  /*0170*/  LDG.E R0, desc[UR8][R4.64] ;  /* 0x0000000804007981 */ /* 0x000ea8000c1e1900 */
[----:B-----5:R-:W2:Y:S02]  /*0180*/  LDG.E R43, desc[UR8][R4.64+0x4] ;  /* 0x00000408042b7981 */ /* 0x020ea4000c1e1900 */
[----:B--2---:R-:W-:-:S07]  /*0190*/  IMAD.IADD R43, R43, 0x1, -R0 ;  /* 0x000000012b2b7824 */ /* 0x004fce00078e0a00 */
.L_x_3644:
[----:B-----5:R-:W-:-:S13]  /*01a0*/  ISETP.LE.AND P2, PT, R43, R40, PT ;  /* 0x000000282b00720c */ /* 0x020fda0003f43270 */
[----:B------:R-:W-:Y:S05]  /*01b0*/  @P0 EXIT P2 ;  /* 0x000000000000094d */ /* 0x000fea0001000000 */
[----:B------:R-:W0:Y:S01]  /*01c0*/  S2R R6, SR_CTAID.Y ;  /* 0x0000000000067919 */ /* 0x000e220000002600 */
[----:B------:R-:W-:Y:S01]  /*01d0*/  @P1 IMAD R0, R13, 0x40, R9 ;  /* 0x000000400d001824 */ /* 0x000fe200078e0209 */
[----:B------:R-:W1:Y:S01]  /*01e0*/  LDC.64 R14, c[0x0][0x228] ;  /* 0x00008a00ff0e7b82 */ /* 0x000e620000000a00 */
[----:B------:R-:W-:Y:S01]  /*01f0*/  CS2R R10, SRZ ;  /* 0x00000000000a7805 */ /* 0x000fe2000001ff00 */
[----:B------:R-:W2:Y:S01]  /*0200*/  S2R R17, SR_TID.X ;  /* 0x0000000000117919 */ /* 0x000ea20000002100 */
[----:B------:R-:W-:Y:S01]  /*0210*/  IMAD R7, R3, 0x3000, RZ ;  /* 0x0000300003077824 */ /* 0x000fe200078e02ff */
[----:B------:R-:W-:Y:S01]  /*0220*/  @P1 SHF.R.S32.HI R5, RZ, 0x1f, R0 ;  /* 0x0000001fff051819 */ /* 0x000fe20000011400 */
[----:B------:R-:W-:Y:S01]  /*0230*/  BSSY B0, `(.L_x_3645) ;  /* 0x0000030000007945 */ /* 0x000fe20003800000 */
[----:B------:R-:W3:Y:S01]  /*0240*/  S2R R2, SR_CgaCtaId ;  /* 0x0000000000027919 */ /* 0x000ee20000008800 */
[----:B------:R-:W-:Y:S01]  /*0250*/  SEL R4, R13, RZ, !P0 ;  /* 0x000000ff0d047207 */ /* 0x000fe20004000000 */
[----:B------:R-:W4:Y:S01]  /*0260*/  LDC.64 R18, c[0x0][0x230] ;  /* 0x00008c00ff127b82 */ /* 0x000f220000000a00 */
[----:B------:R-:W-:-:S04]  /*0270*/  @P1 LEA.HI R5, R5, R0, RZ, 0x6 ;  /* 0x0000000005051211 */ /* 0x000fc800078f30ff */
[----:B------:R-:W-:-:S03]  /*0280*/  @P1 SHF.R.S32.HI R5, RZ, 0x6, R5 ;  /* 0x00000006ff051819 */ /* 0x000fc60000011405 */
[----:B------:R-:W5:Y:S02]  /*0290*/  LDC.64 R20, c[0x0][0x210] ;  /* 0x00008400ff147b82 */ /* 0x000f640000000a00 */
[----:B------:R-:W-:-:S04]  /*02a0*/  @P1 IMAD R5, R5, 0x3000, RZ ;  /* 0x0000300005051824 */ /* 0x000fc800078e02ff */
[--C-:B------:R-:W-:Y:S01]  /*02b0*/  @P1 IMAD.MOV.U32 R10, RZ, RZ, R5.reuse ;  /* 0x000000ffff0a1224 */ /* 0x100fe200078e0005 */
[----:B------:R-:W-:-:S04]  /*02c0*/  @P1 SHF.R.S32.HI R11, RZ, 0x1f, R5 ;  /* 0x0000001fff0b1819 */ /* 0x000fc80000011405 */
[C---:B------:R-:W-:Y:S02]  /*02d0*/  IADD3 R10, P2, R7.reuse, R10, RZ ;  /* 0x0000000a070a7210 */ /* 0x040fe40007f5e0ff */
[----:B0-----:R-:W-:Y:S02]  /*02e0*/  SHF.R.S32.HI R5, RZ, 0x1f, R6 ;  /* 0x0000001fff057819 */ /* 0x001fe40000011406 */
[----:B------:R-:W-:Y:S02]  /*02f0*/  LEA.HI.X.SX32 R11, R7, R11, 0x1, P2 ;  /* 0x0000000b070b7211 */ /* 0x000fe400010f0eff */
[----:B------:R-:W-:Y:S01]  /*0300*/  SHF.R.S32.HI R7, RZ, 0x1f, R13 ;  /* 0x0000001fff077819 */ /* 0x000fe2000001140d */
[-C--:B-1----:R-:W-:Y:S02]  /*0310*/  IMAD R0, R5, R14.reuse, RZ ;  /* 0x0000000e05007224 */ /* 0x082fe400078e02ff */
[----:B------:R-:W-:Y:S01]  /*0320*/  IMAD.WIDE.U32 R10, R6, R14, R10 ;  /* 0x0000000e060a7225 */ /* 0x000fe200078e000a */
[----:B------:R-:W-:-:S02]  /*0330*/  SEL R7, R7, RZ, !P0 ;  /* 0x000000ff07077207 */ /* 0x000fc40004000000 */
[----:B--2---:R-:W-:Y:S01]  /*0340*/  ISETP.NE.AND P0, PT, R17, RZ, PT ;  /* 0x000000ff1100720c */ /* 0x004fe20003f05270 */
[----:B------:R-:W-:Y:S02]  /*0350*/  IMAD R15, R6, R15, R0 ;  /* 0x0000000f060f7224 */ /* 0x000fe400078e0200 */
[-C--:B----4-:R-:W-:Y:S02]  /*0360*/  IMAD R0, R7, R18.reuse, RZ ;  /* 0x0000001207007224 */ /* 0x090fe400078e02ff */
[----:B------:R-:W-:Y:S02]  /*0370*/  IMAD.IADD R11, R11, 0x1, R15 ;  /* 0x000000010b0b7824 */ /* 0x000fe400078e020f */
[C---:B------:R-:W-:Y:S02]  /*0380*/  IMAD R13, R4.reuse, R19, R0 ;  /* 0x00000013040d7224 */ /* 0x040fe400078e0200 */
[----:B------:R-:W-:-:S05]  /*0390*/  IMAD.WIDE.U32 R10, R4, R18, R10 ;  /* 0x00000012040a7225 */ /* 0x000fca00078e000a */
[----:B------:R-:W-:Y:S02]  /*03a0*/  IADD3 R0, R11, R13, RZ ;  /* 0x0000000d0b007210 */ /* 0x000fe40007ffe0ff */
[----:B-----5:R-:W-:-:S04]  /*03b0*/  LEA R20, P2, R10, R20, 0x2 ;  /* 0x000000140a147211 */ /* 0x020fc800078410ff */
[----:B------:R-:W-:Y:S01]  /*03c0*/  LEA.HI.X R0, R10, R21, R0, 0x2, P2 ;  /* 0x000000150a007211 */ /* 0x000fe200010f1400 */
[----:B---3--:R-:W-:Y:S08]  /*03d0*/  @P0 BRA `(.L_x_3646) ;  /* 0x0000000000540947 */ /* 0x008ff00003800000 */
        /* <DEDUP_REMOVED lines=16> */
.L_x_3647:
[----:B------:R-:W-:Y:S01]  /*04e0*/  @P0 ELECT P2, URZ, PT ;  /* 0x00000000003f082f */ /* 0x000fe20003840000 */
[----:B------:R1:W-:-:S12]  /*04f0*/  UBLKCP.S.G [UR6], [UR4], UR10 ;  /* 0x00000006040073ba */ /* 0x0003d8000800020a */
[----:B------:R-:W-:Y:S02]  /*0500*/  @P2 PLOP3.LUT P0, PT, P2, PT, PT, 0x8, 0x0 ;  /* 0x000000000000281c */ /* 0x000fe4000170e170 */
[----:B------:R-:W-:-:S11]  /*0510*/  PLOP3.LUT P2, PT, PT, PT, PT, 0x8, 0x0 ;  /* 0x000000000000781c */ /* 0x000fd60003f4e170 */
[----:B-1----:R-:W-:Y:S05]  /*0520*/  @P0 BRA.U.ANY `(.L_x_3647) ;  /* 0xfffffffd00ec0947 */ /* 0x002fea000393ffff */
.L_x_3646:
[----:B------:R-:W-:Y:S05]  /*0530*/  BSYNC B0 ;  /* 0x0000000000007941 */ /* 0x000fea0003800000 */
.L_x_3645:
[----:B------:R-:W-:Y:S01]  /*0540*/  BAR.SYNC.DEFER_BLOCKING 0x0 ;  /* 0x0000000000007b1d */ /* 0x000fe20000010000 */
[----:B------:R-:W-:Y:S02]  /*0550*/  MOV R41, 0x400 ;  /* 0x0000040000297802 */ /* 0x000fe40000000f00 */
[----:B------:R-:W-:Y:S02]  /*0560*/  CS2R R50, SRZ ;  /* 0x0000000000327805 */ /* 0x000fe4000001ff00 */
[----:B------:R-:W-:Y:S01]  /*0570*/  SHF.L.U32 R0, RZ, 0x1f, RZ ;  /* 0x0000001fff007819 */ /* 0x000fe200000006ff */
[--C-:B------:R-:W-:Y:S01]  /*0580*/  @P1 IMAD.MOV.U32 R50, RZ, RZ, R9.reuse ;  /* 0x000000ffff321224 */ /* 0x100fe200078e0009 */
[----:B------:R-:W-:Y:S02]  /*0590*/  LEA R41, R2, R41, 0x18 ;  /* 0x0000002902297211 */ /* 0x000fe400078ec0ff */
[----:B------:R-:W-:-:S07]  /*05a0*/  @P1 SHF.R.S32.HI R51, RZ, 0x1f, R9 ;  /* 0x0000001fff331819 */ /* 0x000fce0000011409 */
.L_x_3648:
[----:B-1----:R1:W2:Y:S02]  /*05b0*/  SYNCS.PHASECHK.TRANS64.TRYWAIT P0, [R41+URZ+0x12000], R0 ;  /* 0x01200000290075a7 */ /* 0x0022a4000800017f */
[----:B--2---:R-:W-:Y:S05]  /*05c0*/  @!P0 NANOSLEEP.SYNCS 0x989680 ;  /* 0x009896800000895d */ /* 0x004fea0003900000 */
[----:B------:R-:W2:Y:S02]  /*05d0*/  @!P0 SYNCS.PHASECHK.TRANS64 P0, [R41+URZ+0x12000], R0 ;  /* 0x01200000290085a7 */ /* 0x000ea4000800007f */
[----:B--2---:R-:W-:Y:S05]  /*05e0*/  @!P0 BRA `(.L_x_3648) ;  /* 0xfffffffc00f08947 */ /* 0x004fea000383ffff */
[----:B------:R-:W-:Y:S01]  /*05f0*/  SHF.R.S32.HI R46, RZ, 0x1f, R17 ;  /* 0x0000001fff2e7819 */ /* 0x000fe20000011411 */
[----:B------:R-:W-:Y:S01]  /*0600*/  IMAD.HI R16, R17, 0x2aaaaaab, RZ ;  /* 0x2aaaaaab11107827 */ /* 0x000fe200078e02ff */
[----:B------:R-:W-:Y:S01]  /*0610*/  ULDC UR4, c[0x0][0x268] ;  /* 0x00009a0000047ab9 */ /* 0x000fe20000000800 */
[----:B------:R-:W-:Y:S01]  /*0620*/  ULDC.64 UR6, c[0x0][0x258] ;  /* 0x0000960000067ab9 */ /* 0x000fe20000000a00 */
[CC--:B-1----:R-:W-:Y:S01]  /*0630*/  LEA.HI R0, R46.reuse, R17.reuse, RZ, 0x7 ;  /* 0x000000112e007211 */ /* 0x0c2fe200078f38ff */
[----:B------:R-:W-:Y:S01]  /*0640*/  IMAD R5, R5, UR6, RZ ;  /* 0x0000000605057c24 */ /* 0x000fe2000f8e02ff */
[-C--:B0-----:R-:W-:Y:S01]  /*0650*/  LEA.HI R8, R46, R17.reuse, RZ, 0x5 ;  /* 0x000000112e087211 */ /* 0x081fe200078f28ff */
[----:B------:R-:W-:Y:S01]  /*0660*/  BSSY B0, `(.L_x_3649) ;  /* 0x0000099000007945 */ /* 0x000fe20003800000 */
[C---:B------:R-:W-:Y:S01]  /*0670*/  LOP3.LUT R2, R0.reuse, 0xfffff80, RZ, 0xc0, !PT ;  /* 0x0fffff8000027812 */ /* 0x040fe200078ec0ff */
[----:B------:R-:W-:Y:S01]  /*0680*/  IMAD.SHL.U32 R0, R0, 0x20, RZ ;  /* 0x0000002000007824 */ /* 0x000fe200078e00ff */
[----:B------:R-:W-:-:S02]  /*0690*/  LEA.HI R46, R46, R17, RZ, 0x4 ;  /* 0x000000112e2e7211 */ /* 0x000fc400078f20ff */
[----:B------:R-:W-:Y:S01]  /*06a0*/  SHF.R.S32.HI R12, RZ, 0x5, R8 ;  /* 0x00000005ff0c7819 */ /* 0x000fe20000011408 */
[C---:B------:R-:W-:Y:S01]  /*06b0*/  IMAD.IADD R2, R17.reuse, 0x1, -R2 ;  /* 0x0000000111027824 */ /* 0x040fe200078e0a02 */
[----:B------:R-:W-:Y:S02]  /*06c0*/  LOP3.LUT R21, R0, 0xfffff000, RZ, 0xc0, !PT ;  /* 0xfffff00000157812 */ /* 0x000fe400078ec0ff */
[----:B------:R-:W-:Y:S02]  /*06d0*/  LOP3.LUT R0, R46, 0xfffffff0, RZ, 0xc0, !PT ;  /* 0xfffffff02e007812 */ /* 0x000fe400078ec0ff */
[----:B------:R-:W-:Y:S01]  /*06e0*/  SHF.R.S32.HI R9, RZ, 0x1f, R8 ;  /* 0x0000001fff097819 */ /* 0x000fe20000011408 */
[----:B------:R-:W-:Y:S01]  /*06f0*/  IMAD R2, R2, 0x4, R21 ;  /* 0x0000000402027824 */ /* 0x000fe200078e0215 */
[----:B------:R-:W-:Y:S01]  /*0700*/  SHF.R.U32.HI R19, RZ, 0x1f, R16 ;  /* 0x0000001fff137819 */ /* 0x000fe20000011610 */
[----:B------:R-:W-:Y:S01]  /*0710*/  IMAD.IADD R45, R17, 0x1, -R0 ;  /* 0x00000001112d7824 */ /* 0x000fe200078e0a00 */
[----:B------:R-:W-:-:S02]  /*0720*/  LEA.HI R9, R9, R12, RZ, 0x2 ;  /* 0x0000000c09097211 */ /* 0x000fc400078f10ff */
[----:B------:R-:W-:Y:S02]  /*0730*/  LEA.HI.SX32 R0, R16, R19, 0x1e ;  /* 0x0000001310007211 */ /* 0x000fe400078ff2ff */
[----:B------:R-:W-:Y:S02]  /*0740*/  SHF.R.S32.HI R52, RZ, 0x1f, R45 ;  /* 0x0000001fff347819 */ /* 0x000fe4000001142d */
[----:B------:R-:W-:Y:S01]  /*0750*/  LOP3.LUT R13, R9, 0x3ffffc, RZ, 0xc0, !PT ;  /* 0x003ffffc090d7812 */ /* 0x000fe200078ec0ff */
[----:B------:R-:W-:Y:S01]  /*0760*/  IMAD R44, R0, -0x18, R17 ;  /* 0xffffffe8002c7824 */ /* 0x000fe200078e0211 */
[----:B------:R-:W-:Y:S01]  /*0770*/  LEA.HI R52, R52, R45, RZ, 0x3 ;  /* 0x0000002d34347211 */ /* 0x000fe200078f18ff */
[----:B------:R-:W-:Y:S01]  /*0780*/  IMAD.SHL.U32 R37, R0, 0x40, RZ ;  /* 0x0000004000257824 */ /* 0x000fe200078e00ff */
[----:B------:R-:W-:Y:S01]  /*0790*/  LEA R36, R2, R41, 0x2 ;  /* 0x0000002902247211 */ /* 0x000fe200078e10ff */
[----:B------:R-:W-:Y:S01]  /*07a0*/  IMAD.IADD R42, R12, 0x1, -R13 ;  /* 0x000000010c2a7824 */ /* 0x000fe200078e0a0d */
[C---:B------:R-:W-:Y:S01]  /*07b0*/  LOP3.LUT R24, R52.reuse, 0xfffffff8, RZ, 0xc0, !PT ;  /* 0xfffffff834187812 */ /* 0x040fe200078ec0ff */
[----:B------:R-:W-:Y:S01]  /*07c0*/  IMAD.SHL.U32 R52, R52, 0x40, RZ ;  /* 0x0000004034347824 */ /* 0x000fe200078e00ff */
[----:B------:R-:W-:Y:S01]  /*07d0*/  SHF.R.S32.HI R25, RZ, 0x1f, R44 ;  /* 0x0000001fff197819 */ /* 0x000fe2000001142c */
[----:B------:R-:W0:Y:S01]  /*07e0*/  LDS.128 R12, [R36+0x800] ;  /* 0x00080000240c7984 */ /* 0x000e220000000c00 */
[----:B------:R-:W-:Y:S01]  /*07f0*/  IMAD R42, R42, 0x400, R21 ;  /* 0x000004002a2a7824 */ /* 0x000fe200078e0215 */
[----:B------:R-:W-:Y:S01]  /*0800*/  LOP3.LUT R37, R37, 0x1c0, RZ, 0xc0, !PT ;  /* 0x000001c025257812 */ /* 0x000fe200078ec0ff */
[----:B------:R-:W-:Y:S01]  /*0810*/  IMAD.IADD R45, R45, 0x1, -R24 ;  /* 0x000000012d2d7824 */ /* 0x000fe200078e0a18 */
[----:B------:R-:W1:Y:S01]  /*0820*/  LDS.128 R20, [R36+0x1800] ;  /* 0x0018000024147984 */ /* 0x000e620000000c00 */
[----:B------:R-:W-:-:S02]  /*0830*/  LEA.HI R53, R25, R44, RZ, 0x3 ;  /* 0x0000002c19357211 */ /* 0x000fc400078f18ff */
[----:B------:R-:W-:Y:S01]  /*0840*/  SHF.L.U32 R44, R44, 0x3, RZ ;  /* 0x000000032c2c7819 */ /* 0x000fe200000006ff */
[----:B------:R-:W2:Y:S01]  /*0850*/  LDS.128 R8, [R36] ;  /* 0x0000000024087984 */ /* 0x000ea20000000c00 */
[----:B------:R-:W-:Y:S01]  /*0860*/  LEA.HI R2, R16, R19, RZ, 0x1b ;  /* 0x0000001310027211 */ /* 0x000fe200078fd8ff */
[----:B------:R-:W-:Y:S01]  /*0870*/  IMAD.SHL.U32 R49, R45, 0x40, RZ ;  /* 0x000000402d317824 */ /* 0x000fe200078e00ff */
[----:B------:R-:W-:Y:S01]  /*0880*/  LOP3.LUT R47, R37, 0x38, R44, 0xf8, !PT ;  /* 0x00000038252f7812 */ /* 0x000fe200078ef82c */
[----:B------:R-:W3:Y:S01]  /*0890*/  LDS.128 R24, [R36+0x2000] ;  /* 0x0020000024187984 */ /* 0x000ee20000000c00 */
[----:B------:R-:W-:Y:S01]  /*08a0*/  SHF.R.U32.HI R48, RZ, 0x3, R37 ;  /* 0x00000003ff307819 */ /* 0x000fe20000011625 */
[----:B------:R-:W-:Y:S01]  /*08b0*/  IMAD.SHL.U32 R53, R53, 0x200, RZ ;  /* 0x0000020035357824 */ /* 0x000fe200078e00ff */
[----:B------:R-:W-:Y:S01]  /*08c0*/  SHF.R.U32.HI R46, RZ, 0x1, R46 ;  /* 0x00000001ff2e7819 */ /* 0x000fe2000001162e */
[----:B------:R-:W4:Y:S01]  /*08d0*/  LDS.128 R16, [R36+0x1000] ;  /* 0x0010000024107984 */ /* 0x000f220000000c00 */
[----:B------:R-:W-:-:S02]  /*08e0*/  LOP3.LUT R49, R49, 0x1c0, RZ, 0xc0, !PT ;  /* 0x000001c031317812 */ /* 0x000fc400078ec0ff */
[----:B------:R-:W-:Y:S01]  /*08f0*/  LOP3.LUT R47, R47, R48, RZ, 0x3c, !PT ;  /* 0x000000302f2f7212 */ /* 0x000fe200078e3cff */
[----:B------:R-:W5:Y:S01]  /*0900*/  LDS.128 R32, [R36+0x3000] ;  /* 0x0030000024207984 */ /* 0x000f620000000c00 */
[----:B------:R-:W-:Y:S02]  /*0910*/  LOP3.LUT R46, R49, 0x8, R46, 0xf8, !PT ;  /* 0x00000008312e7812 */ /* 0x000fe400078ef82e */
[----:B------:R-:W-:Y:S01]  /*0920*/  SHF.R.U32.HI R49, RZ, 0x3, R49 ;  /* 0x00000003ff317819 */ /* 0x000fe20000011631 */
[----:B------:R-:W5:Y:S01]  /*0930*/  LDS.128 R28, [R36+0x2800] ;  /* 0x00280000241c7984 */ /* 0x000f620000000c00 */
[----:B------:R-:W-:Y:S02]  /*0940*/  R2P PR, R45, 0x6 ;  /* 0x000000062d007804 */ /* 0x000fe40000000000 */
[----:B------:R-:W-:Y:S01]  /*0950*/  LOP3.LUT R46, R46, R49, RZ, 0x3c, !PT ;  /* 0x000000312e2e7212 */ /* 0x000fe200078e3cff */
[----:B------:R-:W5:Y:S01]  /*0960*/  LDS.128 R36, [R36+0x3800] ;  /* 0x0038000024247984 */ /* 0x000f620000000c00 */
[----:B------:R-:W-:-:S02]  /*0970*/  LOP3.LUT R49, R52, 0x7ffffe00, RZ, 0xc0, !PT ;  /* 0x7ffffe0034317812 */ /* 0x000fc400078ec0ff */
[----:B------:R-:W-:Y:S02]  /*0980*/  LOP3.LUT R53, R53, 0x7ffff000, RZ, 0xc0, !PT ;  /* 0x7ffff00035357812 */ /* 0x000fe400078ec0ff */
[----:B------:R-:W-:Y:S02]  /*0990*/  IADD3 R42, R46, R42, R49 ;  /* 0x0000002a2e2a7210 */ /* 0x000fe40007ffe031 */
[----:B------:R-:W-:Y:S01]  /*09a0*/  VIADDMNMX R43, R43, -R40, 0x40, PT ;  /* 0x000000402b2b7446 */ /* 0x000fe20003800928 */
[----:B------:R-:W-:Y:S02]  /*09b0*/  IMAD R2, R2, 0x200, R53 ;  /* 0x0000020002027824 */ /* 0x000fe400078e0235 */
[----:B0-----:R-:W-:Y:S01]  /*09c0*/  FMUL.FTZ R48, R15, UR4 ;  /* 0x000000040f307c20 */ /* 0x001fe20008410000 */
[----:B------:R-:W-:Y:S01]  /*09d0*/  FMUL.FTZ R13, R13, UR4 ;  /* 0x000000040d0d7c20 */ /* 0x000fe20008410000 */
[----:B------:R-:W-:Y:S02]  /*09e0*/  IMAD.IADD R2, R2, 0x1, R47 ;  /* 0x0000000102027824 */ /* 0x000fe400078e022f */
[----:B-1----:R-:W-:Y:S01]  /*09f0*/  FMUL.FTZ R15, R20, UR4 ;  /* 0x00000004140f7c20 */ /* 0x002fe20008410000 */
[----:B------:R-:W-:Y:S01]  /*0a00*/  FMUL.FTZ R20, R21, UR4 ;  /* 0x0000000415147c20 */ /* 0x000fe20008410000 */
[----:B------:R-:W-:Y:S01]  /*0a10*/  FMUL.FTZ R23, R23, UR4 ;  /* 0x0000000417177c20 */ /* 0x000fe20008410000 */
[----:B--2---:R-:W-:Y:S01]  /*0a20*/  FMUL.FTZ R45, R9, UR4 ;  /* 0x00000004092d7c20 */ /* 0x004fe20008410000 */
[----:B------:R-:W-:Y:S01]  /*0a30*/  FMUL.FTZ R46, R11, UR4 ;  /* 0x000000040b2e7c20 */ /* 0x000fe20008410000 */
[----:B------:R-:W-:Y:S01]  /*0a40*/  FMUL.FTZ R9, R10, UR4 ;  /* 0x000000040a097c20 */ /* 0x000fe20008410000 */
[----:B------:R-:W-:Y:S01]  /*0a50*/  FMUL.FTZ R11, R14, UR4 ;  /* 0x000000040e0b7c20 */ /* 0x000fe20008410000 */
[----:B---3--:R-:W-:Y:S01]  /*0a60*/  FMUL.FTZ R21, R26, UR4 ;  /* 0x000000041a157c20 */ /* 0x008fe20008410000 */
[----:B------:R-:W-:Y:S01]  /*0a70*/  FMUL.FTZ R10, R12, UR4 ;  /* 0x000000040c0a7c20 */ /* 0x000fe20008410000 */
[----:B------:R-:W-:Y:S01]  /*0a80*/  FMUL.FTZ R26, R27, UR4 ;  /* 0x000000041b1a7c20 */ /* 0x000fe20008410000 */
[----:B------:R-:W-:Y:S01]  /*0a90*/  FMUL.FTZ R25, R25, UR4 ;  /* 0x0000000419197c20 */ /* 0x000fe20008410000 */
[----:B----4-:R-:W-:Y:S01]  /*0aa0*/  FMUL.FTZ R14, R18, UR4 ;  /* 0x00000004120e7c20 */ /* 0x010fe20008410000 */
[----:B------:R-:W-:Y:S01]  /*0ab0*/  FMUL.FTZ R19, R19, UR4 ;  /* 0x0000000413137c20 */ /* 0x000fe20008410000 */
[----:B------:R-:W-:Y:S01]  /*0ac0*/  FMUL.FTZ R18, R24, UR4 ;  /* 0x0000000418127c20 */ /* 0x000fe20008410000 */
[----:B------:R-:W-:Y:S01]  /*0ad0*/  FMUL.FTZ R12, R16, UR4 ;  /* 0x00000004100c7c20 */ /* 0x000fe20008410000 */
[----:B-----5:R-:W-:Y:S01]  /*0ae0*/  FMUL.FTZ R27, R32, UR4 ;  /* 0x00000004201b7c20 */ /* 0x020fe20008410000 */
[----:B------:R-:W-:Y:S01]  /*0af0*/  FMUL.FTZ R32, R33, UR4 ;  /* 0x0000000421207c20 */ /* 0x000fe20008410000 */
[----:B------:R-:W-:Y:S01]  /*0b00*/  FMUL.FTZ R16, R22, UR4 ;  /* 0x0000000416107c20 */ /* 0x000fe20008410000 */
[----:B------:R-:W-:Y:S01]  /*0b10*/  F2FP.F16.F32.PACK_AB R10, R13, R10 ;  /* 0x0000000a0d0a723e */ /* 0x000fe200000000ff */
[----:B------:R-:W-:Y:S01]  /*0b20*/  FMUL.FTZ R24, R30, UR4 ;  /* 0x000000041e187c20 */ /* 0x000fe20008410000 */
[----:B------:R-:W-:Y:S01]  /*0b30*/  FMUL.FTZ R31, R31, UR4 ;  /* 0x000000041f1f7c20 */ /* 0x000fe20008410000 */
[----:B------:R-:W-:Y:S01]  /*0b40*/  F2FP.F16.F32.PACK_AB R13, R19, R14 ;  /* 0x0000000e130d723e */ /* 0x000fe200000000ff */
[----:B------:R-:W-:Y:S01]  /*0b50*/  FMUL.FTZ R22, R28, UR4 ;  /* 0x000000041c167c20 */ /* 0x000fe20008410000 */
[----:B------:R-:W-:Y:S01]  /*0b60*/  FMUL.FTZ R33, R38, UR4 ;  /* 0x0000000426217c20 */ /* 0x000fe20008410000 */
[----:B------:R-:W-:Y:S01]  /*0b70*/  FMUL.FTZ R38, R39, UR4 ;  /* 0x0000000427267c20 */ /* 0x000fe20008410000 */
[----:B------:R-:W-:Y:S01]  /*0b80*/  IADD3 R39, R41, 0xc000, RZ ;  /* 0x0000c00029277810 */ /* 0x000fe20007ffe0ff */
[----:B------:R-:W-:Y:S01]  /*0b90*/  FMUL.FTZ R29, R29, UR4 ;  /* 0x000000041d1d7c20 */ /* 0x000fe20008410000 */
[----:B------:R-:W-:Y:S01]  /*0ba0*/  F2FP.F16.F32.PACK_AB R19, R31, R24 ;  /* 0x000000181f13723e */ /* 0x000fe200000000ff */
[----:B------:R-:W-:Y:S01]  /*0bb0*/  IMAD.MOV.U32 R24, RZ, RZ, 0x20 ;  /* 0x00000020ff187424 */ /* 0x000fe200078e00ff */
[----:B------:R-:W-:Y:S01]  /*0bc0*/  F2FP.F16.F32.PACK_AB R14, R20, R15 ;  /* 0x0000000f140e723e */ /* 0x000fe200000000ff */
[----:B------:R-:W-:Y:S01]  /*0bd0*/  FMUL.FTZ R8, R8, UR4 ;  /* 0x0000000408087c20 */ /* 0x000fe20008410000 */
[----:B------:R-:W-:Y:S01]  /*0be0*/  F2FP.F16.F32.PACK_AB R15, R23, R16 ;  /* 0x00000010170f723e */ /* 0x000fe200000000ff */
[----:B------:R-:W-:-:S02]  /*0bf0*/  IMAD R23, R42, 0x2, R39 ;  /* 0x000000022a177824 */ /* 0x000fc400078e0227 */
[----:B------:R-:W-:Y:S01]  /*0c00*/  FMUL.FTZ R30, R36, UR4 ;  /* 0x00000004241e7c20 */ /* 0x000fe20008410000 */
[----:B------:R-:W-:Y:S01]  /*0c10*/  FMUL.FTZ R37, R37, UR4 ;  /* 0x0000000425257c20 */ /* 0x000fe20008410000 */
[----:B------:R-:W-:Y:S01]  /*0c20*/  FMUL.FTZ R17, R17, UR4 ;  /* 0x0000000411117c20 */ /* 0x000fe20008410000 */
[----:B------:R-:W-:Y:S01]  /*0c30*/  SEL R24, R24, 0xffffffe0, !P1 ;  /* 0xffffffe018187807 */ /* 0x000fe20004800000 */
[----:B------:R-:W-:Y:S01]  /*0c40*/  FMUL.FTZ R28, R34, UR4 ;  /* 0x00000004221c7c20 */ /* 0x000fe20008410000 */
[----:B------:R-:W-:Y:S01]  /*0c50*/  FMUL.FTZ R35, R35, UR4 ;  /* 0x0000000423237c20 */ /* 0x000fe20008410000 */
[----:B------:R-:W-:Y:S01]  /*0c60*/  F2FP.F16.F32.PACK_AB R16, R25, R18 ;  /* 0x000000121910723e */ /* 0x000fe200000000ff */
[----:B------:R-:W-:Y:S01]  /*0c70*/  VIADD R31, R23, 0x40 ;  /* 0x00000040171f7836 */ /* 0x000fe20000000000 */
[----:B------:R-:W-:Y:S01]  /*0c80*/  F2FP.F16.F32.PACK_AB R18, R29, R22 ;  /* 0x000000161d12723e */ /* 0x000fe200000000ff */
[----:B------:R-:W-:Y:S01]  /*0c90*/  @P2 VIADD R31, R23, 0xffffffc0 ;  /* 0xffffffc0171f2836 */ /* 0x000fe20000000000 */
[----:B------:R-:W-:Y:S01]  /*0ca0*/  F2FP.F16.F32.PACK_AB R8, R45, R8 ;  /* 0x000000082d08723e */ /* 0x000fe200000000ff */
[--C-:B------:R-:W-:Y:S01]  /*0cb0*/  IMAD R42, R42, 0x2, R41.reuse ;  /* 0x000000022a2a7824 */ /* 0x100fe200078e0229 */
[----:B------:R-:W-:Y:S01]  /*0cc0*/  F2FP.F16.F32.PACK_AB R9, R46, R9 ;  /* 0x000000092e09723e */ /* 0x000fe200000000ff */
[----:B------:R-:W-:Y:S01]  /*0cd0*/  IMAD R41, R2, 0x2, R41 ;  /* 0x0000000202297824 */ /* 0x000fe200078e0229 */
[----:B------:R-:W-:Y:S01]  /*0ce0*/  F2FP.F16.F32.PACK_AB R11, R48, R11 ;  /* 0x0000000b300b723e */ /* 0x000fe200000000ff */
[----:B------:R-:W-:Y:S01]  /*0cf0*/  ULDC UR4, c[0x0][0x244] ;  /* 0x0000910000047ab9 */ /* 0x000fe20000000800 */
[----:B------:R-:W-:-:S02]  /*0d00*/  F2FP.F16.F32.PACK_AB R22, R37, R30 ;  /* 0x0000001e2516723e */ /* 0x000fc400000000ff */
[----:B------:R-:W-:Y:S01]  /*0d10*/  F2FP.F16.F32.PACK_AB R12, R17, R12 ;  /* 0x0000000c110c723e */ /* 0x000fe200000000ff */
[----:B------:R0:W-:Y:S01]  /*0d20*/  STSM.16.M88.4 [R42+0xc000], R8 ;  /* 0x00c000082a007844 */ /* 0x0001e20000000200 */
[----:B------:R-:W-:Y:S02]  /*0d30*/  IADD3 R30, R23, R24, RZ ;  /* 0x00000018171e7210 */ /* 0x000fe40007ffe0ff */
[----:B------:R-:W-:Y:S02]  /*0d40*/  F2FP.F16.F32.PACK_AB R17, R26, R21 ;  /* 0x000000151a11723e */ /* 0x000fe400000000ff */
[----:B------:R-:W-:Y:S01]  /*0d50*/  F2FP.F16.F32.PACK_AB R20, R32, R27 ;  /* 0x0000001b2014723e */ /* 0x000fe200000000ff */
[----:B------:R-:W-:Y:S01]  /*0d60*/  IMAD.IADD R32, R24, 0x1, R31 ;  /* 0x0000000118207824 */ /* 0x000fe200078e021f */
[----:B------:R-:W-:Y:S01]  /*0d70*/  F2FP.F16.F32.PACK_AB R21, R35, R28 ;  /* 0x0000001c2315723e */ /* 0x000fe200000000ff */
[----:B------:R1:W-:Y:S01]  /*0d80*/  STSM.16.M88.4 [R30], R12 ;  /* 0x0000000c1e007844 */ /* 0x0003e20000000200 */
[----:B------:R-:W-:-:S02]  /*0d90*/  F2FP.F16.F32.PACK_AB R23, R38, R33 ;  /* 0x000000212617723e */ /* 0x000fc400000000ff */
[C---:B------:R-:W-:Y:S01]  /*0da0*/  IADD3 R28, P0, R0.reuse, R50, RZ ;  /* 0x00000032001c7210 */ /* 0x040fe20007f1e0ff */
[----:B------:R1:W-:Y:S01]  /*0db0*/  STSM.16.M88.4 [R31], R16 ;  /* 0x000000101f007844 */ /* 0x0003e20000000200 */
[--C-:B------:R-:W-:Y:S02]  /*0dc0*/  SHF.R.S32.HI R45, RZ, 0x1f, R44.reuse ;  /* 0x0000001fff2d7819 */ /* 0x100fe4000001142c */
[----:B------:R-:W-:Y:S01]  /*0dd0*/  LEA.HI.X.SX32 R29, R0, R51, 0x1, P0 ;  /* 0x00000033001d7211 */ /* 0x000fe200000f0eff */
[----:B------:R1:W-:Y:S01]  /*0de0*/  STSM.16.M88.4 [R32], R20 ;  /* 0x0000001420007844 */ /* 0x0003e20000000200 */
[----:B------:R-:W-:Y:S01]  /*0df0*/  BAR.SYNC.DEFER_BLOCKING 0x0 ;  /* 0x0000000000007b1d */ /* 0x000fe20000010000 */
[----:B------:R-:W-:Y:S01]  /*0e00*/  ISETP.GE.AND P0, PT, R44, UR4, PT ;  /* 0x000000042c007c0c */ /* 0x000fe2000bf06270 */
[C---:B0-----:R-:W-:Y:S02]  /*0e10*/  IMAD R9, R6.reuse, UR7, R5 ;  /* 0x0000000706097c24 */ /* 0x041fe4000f8e0205 */
[----:B------:R-:W-:Y:S01]  /*0e20*/  IMAD.WIDE.U32 R44, R6, UR6, R44 ;  /* 0x00000006062c7c25 */ /* 0x000fe2000f8e002c */
[----:B------:R-:W-:Y:S01]  /*0e30*/  ISETP.GE.OR P3, PT, R0, R43, P0 ;  /* 0x0000002b0000720c */ /* 0x000fe20000766670 */
[----:B------:R-:W-:-:S02]  /*0e40*/  ULDC.64 UR4, c[0x0][0x260] ;  /* 0x0000980000047ab9 */ /* 0x000fc40000000a00 */
[C---:B------:R-:W-:Y:S01]  /*0e50*/  VIADD R5, R0.reuse, 0x10 ;  /* 0x0000001000057836 */ /* 0x040fe20000000000 */
[----:B------:R-:W-:Y:S01]  /*0e60*/  IADD3 R45, R45, R9, RZ ;  /* 0x000000092d2d7210 */ /* 0x000fe20007ffe0ff */
[----:B------:R-:W-:Y:S02]  /*0e70*/  IMAD R7, R7, UR4, RZ ;  /* 0x0000000407077c24 */ /* 0x000fe4000f8e02ff */
[C---:B------:R-:W-:Y:S01]  /*0e80*/  VIADD R6, R0.reuse, 0x20 ;  /* 0x0000002000067836 */ /* 0x040fe20000000000 */
[-C--:B------:R-:W-:Y:S01]  /*0e90*/  ISETP.GE.OR P2, PT, R5, R43.reuse, P0 ;  /* 0x0000002b0500720c */ /* 0x080fe20000746670 */
[----:B------:R-:W-:Y:S02]  /*0ea0*/  VIADD R0, R0, 0x30 ;  /* 0x0000003000007836 */ /* 0x000fe40000000000 */
[----:B------:R-:W-:Y:S01]  /*0eb0*/  IMAD R9, R4, UR5, R7 ;  /* 0x0000000504097c24 */ /* 0x000fe2000f8e0207 */
[-C--:B------:R-:W-:Y:S01]  /*0ec0*/  ISETP.GE.OR P1, PT, R6, R43.reuse, P0 ;  /* 0x0000002b0600720c */ /* 0x080fe20000726670 */
[----:B------:R-:W-:Y:S01]  /*0ed0*/  IMAD.WIDE.U32 R4, R4, UR4, R44 ;  /* 0x0000000404047c25 */ /* 0x000fe2000f8e002c */
[----:B------:R-:W-:-:S03]  /*0ee0*/  ISETP.GE.OR P0, PT, R0, R43, P0 ;  /* 0x0000002b0000720c */ /* 0x000fc60000706670 */
[----:B------:R-:W-:Y:S01]  /*0ef0*/  IMAD.WIDE R6, R3, 0x40, R28 ;  /* 0x0000004003067825 */ /* 0x000fe200078e021c */
[----:B------:R1:W0:Y:S03]  /*0f00*/  LDS.128 R24, [R41+0xd800] ;  /* 0x00d8000029187984 */ /* 0x0002260000000c00 */
[----:B------:R-:W-:Y:S02]  /*0f10*/  IMAD R8, R2, 0x2, R39 ;  /* 0x0000000202087824 */ /* 0x000fe400078e0227 */
[----:B------:R-:W-:Y:S01]  /*0f20*/  IMAD.IADD R3, R5, 0x1, R9 ;  /* 0x0000000105037824 */ /* 0x000fe200078e0209 */
[----:B------:R-:W-:Y:S06]  /*0f30*/  @P3 BRA `(.L_x_3650) ;  /* 0x00000000002c3947 */ /* 0x000fec0003800000 */
[----:B------:R-:W2:Y:S01]  /*0f40*/  LDS.128 R8, [R8] ;  /* 0x0000000008087984 */ /* 0x000ea20000000c00 */
[----:B------:R-:W-:Y:S01]  /*0f50*/  ULDC.64 UR4, c[0x0][0x250] ;  /* 0x0000940000047ab9 */ /* 0x000fe20000000a00 */
[----:B------:R-:W-:Y:S02]  /*0f60*/  IMAD.MOV.U32 R2, RZ, RZ, R4 ;  /* 0x000000ffff027224 */ /* 0x000fe400078e0004 */
[----:B-1----:R-:W-:Y:S02]  /*0f70*/  IMAD R15, R7, UR4, RZ ;  /* 0x00000004070f7c24 */ /* 0x002fe4000f8e02ff */
[----:B------:R-:W-:-:S04]  /*0f80*/  IMAD.WIDE.U32 R12, R6, UR4, R2 ;  /* 0x00000004060c7c25 */ /* 0x000fc8000f8e0002 */
[----:B------:R-:W-:Y:S01]  /*0f90*/  IMAD R15, R6, UR5, R15 ;  /* 0x00000005060f7c24 */ /* 0x000fe2000f8e020f */
[----:B------:R-:W-:Y:S02]  /*0fa0*/  ULDC.64 UR4, c[0x0][0x238] ;  /* 0x00008e0000047ab9 */ /* 0x000fe40000000a00 */
[----:B------:R-:W-:Y:S01]  /*0fb0*/  LEA R14, P3, R12, UR4, 0x1 ;  /* 0x000000040c0e7c11 */ /* 0x000fe2000f8608ff */
[----:B------:R-:W-:-:S05]  /*0fc0*/  IMAD.IADD R13, R13, 0x1, R15 ;  /* 0x000000010d0d7824 */ /* 0x000fca00078e020f */
[----:B------:R-:W-:-:S05]  /*0fd0*/  LEA.HI.X R15, R12, UR5, R13, 0x1, P3 ;  /* 0x000000050c0f7c11 */ /* 0x000fca00098f0c0d */
[----:B--2---:R2:W-:Y:S02]  /*0fe0*/  STG.E.128 desc[UR8][R14.64], R8 ;  /* 0x000000080e007986 */ /* 0x0045e4000c101d08 */
.L_x_3650:
[----:B------:R-:W-:Y:S05]  /*0ff0*/  BSYNC B0 ;  /* 0x0000000000007941 */ /* 0x000fea0003800000 */
.L_x_3649:
[----:B--2---:R2:W3:Y:S01]  /*1000*/  LDS.128 R8, [R41+0xc800] ;  /* 0x00c8000029087984 */ /* 0x0044e20000000c00 */
[----:B------:R-:W-:Y:S04]  /*1010*/  BSSY B0, `(.L_x_3651) ;  /* 0x000000f000007945 */ /* 0x000fe80003800000 */
[----:B------:R-:W-:Y:S05]  /*1020*/  @P2 BRA `(.L_x_3652) ;  /* 0x0000000000342947 */ /* 0x000fea0003800000 */
[----:B-1----:R-:W-:Y:S01]  /*1030*/  IADD3 R15, P2, R6, 0x10, RZ ;  /* 0x00000010060f7810 */ /* 0x002fe20007f5e0ff */
        /* <DEDUP_REMOVED lines=12> */
.L_x_3652:
[----:B------:R-:W-:Y:S05]  /*1100*/  BSYNC B0 ;  /* 0x0000000000007941 */ /* 0x000fea0003800000 */
.L_x_3651:
[----:B---34-:R3:W4:Y:S01]  /*1110*/  LDS.128 R8, [R41+0xd000] ;  /* 0x00d0000029087984 */ /* 0x0187220000000c00 */
        /* <DEDUP_REMOVED lines=11> */
[----:B------:R-:W-:Y:S02]  /*11d0*/  LEA R14, P1, R12, UR4, 0x1 ;  /* 0x000000040c0e7c11 */ /* 0x000fe4000f8208ff */
[----:B------:R-:W-:-:S04]  /*11e0*/  IADD3 R13, R13, R15, RZ ;  /* 0x0000000f0d0d7210 */ /* 0x000fc80007ffe0ff */
[----:B------:R-:W-:-:S05]  /*11f0*/  LEA.HI.X R15, R12, UR5, R13, 0x1, P1 ;  /* 0x000000050c0f7c11 */ /* 0x000fca00088f0c0d */
[----:B----4-:R1:W-:Y:S02]  /*1200*/  STG.E.128 desc[UR8][R14.64], R8 ;  /* 0x000000080e007986 */ /* 0x0103e4000c101d08 */
.L_x_3654:
[----:B------:R-:W-:Y:S05]  /*1210*/  BSYNC B0 ;  /* 0x0000000000007941 */ /* 0x000fea0003800000 */
.L_x_3653:
[----:B------:R-:W-:Y:S05]  /*1220*/  @P0 EXIT ;  /* 0x000000000000094d */ /* 0x000fea0003800000 */
[----:B------:R-:W-:Y:S01]  /*1230*/  IADD3 R5, P0, R6, 0x30, RZ ;  /* 0x0000003006057810 */ /* 0x000fe20007f1e0ff */
[----:B------:R-:W-:Y:S01]  /*1240*/  ULDC.64 UR4, c[0x0][0x250] ;  /* 0x0000940000047ab9 */ /* 0x000fe20000000a00 */
[----:B------:R-:W-:-:S03]  /*1250*/  IMAD.MOV.U32 R2, RZ, RZ, R4 ;  /* 0x000000ffff027224 */ /* 0x000fc600078e0004 */
        /* <DEDUP_REMOVED lines=8> */
[----:B0-----:R-:W-:Y:S01]  /*12e0*/  STG.E.128 desc[UR8][R4.64], R24 ;  /* 0x0000001804007986 */ /* 0x001fe2000c101d08 */
[----:B------:R-:W-:Y:S05]  /*12f0*/  EXIT ;  /* 0x000000000000794d */ /* 0x000fea0003800000 */
.L_x_3655:
        /* <DEDUP_REMOVED lines=16> */
.L_x_3880:


//--------------------- .text._ZN7cutlass13device_kernelIN5flash11enable_sm90INS1_16FlashAttnBwdSm90INS1_25CollectiveMainloopBwdSm90ILi2ELi1ELi1EN4cute5tupleIJNS5_1CILi1EEES8_S8_EEENS6_IJNS7_ILi64EEENS7_ILi96EEENS7_ILi192EEEEEENS_6half_tEfNS_4arch4Sm90ELb1ELb0ELb1ELb1ELb1ELb0ELb1ELb0ELi3ELi1ELi1ELi1ELb0EEENS1_24CollectiveEpilogueBwdGQAISD_fSG_Li384ELb1ELb1EEENS1_25SingleTileBwdLPTSchedulerILb1ELi96ELb1EEEEEEEEEvNT_6ParamsE --------------------------
	.section	.text._ZN7cutlass13device_kernelIN5flash11enable_sm90INS1_16FlashAttnBwdSm90INS1_25CollectiveMainloopBwdSm90ILi2ELi1ELi1EN4cute5tupleIJNS5_1CILi1EEES8_S8_EEENS6_IJNS7_ILi64EEENS7_ILi96EEENS7_ILi192EEEEEENS_6half_tEfNS_4arch4Sm90ELb1ELb0ELb1ELb1ELb1ELb0ELb1ELb0ELi3ELi1ELi1ELi1ELb0EEENS1_24CollectiveEpilogueBwdGQAISD_fSG_Li384ELb1ELb1EEENS1_25SingleTileBwdLPTSchedulerILb1ELi96ELb1EEEEEEEEEvNT_6ParamsE,"ax",@progbits
	.align	128
.text._ZN7cutlass13device_kernelIN5flash11enable_sm90INS1_16FlashAttnBwdSm90INS1_25CollectiveMainloopBwdSm90ILi2ELi1ELi1EN4cute5tupleIJNS5_1CILi1EEES8_S8_EEENS6_IJNS7_ILi64EEENS7_ILi96EEENS7_ILi192EEEEEENS_6half_tEfNS_4arch4Sm90ELb1ELb0ELb1ELb1ELb1ELb0ELb1ELb0ELi3ELi1ELi1ELi1ELb0EEENS1_24CollectiveEpilogueBwdGQAISD_fSG_Li384ELb1ELb1EEENS1_25SingleTileBwdLPTSchedulerILb1ELi96ELb1EEEEEEEEEvNT_6ParamsE:
        .type           _ZN7cutlass13device_kernelIN5flash11enable_sm90INS1_16FlashAttnBwdSm90INS1_25CollectiveMainloopBwdSm90ILi2ELi1ELi1EN4cute5tupleIJNS5_1CILi1EEES8_S8_EEENS6_IJNS7_ILi64EEENS7_ILi96EEENS7_ILi192EEEEEENS_6half_tEfNS_4arch4Sm90ELb1ELb0ELb1ELb1ELb1ELb0ELb1ELb0ELi3ELi1ELi1ELi1ELb0EEENS1_24CollectiveEpilogueBwdGQAISD_fSG_Li384ELb1ELb1EEENS1_25SingleTileBwdLPTSchedulerILb1ELi96ELb1EEEEEEEEEvNT_6ParamsE,@function
        .size           _ZN7cutlass13device_kernelIN5flash11enable_sm90INS1_16FlashAttnBwdSm90INS1_25CollectiveMainloopBwdSm90ILi2ELi1ELi1EN4cute5tupleIJNS5_1CILi1EEES8_S8_EEENS6_IJNS7_ILi64EEENS7_ILi96EEENS7_ILi192EEEEEENS_6half_tEfNS_4arch4Sm90ELb1ELb0ELb1ELb1ELb1ELb0ELb1ELb0ELi3ELi1ELi1ELi1ELb0EEENS1_24CollectiveEpilogueBwdGQAISD_fSG_Li384ELb1ELb1EEENS1_25SingleTileBwdLPTSchedulerILb1ELi96ELb1EEEEEEEEEvNT_6ParamsE,(.L_x_3881 - _ZN7cutlass13device_kernelIN5flash11enable_sm90INS1_16FlashAttnBwdSm90INS1_25CollectiveMainloopBwdSm90ILi2ELi1ELi1EN4cute5tupleIJNS5_1CILi1EEES8_S8_EEENS6_IJNS7_ILi64EEENS7_ILi96EEENS7_ILi192EEEEEENS_6half_tEfNS_4arch4Sm90ELb1ELb0ELb1ELb1ELb1ELb0ELb1ELb0ELi3ELi1ELi1ELi1ELb0EEENS1_24CollectiveEpilogueBwdGQAISD_fSG_Li384ELb1ELb1EEENS1_25SingleTileBwdLPTSchedulerILb1ELi96ELb1EEEEEEEEEvNT_6ParamsE)
        .other          _ZN7cutlass13device_kernelIN5flash11enable_sm90INS1_16FlashAttnBwdSm90INS1_25CollectiveMainloopBwdSm90ILi2ELi1ELi1EN4cute5tupleIJNS5_1CILi1EEES8_S8_EEENS6_IJNS7_ILi64EEENS7_ILi96EEENS7_ILi192EEEEEENS_6half_tEfNS_4arch4Sm90ELb1ELb0ELb1ELb1ELb1ELb0ELb1ELb0ELi3ELi1ELi1ELi1ELb0EEENS1_24CollectiveEpilogueBwdGQAISD_fSG_Li384ELb1ELb1EEENS1_25SingleTileBwdLPTSchedulerILb1ELi96ELb1EEEEEEEEEvNT_6ParamsE,@"STO_CUDA_ENTRY STV_DEFAULT"
_ZN7cutlass13device_kernelIN5flash11enable_sm90INS1_16FlashAttnBwdSm90INS1_25CollectiveMainloopBwdSm90ILi2ELi1ELi1EN4cute5tupleIJNS5_1CILi1EEES8_S8_EEENS6_IJNS7_ILi64EEENS7_ILi96EEENS7_ILi192EEEEEENS_6half_tEfNS_4arch4Sm90ELb1ELb0ELb1ELb1ELb1ELb0ELb1ELb0ELi3ELi1ELi1ELi1ELb0EEENS1_24CollectiveEpilogueBwdGQAISD_fSG_Li384ELb1ELb1EEENS1_25SingleTileBwdLPTSchedulerILb1ELi96ELb1EEEEEEEEEvNT_6ParamsE:
        /* <DEDUP_REMOVED lines=23> */
.L_x_3657:
[----:B------:R-:W-:Y:S05]  /*0170*/  BSYNC B0 ;  /* 0x0000000000007941 */ /* 0x000fea0003800000 */
.L_x_3656:
        /* <DEDUP_REMOVED lines=34> */
.L_x_3658:
        /* <DEDUP_REMOVED lines=20> */
.L_x_3659:
        /* <DEDUP_REMOVED lines=9> */
.L_x_3662:
        /* <DEDUP_REMOVED lines=30> */
[----:B------:R-:W-:Y:S01]  /*0750*/  IMAD R2, R0, R3, RZ ;  /* 0x0000000300027224 */ /* 0x000fe200078e02ff */
[----:B------:R-:W-:Y:S06]  /*0760*/  BRA `(.L_x_3664) ;  /* 0x00000000001c7947 */ /* 0x000fec0003800000 */
.L_x_3663:
[----:B------:R-:W1:Y:S01]  /*0770*/  LDC R3, c[0x0][0x8cc] ;  /* 0x00023300ff037b82 */ /* 0x000e620000000800 */
[----:B------:R-:W-:Y:S01]  /*0780*/  IMAD.U32 R0, RZ, RZ, UR4 ;  /* 0x00000004ff007e24 */ /* 0x000fe2000f8e00ff */
[----:B-1----:R-:W-:-:S13]  /*0790*/  ISETP.NE.AND P0, PT, R3, 0x1, PT ;  /* 0x000000010300780c */ /* 0x002fda0003f05270 */
[----:B------:R-:W1:Y:S02]  /*07a0*/  @P0 LDC.64 R4, c[0x0][0x8d0] ;  /* 0x00023400ff040b82 */ /* 0x000e640000000a00 */
[----:B-1----:R-:W-:-:S05]  /*07b0*/  @P0 IMAD.HI.U32 R2, R4, UR4, RZ ;  /* 0x0000000404020c27 */ /* 0x002fca000f8e00ff */
[----:B------:R-:W-:-:S05]  /*07c0*/  @P0 SHF.R.U32.HI R0, RZ, R5, R2 ;  /* 0x00000005ff000219 */ /* 0x000fca0000011602 */
[----:B------:R-:W-:-:S07]  /*07d0*/  IMAD R2, R0, R3, RZ ;  /* 0x0000000300027224 */ /* 0x000fce00078e02ff */
.L_x_3664:
[----:B------:R-:W1:Y:S01]  /*07e0*/  LDC R3, c[0x0][0x8c0] ;  /* 0x00023000ff037b82 */ /* 0x000e620000000800 */
[----:B------:R-:W-:Y:S01]  /*07f0*/  IADD3 R2, -R2, UR4, RZ ;  /* 0x0000000402027c10 */ /* 0x000fe2000fffe1ff */
[----:B------:R-:W-:Y:S02]  /*0800*/  ULDC.64 UR4, c[0x0][0x900] ;  /* 0x0002400000047ab9 */ /* 0x000fe40000000a00 */
[----:B------:R-:W-:-:S04]  /*0810*/  ISETP.NE.U32.AND P0, PT, RZ, UR4, PT ;  /* 0x00000004ff007c0c */ /* 0x000fc8000bf05070 */
[----:B------:R-:W2:Y:S01]  /*0820*/  LDC R9, c[0x0][0x8cc] ;  /* 0x00023300ff097b82 */ /* 0x000ea20000000800 */
[----:B------:R-:W-:Y:S02]  /*0830*/  ISETP.NE.AND.EX P0, PT, RZ, UR5, PT, P0 ;  /* 0x00000005ff007c0c */ /* 0x000fe4000bf05300 */
[----:B-1----:R-:W-:Y:S01]  /*0840*/  ISETP.NE.AND P1, PT, R3, 0x1, PT ;  /* 0x000000010300780c */ /* 0x002fe20003f25270 */
[----:B--2---:R-:W-:-:S04]  /*0850*/  IMAD R9, R9, UR6, R2 ;  /* 0x0000000609097c24 */ /* 0x004fc8000f8e0202 */
[----:B------:R-:W-:-:S08]  /*0860*/  IMAD.MOV.U32 R5, RZ, RZ, R9 ;  /* 0x000000ffff057224 */ /* 0x000fd000078e0009 */
[----:B------:R-:W1:Y:S08]  /*0870*/  @P1 LDC R4, c[0x0][0x8c4] ;  /* 0x00023100ff041b82 */ /* 0x000e700000000800 */
[----:B------:R-:W2:Y:S01]  /*0880*/  @P1 LDC R7, c[0x0][0x8c8] ;  /* 0x00023200ff071b82 */ /* 0x000ea20000000800 */
[----:B-1----:R-:W-:-:S05]  /*0890*/  @P1 IMAD.HI.U32 R2, R9, R4, RZ ;  /* 0x0000000409021227 */ /* 0x002fca00078e00ff */
[----:B--2---:R-:W-:-:S05]  /*08a0*/  @P1 SHF.R.U32.HI R5, RZ, R7, R2 ;  /* 0x00000007ff051219 */ /* 0x004fca0000011602 */
[----:B------:R-:W-:-:S04]  /*08b0*/  IMAD.MOV R2, RZ, RZ, -R5 ;  /* 0x000000ffff027224 */ /* 0x000fc800078e0a05 */
[----:B------:R-:W-:-:S05]  /*08c0*/  IMAD R2, R3, R2, R9 ;  /* 0x0000000203027224 */ /* 0x000fca00078e0209 */
[----:B------:R1:W-:Y:S01]  /*08d0*/  STL [R1+0x14], R2 ;  /* 0x0000140201007387 */ /* 0x0003e20000100800 */
[----:B------:R-:W-:Y:S05]  /*08e0*/  @!P0 BRA `(.L_x_3665) ;  /* 0x0000000000108947 */ /* 0x000fea0003800000 */
[----:B-1----:R-:W1:Y:S02]  /*08f0*/  LDC.64 R2, c[0x0][0x900] ;  /* 0x00024000ff027b82 */ /* 0x002e640000000a00 */
[----:B-1----:R-:W-:-:S05]  /*0900*/  IMAD.WIDE R2, R5, 0x4, R2 ;  /* 0x0000000405027825 */ /* 0x002fca00078e0202 */
[----:B------:R3:W5:Y:S01]  /*0910*/  LDG.E R4, desc[UR38][R2.64] ;  /* 0x0000002602047981 */ /* 0x000762000c1e1900 */
[----:B------:R-:W-:Y:S05]  /*0920*/  BRA `(.L_x_3666) ;  /* 0x00000000002c7947 */ /* 0x000fea0003800000 */
.L_x_3665:
[----:B------:R-:W-:Y:S02]  /*0930*/  ULDC.64 UR4, c[0x0][0x8f8] ;  /* 0x00023e0000047ab9 */ /* 0x000fe40000000a00 */
[----:B------:R-:W-:-:S04]  /*0940*/  ISETP.NE.U32.AND P0, PT, RZ, UR4, PT ;  /* 0x00000004ff007c0c */ /* 0x000fc8000bf05070 */
[----:B------:R-:W-:-:S13]  /*0950*/  ISETP.NE.AND.EX P0, PT, RZ, UR5, PT, P0 ;  /* 0x00000005ff007c0c */ /* 0x000fda000bf05300 */
[----:B------:R-:W-:Y:S05]  /*0960*/  @!P0 BRA `(.L_x_3667) ;  /* 0x0000000000188947 */ /* 0x000fea0003800000 */
[----:B-1----:R-:W1:Y:S02]  /*0970*/  LDC.64 R2, c[0x0][0x8f8] ;  /* 0x00023e00ff027b82 */ /* 0x002e640000000a00 */
[----:B-1----:R-:W-:-:S05]  /*0980*/  IMAD.WIDE R2, R5, 0x4, R2 ;  /* 0x0000000405027825 */ /* 0x002fca00078e0202 */
[----:B------:R-:W2:Y:S04]  /*0990*/  LDG.E R4, desc[UR38][R2.64] ;  /* 0x0000002602047981 */ /* 0x000ea8000c1e1900 */
[----:B------:R-:W2:Y:S02]  /*09a0*/  LDG.E R7, desc[UR38][R2.64+0x4] ;  /* 0x0000042602077981 */ /* 0x000ea4000c1e1900 */
[----:B--2---:R-:W-:Y:S01]  /*09b0*/  IMAD.IADD R4, R7, 0x1, -R4 ;  /* 0x0000000107047824 */ /* 0x004fe200078e0a04 */
[----:B------:R-:W-:Y:S06]  /*09c0*/  BRA `(.L_x_3666) ;  /* 0x0000000000047947 */ /* 0x000fec0003800000 */
.L_x_3667:
[----:B------:R-:W2:Y:S02]  /*09d0*/  LDC R4, c[0x0][0x8f4] ;  /* 0x00023d00ff047b82 */ /* 0x000ea40000000800 */
.L_x_3666:
[----:B--2--5:R-:W-:-:S04]  /*09e0*/  VIADD R4, R4, 0x5f ;  /* 0x0000005f04047836 */ /* 0x024fc80000000000 */
[----:B------:R-:W-:-:S05]  /*09f0*/  IMAD.HI R4, R4, 0x2aaaaaab, RZ ;  /* 0x2aaaaaab04047827 */ /* 0x000fca00078e02ff */
[----:B---3--:R-:W-:-:S04]  /*0a00*/  SHF.R.U32.HI R3, RZ, 0x1f, R4 ;  /* 0x0000001fff037819 */ /* 0x008fc80000011604 */
[----:B------:R-:W-:-:S04]  /*0a10*/  LEA.HI.SX32 R3, R4, R3, 0x1c ;  /* 0x0000000304037211 */ /* 0x000fc800078fe2ff */
[-C--:B------:R-:W-:Y:S02]  /*0a20*/  ISETP.GT.AND P0, PT, R3, R0.reuse, PT ;  /* 0x000000000300720c */ /* 0x080fe40003f04270 */
[----:B------:R-:W-:Y:S02]  /*0a30*/  LOP3.LUT R0, RZ, R0, RZ, 0x33, !PT ;  /* 0x00000000ff007212 */ /* 0x000fe400078e33ff */
[----:B------:R-:W-:-:S03]  /*0a40*/  SEL R7, R5, 0xffffffff, P0 ;  /* 0xffffffff05077807 */ /* 0x000fc60000000000 */
[----:B------:R-:W-:Y:S01]  /*0a50*/  IMAD.IADD R6, R3, 0x1, R0 ;  /* 0x0000000103067824 */ /* 0x000fe200078e0200 */
[----:B------:R-:W-:Y:S01]  /*0a60*/  ISETP.GE.AND P0, PT, R7, RZ, PT ;  /* 0x000000ff0700720c */ /* 0x000fe20003f06270 */
[----:B------:R4:W-:Y:S04]  /*0a70*/  STL [R1+0xc], R7 ;  /* 0x00000c0701007387 */ /* 0x0009e80000100800 */
[----:B------:R4:W-:Y:S08]  /*0a80*/  STL [R1+0x10], R6 ;  /* 0x0000100601007387 */ /* 0x0009f00000100800 */
[----:B------:R-:W-:Y:S05]  /*0a90*/  @!P0 BRA `(.L_x_3668) ;  /* 0x0000009400e88947 */ /* 0x000fea0003800000 */
[----:B------:R-:W-:Y:S01]  /*0aa0*/  ULDC.64 UR4, c[0x0][0x780] ;  /* 0x0001e00000047ab9 */ /* 0x000fe20000000a00 */
[----:B------:R-:W2:Y:S01]  /*0ab0*/  LDC R17, c[0x0][0x290] ;  /* 0x0000a400ff117b82 */ /* 0x000ea20000000800 */
[----:B------:R-:W-:-:S04]  /*0ac0*/  ISETP.NE.U32.AND P0, PT, RZ, UR4, PT ;  /* 0x00000004ff007c0c */ /* 0x000fc8000bf05070 */
[----:B------:R-:W-:-:S13]  /*0ad0*/  ISETP.NE.AND.EX P0, PT, RZ, UR5, PT, P0 ;  /* 0x00000005ff007c0c */ /* 0x000fda000bf05300 */
[----:B------:R-:W-:Y:S05]  /*0ae0*/  @!P0 BRA `(.L_x_3669) ;  /* 0x0000000000108947 */ /* 0x000fea0003800000 */
[----:B------:R-:W3:Y:S02]  /*0af0*/  LDC.64 R18, c[0x0][0x780] ;  /* 0x0001e000ff127b82 */ /* 0x000ee40000000a00 */
[----:B---3--:R-:W-:-:S06]  /*0b00*/  IMAD.WIDE R18, R7, 0x4, R18 ;  /* 0x0000000407127825 */ /* 0x008fcc00078e0212 */
[----:B------:R3:W5:Y:S01]  /*0b10*/  LDG.E R18, desc[UR38][R18.64] ;  /* 0x0000002612127981 */ /* 0x000762000c1e1900 */
[----:B------:R-:W-:Y:S05]  /*0b20*/  BRA `(.L_x_3670) ;  /* 0x0000000000287947 */ /* 0x000fea0003800000 */
.L_x_3669:
        /* <DEDUP_REMOVED lines=10> */
.L_x_3670:
[----:B------:R-:W-:Y:S02]  /*0bd0*/  ULDC.64 UR4, c[0x0][0x788] ;  /* 0x0001e20000047ab9 */ /* 0x000fe40000000a00 */
[----:B------:R-:W-:-:S04]  /*0be0*/  ISETP.NE.U32.AND P0, PT, RZ, UR4, PT ;  /* 0x00000004ff007c0c */ /* 0x000fc8000bf05070 */
[----:B------:R-:W-:-:S13]  /*0bf0*/  ISETP.NE.AND.EX P0, PT, RZ, UR5, PT, P0 ;  /* 0x00000005ff007c0c */ /* 0x000fda000bf05300 */
[----:B------:R-:W-:Y:S05]  /*0c00*/  @!P0 BRA `(.L_x_3671) ;  /* 0x0000000000108947 */ /* 0x000fea0003800000 */
[----:B-1----:R-:W1:Y:S02]  /*0c10*/  LDC.64 R2, c[0x0][0x788] ;  /* 0x0001e200ff027b82 */ /* 0x002e640000000a00 */
[----:B-1----:R-:W-:-:S05]  /*0c20*/  IMAD.WIDE R2, R7, 0x4, R2 ;  /* 0x0000000407027825 */ /* 0x002fca00078e0202 */
[----:B--2---:R1:W5:Y:S01]  /*0c30*/  LDG.E R17, desc[UR38][R2.64] ;  /* 0x0000002602117981 */ /* 0x004362000c1e1900 */
[----:B------:R-:W-:Y:S05]  /*0c40*/  BRA `(.L_x_3672) ;  /* 0x0000000000247947 */ /* 0x000fea0003800000 */
.L_x_3671:
[----:B------:R-:W-:Y:S02]  /*0c50*/  ULDC.64 UR4, c[0x0][0x778] ;  /* 0x0001de0000047ab9 */ /* 0x000fe40000000a00 */
[----:B------:R-:W-:-:S04]  /*0c60*/  ISETP.NE.U32.AND P0, PT, RZ, UR4, PT ;  /* 0x00000004ff007c0c */ /* 0x000fc8000bf05070 */
[----:B------:R-:W-:-:S13]  /*0c70*/  ISETP.NE.AND.EX P0, PT, RZ, UR5, PT, P0 ;  /* 0x00000005ff007c0c */ /* 0x000fda000bf05300 */
[----:B------:R-:W-:Y:S05]  /*0c80*/  @!P0 BRA `(.L_x_3672) ;  /* 0x0000000000148947 */ /* 0x000fea0003800000 */
[----:B-1----:R-:W1:Y:S02]  /*0c90*/  LDC.64 R2, c[0x0][0x778] ;  /* 0x0001de00ff027b82 */ /* 0x002e640000000a00 */
[----:B-1----:R-:W-:-:S05]  /*0ca0*/  IMAD.WIDE R2, R7, 0x4, R2 ;  /* 0x0000000407027825 */ /* 0x002fca00078e0202 */
[----:B--2---:R-:W2:Y:S04]  /*0cb0*/  LDG.E R17, desc[UR38][R2.64] ;  /* 0x0000002602117981 */ /* 0x004ea8000c1e1900 */
[----:B------:R-:W2:Y:S02]  /*0cc0*/  LDG.E R0, desc[UR38][R2.64+0x4] ;  /* 0x0000042602007981 */ /* 0x000ea4000c1e1900 */
[----:B--2---:R-:W-:-:S07]  /*0cd0*/  IMAD.IADD R17, R0, 0x1, -R17 ;  /* 0x0000000100117824 */ /* 0x004fce00078e0a11 */
.L_x_3672:
        /* <DEDUP_REMOVED lines=81> */
[----:B----4-:R-:W-:Y:S02]  /*11f0*/  IMAD.U32 R6, RZ, RZ, UR4 ;  /* 0x00000004ff067e24 */ /* 0x010fe4000f8e00ff */
[----:B------:R-:W-:-:S02]  /*1200*/  IMAD.U32 R7, RZ, RZ, UR5 ;  /* 0x00000005ff077e24 */ /* 0x000fc4000f8e00ff */
[----:B------:R-:W-:Y:S02]  /*1210*/  IMAD.U32 R11, RZ, RZ, UR7 ;  /* 0x00000007ff0b7e24 */ /* 0x000fe4000f8e00ff */
[----:B------:R-:W-:Y:S02]  /*1220*/  IMAD.MOV.U32 R8, RZ, RZ, 0x70 ;  /* 0x00000070ff087424 */ /* 0x000fe400078e00ff */
[----:B------:R-:W-:Y:S02]  /*1230*/  IMAD.MOV.U32 R12, RZ, RZ, 0x1 ;  /* 0x00000001ff0c7424 */ /* 0x000fe400078e00ff */
[----:B-1----:R-:W-:-:S07]  /*1240*/  IMAD.MOV.U32 R13, RZ, RZ, RZ ;  /* 0x000000ffff0d7224 */ /* 0x002fce00078e00ff */
[----:B------:R-:W-:-:S07]  /*1250*/  LEPC R20, `(.L_x_3675) ;  /* 0x000000001014794e */ /* 0x000fce0000000000 */
[----:B--2---:R-:W-:Y:S05]  /*1260*/  CALL.ABS.NOINC R14 ;  /* 0x000000000e007343 */ /* 0x004fea0003c00000 */
.L_x_3675:
        /* <DEDUP_REMOVED lines=15> */
.L_x_3674:
        /* <DEDUP_REMOVED lines=20> */
.L_x_3677:
        /* <DEDUP_REMOVED lines=15> */
.L_x_3676:
        /* <DEDUP_REMOVED lines=8> */
.L_x_3804:
[----:B------:R-:W-:Y:S01]  /*1610*/  SHF.L.U32 R10, RZ, 0x1f, RZ ;  /* 0x0000001fff0a7819 */ /* 0x000fe200000006ff */
[----:B--2---:R-:W-:Y:S01]  /*1620*/  IMAD.HI R4, R14, 0x55555556, RZ ;  /* 0x555555560e047827 */ /* 0x004fe200078e02ff */
[----:B------:R-:W-:Y:S02]  /*1630*/  LOP3.LUT R5, R2, 0xffffff80, RZ, 0xc0, !PT ;  /* 0xffffff8002057812 */ /* 0x000fe400078ec0ff */
[----:B------:R-:W2:Y:S01]  /*1640*/  SYNCS.PHASECHK.TRANS64.TRYWAIT P0, [UR36+0x36400], R10 ;  /* 0x0364000aff0075a7 */ /* 0x000ea20008000164 */
[-C--:B------:R-:W-:Y:S01]  /*1650*/  LEA.HI R2, R3, R0.reuse, RZ, 0x5 ;  /* 0x0000000003027211 */ /* 0x080fe200078f28ff */
[----:B------:R-:W-:Y:S01]  /*1660*/  IMAD.HI R8, R13, 0x55555556, RZ ;  /* 0x555555560d087827 */ /* 0x000fe200078e02ff */
[----:B----4-:R-:W-:Y:S02]  /*1670*/  LEA.HI R7, R3, R0, RZ, 0x4 ;  /* 0x0000000003077211 */ /* 0x010fe400078f20ff */
        /* <DEDUP_REMOVED lines=14> */
.L_x_3679:
        /* <DEDUP_REMOVED lines=106> */
.L_x_3691:
[----:B------:R-:W-:-:S13]  /*1e00*/  ISETP.NE.AND P0, PT, R8, 0x3, PT ;  /* 0x000000030800780c */ /* 0x000fda0003f05270 */
[----:B------:R-:W-:Y:S05]  /*1e10*/  @!P0 BRA `(.L_x_3681) ;  /* 0x0000000000048947 */ /* 0x000fea0003800000 */
[----:B------:R-:W-:Y:S01]  /*1e20*/  BPT.TRAP 0x1 ;  /* 0x000000040000795c */ /* 0x000fe20000300000 */
.L_x_3681:
[----:B---3--:R-:W-:Y:S02]  /*1e30*/  LEA R3, R2, UR36, 0x3 ;  /* 0x0000002402037c11 */ /* 0x008fe4000f8e18ff */
[----:B------:R-:W-:-:S04]  /*1e40*/  SHF.L.U32 R10, R7, 0x1f, RZ ;  /* 0x0000001f070a7819 */ /* 0x000fc800000006ff */
[----:B------:R2:W3:Y:S01]  /*1e50*/  SYNCS.PHASECHK.TRANS64.TRYWAIT P1, [R3+URZ+0x36410], R10 ;  /* 0x0364100a030075a7 */ /* 0x0004e2000802017f */
[----:B------:R-:W-:Y:S05]  /*1e60*/  @!P0 BRA `(.L_x_3682) ;  /* 0x0000000000048947 */ /* 0x000fea0003800000 */
[----:B------:R-:W-:Y:S01]  /*1e70*/  BPT.TRAP 0x1 ;  /* 0x000000040000795c */ /* 0x000fe20000300000 */
.L_x_3682:
[----:B---3--:R-:W-:Y:S05]  /*1e80*/  @P1 BRA `(.L_x_3683) ;  /* 0x0000000000081947 */ /* 0x008fea0003800000 */
[----:B------:R-:W3:Y:S02]  /*1e90*/  SYNCS.PHASECHK.TRANS64.TRYWAIT P1, [R3+URZ+0x36410], R10 ;  /* 0x0364100a030075a7 */ /* 0x000ee4000802017f */
[----:B---3--:R-:W-:Y:S05]  /*1ea0*/  @!P1 BRA `(.L_x_3684) ;  /* 0x0000008400209947 */ /* 0x008fea0003800000 */
.L_x_3683:
        /* <DEDUP_REMOVED lines=103> */
.L_x_3685:
[----:B------:R-:W-:-:S04]  /*2520*/  SHF.L.U32 R14, R5, 0x1f, RZ ;  /* 0x0000001f050e7819 */ /* 0x000fc800000006ff */
[----:B------:R1:W1:Y:S01]  /*2530*/  SYNCS.PHASECHK.TRANS64.TRYWAIT P1, [UR36+0x36430], R14 ;  /* 0x0364300eff0075a7 */ /* 0x0002620008020164 */
[----:B------:R-:W-:Y:S05]  /*2540*/  @!P0 BRA `(.L_x_3686) ;  /* 0x0000000000048947 */ /* 0x000fea0003800000 */
[----:B------:R-:W-:Y:S01]  /*2550*/  BPT.TRAP 0x1 ;  /* 0x000000040000795c */ /* 0x000fe20000300000 */
.L_x_3686:
        /* <DEDUP_REMOVED lines=36> */
.L_x_3687:
        /* <DEDUP_REMOVED lines=351> */
.L_x_3689:
        /* <DEDUP_REMOVED lines=60> */
.L_x_3690:
        /* <DEDUP_REMOVED lines=63> */
.L_x_3673:
[----:B------:R-:W-:Y:S05]  /*4540*/  @P0 BRA `(.L_x_3668) ;  /* 0x0000005c003c0947 */ /* 0x000fea0003800000 */
[----:B------:R-:W2:Y:S01]  /*4550*/  LDL.LU R17, [R1+0x10] ;  /* 0x0000100001117983 */ /* 0x000ea20000300800 */
[----:B------:R-:W1:Y:S01]  /*4560*/  LDC.64 R2, c[0x0][0x878] ;  /* 0x00021e00ff027b82 */ /* 0x000e620000000a00 */
[----:B------:R-:W-:Y:S01]  /*4570*/  ULDC UR7, c[0x0][0x870] ;  /* 0x00021c0000077ab9 */ /* 0x000fe20000000800 */
[----:B------:R-:W-:Y:S01]  /*4580*/  ULDC UR6, c[0x0][0x80c] ;  /* 0x0002030000067ab9 */ /* 0x000fe20000000800 */
[----:B------:R-:W3:Y:S04]  /*4590*/  LDL.LU R120, [R1+0xc] ;  /* 0x00000c0001787983 */ /* 0x000ee80000300800 */
[----:B------:R-:W5:Y:S01]  /*45a0*/  LDL.LU R16, [R1+0x14] ;  /* 0x0000140001107983 */ /* 0x000f620000300800 */
[----:B------:R-:W4:Y:S01]  /*45b0*/  LDC R0, c[0x0][0x850] ;  /* 0x00021400ff007b82 */ /* 0x000f220000000800 */
[----:B------:R-:W4:Y:S07]  /*45c0*/  S2R R8, SR_TID.X ;  /* 0x0000000000087919 */ /* 0x000f2e0000002100 */
[----:B------:R-:W4:Y:S01]  /*45d0*/  S2UR UR5, SR_CgaCtaId ;  /* 0x00000000000579c3 */ /* 0x000f220000008800 */
[----:B-1----:R-:W-:Y:S01]  /*45e0*/  ISETP.NE.U32.AND P0, PT, R2, RZ, PT ;  /* 0x000000ff0200720c */ /* 0x002fe20003f05070 */
[----:B------:R-:W-:-:S06]  /*45f0*/  UMOV UR4, 0x400 ;  /* 0x0000040000047882 */ /* 0x000fcc0000000000 */
[----:B------:R-:W1:Y:S01]  /*4600*/  LDC.64 R18, c[0x0][0x820] ;  /* 0x00020800ff127b82 */ /* 0x000e620000000a00 */
[----:B------:R-:W-:-:S07]  /*4610*/  ISETP.NE.AND.EX P0, PT, R3, RZ, PT, P0 ;  /* 0x000000ff0300720c */ /* 0x000fce0003f05300 */
[----:B------:R-:W1:Y:S08]  /*4620*/  LDC.64 R20, c[0x0][0x848] ;  /* 0x00021200ff147b82 */ /* 0x000e700000000a00 */
[----:B------:R-:W3:Y:S08]  /*4630*/  @P0 LDC.64 R2, c[0x0][0x878] ;  /* 0x00021e00ff020b82 */ /* 0x000ef00000000a00 */
[----:B------:R-:W1:Y:S01]  /*4640*/  LDC.64 R22, c[0x0][0x800] ;  /* 0x00020000ff167b82 */ /* 0x000e620000000a00 */
[----:B---3--:R-:W-:-:S06]  /*4650*/  @P0 IMAD.WIDE R2, R120, 0x4, R2 ;  /* 0x0000000478020825 */ /* 0x008fcc00078e0202 */
[----:B------:R3:W2:Y:S01]  /*4660*/  @P0 LDG.E R3, desc[UR38][R2.64] ;  /* 0x0000002602030981 */ /* 0x0006a2000c1e1900 */
[----:B------:R-:W-:Y:S01]  /*4670*/  BAR.SYNC.DEFER_BLOCKING 0x1, 0x180 ;  /* 0x0046000000007b1d */ /* 0x000fe20000010000 */
[----:B----4-:R-:W-:Y:S01]  /*4680*/  ISETP.NE.AND P2, PT, R0, 0x1, PT ;  /* 0x000000010000780c */ /* 0x010fe20003f45270 */
[C---:B------:R-:W-:Y:S01]  /*4690*/  VIADD R15, R8.reuse, 0xffffff80 ;  /* 0xffffff80080f7836 */ /* 0x040fe20000000000 */
[----:B------:R-:W-:Y:S01]  /*46a0*/  ISETP.NE.AND P1, PT, R8, 0x80, PT ;  /* 0x000000800800780c */ /* 0x000fe20003f25270 */
[----:B------:R-:W-:Y:S01]  /*46b0*/  IMAD R9, R120, UR6, RZ ;  /* 0x0000000678097c24 */ /* 0x000fe2000f8e02ff */
[----:B------:R-:W-:Y:S01]  /*46c0*/  ULEA UR4, UR5, UR4, 0x18 ;  /* 0x0000000405047291 */ /* 0x000fe2000f8ec03f */
[----:B------:R-:W-:Y:S01]  /*46d0*/  BSSY B0, `(.L_x_3692) ;  /* 0x0000051000007945 */ /* 0x000fe20003800000 */
[----:B------:R-:W-:Y:S02]  /*46e0*/  SHF.R.S32.HI R4, RZ, 0x1f, R15 ;  /* 0x0000001fff047819 */ /* 0x000fe4000001140f */
[----:B------:R-:W-:-:S02]  /*46f0*/  SHF.R.S32.HI R12, RZ, 0x1f, R9 ;  /* 0x0000001fff0c7819 */ /* 0x000fc40000011409 */
[----:B------:R-:W-:-:S03]  /*4700*/  LEA.HI R6, R4, R15, RZ, 0x7 ;  /* 0x0000000f04067211 */ /* 0x000fc600078f38ff */
[----:B------:R-:W3:Y:S01]  /*4710*/  @P2 LDC R5, c[0x0][0x854] ;  /* 0x00021500ff052b82 */ /* 0x000ee20000000800 */
[----:B------:R-:W-:Y:S02]  /*4720*/  LOP3.LUT R4, R6, 0x3fffff80, RZ, 0xc0, !PT ;  /* 0x3fffff8006047812 */ /* 0x000fe400078ec0ff */
[----:B------:R-:W-:Y:S01]  /*4730*/  SHF.R.S32.HI R11, RZ, 0x7, R6 ;  /* 0x00000007ff0b7819 */ /* 0x000fe20000011406 */
[----:B-----5:R-:W-:Y:S02]  /*4740*/  IMAD.MOV.U32 R6, RZ, RZ, R16 ;  /* 0x000000ffff067224 */ /* 0x020fe400078e0010 */
[----:B------:R-:W-:Y:S02]  /*4750*/  IMAD.IADD R4, R15, 0x1, -R4 ;  /* 0x000000010f047824 */ /* 0x000fe400078e0a04 */
[----:B------:R-:W4:Y:S02]  /*4760*/  @P2 LDC R7, c[0x0][0x858] ;  /* 0x00021600ff072b82 */ /* 0x000f240000000800 */
[----:B------:R-:W-:-:S02]  /*4770*/  IMAD R11, R11, 0x600, R4 ;  /* 0x000006000b0b7824 */ /* 0x000fc400078e0204 */
[----:B---3--:R-:W-:-:S04]  /*4780*/  @P2 IMAD.HI.U32 R2, R16, R5, RZ ;  /* 0x0000000510022227 */ /* 0x008fc800078e00ff */
[----:B--2---:R-:W-:Y:S01]  /*4790*/  IMAD R5, R17, UR7, RZ ;  /* 0x0000000711057c24 */ /* 0x004fe2000f8e02ff */
[----:B----4-:R-:W-:-:S03]  /*47a0*/  @P2 SHF.R.U32.HI R6, RZ, R7, R2 ;  /* 0x00000007ff062219 */ /* 0x010fc60000011602 */
[----:B------:R-:W-:Y:S01]  /*47b0*/  IMAD R10, R5, UR6, RZ ;  /* 0x00000006050a7c24 */ /* 0x000fe2000f8e02ff */
[----:B------:R-:W-:Y:S01]  /*47c0*/  ISETP.NE.AND P2, PT, R15, RZ, PT ;  /* 0x000000ff0f00720c */ /* 0x000fe20003f45270 */
[----:B------:R-:W-:Y:S01]  /*47d0*/  ULDC.64 UR6, c[0x0][0x868] ;  /* 0x00021a0000067ab9 */ /* 0x000fe20000000a00 */
[--C-:B------:R-:W-:Y:S02]  /*47e0*/  SHF.R.S32.HI R13, RZ, 0x1f, R6.reuse ;  /* 0x0000001fff0d7819 */ /* 0x100fe40000011406 */
[----:B------:R-:W-:Y:S01]  /*47f0*/  IADD3 R14, P3, P4, R10, R9, R6 ;  /* 0x000000090a0e7210 */ /* 0x000fe20007c7e006 */
[----:B------:R-:W-:Y:S01]  /*4800*/  IMAD.SHL.U32 R9, R11, 0x4, RZ ;  /* 0x000000040b097824 */ /* 0x000fe200078e00ff */
[----:B------:R-:W-:Y:S01]  /*4810*/  SHF.R.S32.HI R10, RZ, 0x1f, R10 ;  /* 0x0000001fff0a7819 */ /* 0x000fe2000001140a */
[----:B------:R-:W-:-:S03]  /*4820*/  IMAD R11, R17, 0x4800, RZ ;  /* 0x00004800110b7824 */ /* 0x000fc600078e02ff */
        /* <DEDUP_REMOVED lines=9> */
[----:B------:R4:W-:Y:S03]  /*48c0*/  STS.128 [R7], R24 ;  /* 0x0000001807007388 */ /* 0x0009e60000000c00 */
        /* <DEDUP_REMOVED lines=9> */
[----:B----4-:R-:W3:Y:S01]  /*4960*/  LDC.64 R24, c[0x0][0x828] ;  /* 0x00020a00ff187b82 */ /* 0x010ee20000000a00 */
[C---:B------:R-:W-:Y:S01]  /*4970*/  IMAD R13, R6.reuse, R3, R10 ;  /* 0x00000003060d7224 */ /* 0x040fe200078e020a */
[----:B------:R-:W-:Y:S01]  /*4980*/  SHF.R.S32.HI R10, RZ, 0x1f, R120 ;  /* 0x0000001fff0a7819 */ /* 0x000fe20000011478 */
[----:B------:R2:W-:Y:S01]  /*4990*/  STS.128 [R7+0x2000], R40 ;  /* 0x0020002807007388 */ /* 0x0005e20000000c00 */
[----:B------:R-:W-:Y:S01]  /*49a0*/  IMAD R17, R6, R5, R12 ;  /* 0x0000000506117224 */ /* 0x000fe200078e020c */
[----:B------:R-:W-:Y:S01]  /*49b0*/  SHF.L.U64.HI R12, R14, 0x2, R15 ;  /* 0x000000020e0c7819 */ /* 0x000fe2000001020f */
[----:B------:R-:W-:Y:S01]  /*49c0*/  IMAD.WIDE.U32 R2, R6, R2, R8 ;  /* 0x0000000206027225 */ /* 0x000fe200078e0008 */
[----:B------:R2:W-:Y:S01]  /*49d0*/  STS.128 [R7+0x2800], R44 ;  /* 0x0028002c07007388 */ /* 0x0005e20000000c00 */
[----:B------:R-:W-:-:S02]  /*49e0*/  SEL R11, R10, RZ, !P0 ;  /* 0x000000ff0a0b7207 */ /* 0x000fc40004000000 */
[----:B------:R-:W-:Y:S01]  /*49f0*/  IMAD.WIDE.U32 R4, R6, R4, R8 ;  /* 0x0000000406047225 */ /* 0x000fe200078e0008 */
[----:B------:R2:W-:Y:S01]  /*4a00*/  STS.128 [R7+0x3000], R48 ;  /* 0x0030003007007388 */ /* 0x0005e20000000c00 */
[----:B------:R-:W-:Y:S02]  /*4a10*/  SEL R9, R120, RZ, !P0 ;  /* 0x000000ff78097207 */ /* 0x000fe40004000000 */
[----:B-1----:R-:W-:Y:S01]  /*4a20*/  IMAD R8, R11, R18, RZ ;  /* 0x000000120b087224 */ /* 0x002fe200078e02ff */
[----:B------:R2:W-:Y:S01]  /*4a30*/  STS.128 [R7+0x3800], R52 ;  /* 0x0038003407007388 */ /* 0x0005e20000000c00 */
[----:B------:R-:W-:Y:S02]  /*4a40*/  IMAD.SHL.U32 R14, R14, 0x4, RZ ;  /* 0x000000040e0e7824 */ /* 0x000fe400078e00ff */
[----:B------:R-:W-:Y:S01]  /*4a50*/  IMAD.IADD R3, R3, 0x1, R13 ;  /* 0x0000000103037824 */ /* 0x000fe200078e020d */
[----:B------:R2:W-:Y:S01]  /*4a60*/  STS.128 [R7+0x4000], R56 ;  /* 0x0040003807007388 */ /* 0x0005e20000000c00 */
[----:B------:R-:W-:-:S02]  /*4a70*/  IMAD.IADD R5, R5, 0x1, R17 ;  /* 0x0000000105057824 */ /* 0x000fc400078e0211 */
[----:B------:R-:W-:Y:S01]  /*4a80*/  IMAD R13, R9, R19, R8 ;  /* 0x00000013090d7224 */ /* 0x000fe200078e0208 */
[----:B------:R2:W-:Y:S01]  /*4a90*/  STS.128 [R7+0x4800], R60 ;  /* 0x0048003c07007388 */ /* 0x0005e20000000c00 */
[----:B------:R-:W-:Y:S01]  /*4aa0*/  IMAD R10, R11, R20, RZ ;  /* 0x000000140b0a7224 */ /* 0x000fe200078e02ff */
[----:B------:R-:W-:Y:S01]  /*4ab0*/  IADD3 R8, P0, R14, UR6, RZ ;  /* 0x000000060e087c10 */ /* 0x000fe2000ff1e0ff */
[C---:B------:R-:W-:Y:S01]  /*4ac0*/  IMAD.WIDE.U32 R2, R9.reuse, R18, R2 ;  /* 0x0000001209027225 */ /* 0x040fe200078e0002 */
[----:B------:R2:W-:Y:S03]  /*4ad0*/  STS.128 [R7+0x5000], R64 ;  /* 0x0050004007007388 */ /* 0x0005e60000000c00 */
[----:B------:R-:W-:Y:S01]  /*4ae0*/  IMAD.WIDE.U32 R4, R9, R20, R4 ;  /* 0x0000001409047225 */ /* 0x000fe200078e0004 */
[----:B------:R2:W-:Y:S01]  /*4af0*/  STS.128 [R7+0x5800], R68 ;  /* 0x0058004407007388 */ /* 0x0005e20000000c00 */
[----:B------:R-:W-:-:S02]  /*4b00*/  LEA R22, P3, R2, R22, 0x2 ;  /* 0x0000001602167211 */ /* 0x000fc400078610ff */
[----:B------:R-:W-:Y:S01]  /*4b10*/  IMAD.MOV R15, RZ, RZ, -R6 ;  /* 0x000000ffff0f7224 */ /* 0x000fe200078e0a06 */
[----:B---3--:R-:W-:Y:S01]  /*4b20*/  LEA R24, P4, R4, R24, 0x2 ;  /* 0x0000001804187211 */ /* 0x008fe200078810ff */
[----:B------:R-:W-:Y:S01]  /*4b30*/  IMAD R11, R9, R21, R10 ;  /* 0x00000015090b7224 */ /* 0x000fe200078e020a */
[----:B------:R-:W-:Y:S01]  /*4b40*/  IADD3.X R9, R12, UR7, RZ, P0, !PT ;  /* 0x000000070c097c10 */ /* 0x000fe200087fe4ff */
[----:B------:R-:W-:Y:S02]  /*4b50*/  IMAD R17, R0, R15, R16 ;  /* 0x0000000f00117224 */ /* 0x000fe400078e0210 */
[----:B------:R-:W-:Y:S02]  /*4b60*/  IMAD.IADD R10, R3, 0x1, R13 ;  /* 0x00000001030a7824 */ /* 0x000fe400078e020d */
[----:B------:R-:W-:Y:S01]  /*4b70*/  IMAD.IADD R6, R5, 0x1, R11 ;  /* 0x0000000105067824 */ /* 0x000fe200078e020b */
[----:B--2---:R-:W-:Y:S06]  /*4b80*/  @P2 BRA `(.L_x_3693) ;  /* 0x0000000000142947 */ /* 0x004fec0003800000 */
.L_x_3694:
[----:B------:R-:W2:Y:S04]  /*4b90*/  LDG.E.STRONG.GPU R0, desc[UR38][R8.64] ;  /* 0x0000002608007981 */ /* 0x000ea8000c1ef900 */
[----:B--2---:R-:W-:Y:S01]  /*4ba0*/  CCTL.IVALL ;  /* 0x00000000ff00798f */ /* 0x004fe20002000000 */
[----:B------:R-:W-:Y:S05]  /*4bb0*/  YIELD ;  /* 0x0000000000007946 */ /* 0x000fea0003800000 */
[----:B------:R-:W-:-:S13]  /*4bc0*/  ISETP.NE.AND P0, PT, R0, R17, PT ;  /* 0x000000110000720c */ /* 0x000fda0003f05270 */
[----:B------:R-:W-:Y:S05]  /*4bd0*/  @P0 BRA `(.L_x_3694) ;  /* 0xfffffffc00ec0947 */ /* 0x000fea000383ffff */
.L_x_3693:
[----:B------:R-:W-:Y:S05]  /*4be0*/  BSYNC B0 ;  /* 0x0000000000007941 */ /* 0x000fea0003800000 */
.L_x_3692:
[----:B------:R-:W-:Y:S01]  /*4bf0*/  UMOV UR5, 0xffffffff ;  /* 0xffffffff00057882 */ /* 0x000fe20000000000 */
[----:B------:R-:W-:Y:S02]  /*4c00*/  LEA.HI.X R10, R2, R23, R10, 0x2, P3 ;  /* 0x00000017020a7211 */ /* 0x000fe400018f140a */
[----:B------:R-:W-:Y:S01]  /*4c10*/  LEA.HI.X R6, R4, R25, R6, 0x2, P4 ;  /* 0x0000001904067211 */ /* 0x000fe200020f1406 */
[----:B------:R-:W-:Y:S06]  /*4c20*/  BRA.DIV UR5, `(.L_x_3695) ;  /* 0x0000005605ec7947 */ /* 0x000fec000b800000 */
[----:B------:R-:W-:Y:S01]  /*4c30*/  NOP ;  /* 0x0000000000007918 */ /* 0x000fe20000000000 */
.L_x_3807:
        /* <DEDUP_REMOVED lines=16> */
.L_x_3698:
[----:B------:R-:W-:Y:S01]  /*4d40*/  @P0 ELECT P2, URZ, PT ;  /* 0x00000000003f082f */ /* 0x000fe20003840000 */
[----:B------:R1:W-:-:S12]  /*4d50*/  UBLKRED.G.S.ADD.F32.RN [UR6], [UR4], UR5, desc[UR8] ;  /* 0x00000806040073bb */ /* 0x0003d800080a1405 */
[----:B------:R-:W-:Y:S02]  /*4d60*/  @P2 PLOP3.LUT P0, PT, P2, PT, PT, 0x8, 0x0 ;  /* 0x000000000000281c */ /* 0x000fe4000170e170 */
[----:B------:R-:W-:-:S11]  /*4d70*/  PLOP3.LUT P2, PT, PT, PT, PT, 0x8, 0x0 ;  /* 0x000000000000781c */ /* 0x000fd60003f4e170 */
[----:B-1----:R-:W-:Y:S05]  /*4d80*/  @P0 BRA.U.ANY `(.L_x_3698) ;  /* 0xfffffffd00ec0947 */ /* 0x002fea000393ffff */
[----:B------:R0:W-:Y:S01]  /*4d90*/  UTMACMDFLUSH ;  /* 0x00000000000079b7 */ /* 0x0001e20000000000 */
[----:B------:R-:W-:-:S04]  /*4da0*/  DEPBAR.LE SB0, 0x0 ;  /* 0x000080000000791a */ /* 0x000fc80000000000 */
.L_x_3697:
[----:B------:R-:W-:Y:S05]  /*4db0*/  BSYNC B0 ;  /* 0x0000000000007941 */ /* 0x000fea0003800000 */
.L_x_3696:
        /* <DEDUP_REMOVED lines=14> */
.L_x_3700:
[----:B------:R-:W-:Y:S05]  /*4ea0*/  BSYNC B0 ;  /* 0x0000000000007941 */ /* 0x000fea0003800000 */
.L_x_3699:
        /* <DEDUP_REMOVED lines=18> */
.L_x_3703:
[----:B------:R-:W2:Y:S04]  /*4fd0*/  LDG.E.STRONG.GPU R0, desc[UR38][R2.64] ;  /* 0x0000002602007981 */ /* 0x000ea8000c1ef900 */
[----:B--2---:R-:W-:Y:S01]  /*4fe0*/  CCTL.IVALL ;  /* 0x00000000ff00798f */ /* 0x004fe20002000000 */
[----:B------:R-:W-:Y:S05]  /*4ff0*/  YIELD ;  /* 0x0000000000007946 */ /* 0x000fea0003800000 */
[----:B------:R-:W-:-:S13]  /*5000*/  ISETP.NE.AND P0, PT, R0, R17, PT ;  /* 0x000000110000720c */ /* 0x000fda0003f05270 */
[----:B------:R-:W-:Y:S05]  /*5010*/  @P0 BRA `(.L_x_3703) ;  /* 0xfffffffc00ec0947 */ /* 0x000fea000383ffff */
.L_x_3702:
[----:B------:R-:W-:Y:S05]  /*5020*/  BSYNC B0 ;  /* 0x0000000000007941 */ /* 0x000fea0003800000 */
.L_x_3701:
[----:B------:R-:W-:-:S03]  /*5030*/  UMOV UR5, 0xffffffff ;  /* 0xffffffff00057882 */ /* 0x000fc60000000000 */
[----:B------:R-:W-:Y:S05]  /*5040*/  BRA.DIV UR5, `(.L_x_3704) ;  /* 0x0000005605007947 */ /* 0x000fea000b800000 */
[----:B------:R-:W-:Y:S01]  /*5050*/  NOP ;  /* 0x0000000000007918 */ /* 0x000fe20000000000 */
.L_x_3810:
        /* <DEDUP_REMOVED lines=16> */
.L_x_3707:
[----:B------:R-:W-:Y:S01]  /*5160*/  @P0 ELECT P2, URZ, PT ;  /* 0x00000000003f082f */ /* 0x000fe20003840000 */
[----:B------:R2:W-:-:S12]  /*5170*/  UBLKRED.G.S.ADD.F32.RN [UR6], [UR4], UR5, desc[UR8] ;  /* 0x00000806040073bb */ /* 0x0005d800080a1405 */
[----:B------:R-:W-:Y:S02]  /*5180*/  @P2 PLOP3.LUT P0, PT, P2, PT, PT, 0x8, 0x0 ;  /* 0x000000000000281c */ /* 0x000fe4000170e170 */
[----:B------:R-:W-:-:S11]  /*5190*/  PLOP3.LUT P2, PT, PT, PT, PT, 0x8, 0x0 ;  /* 0x000000000000781c */ /* 0x000fd60003f4e170 */
[----:B--2---:R-:W-:Y:S05]  /*51a0*/  @P0 BRA.U.ANY `(.L_x_3707) ;  /* 0xfffffffd00ec0947 */ /* 0x004fea000393ffff */
[----:B------:R0:W-:Y:S01]  /*51b0*/  UTMACMDFLUSH ;  /* 0x00000000000079b7 */ /* 0x0001e20000000000 */
[----:B------:R-:W-:-:S04]  /*51c0*/  DEPBAR.LE SB0, 0x0 ;  /* 0x000080000000791a */ /* 0x000fc80000000000 */
.L_x_3706:
[----:B------:R-:W-:Y:S05]  /*51d0*/  BSYNC B0 ;  /* 0x0000000000007941 */ /* 0x000fea0003800000 */
.L_x_3705:
        /* <DEDUP_REMOVED lines=14> */
.L_x_3661:
        /* <DEDUP_REMOVED lines=29> */
.L_x_3709:
[----:B------:R-:W-:Y:S01]  /*5490*/  ULDC UR9, c[0x0][0x8cc] ;  /* 0x0002330000097ab9 */ /* 0x000fe20000000800 */
[----:B------:R-:W-:Y:S01]  /*54a0*/  UMOV UR7, UR8 ;  /* 0x0000000800077c82 */ /* 0x000fe20008000000 */
[----:B------:R-:W-:-:S11]  /*54b0*/  UISETP.NE.AND UP0, UPT, UR9, 0x1, UPT ;  /* 0x000000010900788c */ /* 0x000fd6000bf05270 */
[----:B------:R-:W-:Y:S02]  /*54c0*/  @UP0 ULDC.64 UR10, c[0x0][0x8d0] ;  /* 0x00023400000a0ab9 */ /* 0x000fe40000000a00 */
[----:B------:R-:W-:-:S04]  /*54d0*/  UIMAD.WIDE.U32 UR4, UR8, UR10, URZ ;  /* 0x0000000a080472a5 */ /* 0x000fc8000f8e003f */
[----:B------:R-:W-:-:S04]  /*54e0*/  @UP0 USHF.R.U32.HI UR7, URZ, UR11, UR5 ;  /* 0x0000000b3f070299 */ /* 0x000fc80008011605 */
[----:B------:R-:W-:-:S12]  /*54f0*/  UIMAD UR4, UR7, UR9, URZ ;  /* 0x00000009070472a4 */ /* 0x000fd8000f8e023f */
.L_x_3710:
        /* <DEDUP_REMOVED lines=23> */
.L_x_3711:
        /* <DEDUP_REMOVED lines=13> */
.L_x_3713:
[----:B------:R-:W-:-:S05]  /*5740*/  ULDC UR4, c[0x0][0x8f4] ;  /* 0x00023d0000047ab9 */ /* 0x000fca0000000800 */
.L_x_3712:
        /* <DEDUP_REMOVED lines=48> */
.L_x_3714:
        /* <DEDUP_REMOVED lines=13> */
.L_x_3715:
        /* <DEDUP_REMOVED lines=12> */
.L_x_3716:
        /* <DEDUP_REMOVED lines=68> */
.L_x_3720:
[----:B------:R-:W2:Y:S04]  /*6020*/  LDG.E.STRONG.GPU R4, desc[UR38][R2.64] ;  /* 0x0000002602047981 */ /* 0x000ea8000c1ef900 */
[----:B--2---:R-:W-:Y:S01]  /*6030*/  CCTL.IVALL ;  /* 0x00000000ff00798f */ /* 0x004fe20002000000 */
[----:B------:R-:W-:Y:S05]  /*6040*/  YIELD ;  /* 0x0000000000007946 */ /* 0x000fea0003800000 */
[----:B------:R-:W-:-:S13]  /*6050*/  ISETP.NE.AND P1, PT, R4, R5, PT ;  /* 0x000000050400720c */ /* 0x000fda0003f25270 */
[----:B------:R-:W-:Y:S05]  /*6060*/  @P1 BRA `(.L_x_3720) ;  /* 0xfffffffc00ec1947 */ /* 0x000fea000383ffff */
.L_x_3719:
[----:B------:R-:W-:Y:S05]  /*6070*/  BSYNC B0 ;  /* 0x0000000000007941 */ /* 0x000fea0003800000 */
.L_x_3718:
[----:B------:R-:W-:-:S03]  /*6080*/  UMOV UR6, 0xffffffff ;  /* 0xffffffff00067882 */ /* 0x000fc60000000000 */
[----:B------:R-:W-:Y:S05]  /*6090*/  BRA.DIV UR6, `(.L_x_3721) ;  /* 0x0000004606087947 */ /* 0x000fea000b800000 */
[----:B------:R-:W-:Y:S01]  /*60a0*/  NOP ;  /* 0x0000000000007918 */ /* 0x000fe20000000000 */
.L_x_3813:
        /* <DEDUP_REMOVED lines=22> */
.L_x_3723:
[----:B------:R-:W-:Y:S05]  /*6210*/  BSYNC B0 ;  /* 0x0000000000007941 */ /* 0x000fea0003800000 */
.L_x_3722:
        /* <DEDUP_REMOVED lines=19> */
.L_x_3725:
[----:B------:R-:W-:Y:S05]  /*6350*/  BSYNC B0 ;  /* 0x0000000000007941 */ /* 0x000fea0003800000 */
.L_x_3724:
        /* <DEDUP_REMOVED lines=20> */
.L_x_3727:
[----:B------:R-:W-:Y:S05]  /*64a0*/  BSYNC B0 ;  /* 0x0000000000007941 */ /* 0x000fea0003800000 */
.L_x_3726:
[----:B------:R-:W-:Y:S06]  /*64b0*/  BAR.ARV 0xa, 0xa0 ;  /* 0x0282800000007b1d */ /* 0x000fec0000002000 */
[----:B------:R-:W-:Y:S04]  /*64c0*/  BSSY B0, `(.L_x_3728) ;  /* 0x0000003000007945 */ /* 0x000fe80003800000 */
[----:B------:R-:W-:Y:S05]  /*64d0*/  @!P0 BRA `(.L_x_3729) ;  /* 0x0000000000048947 */ /* 0x000fea0003800000 */
[----:B------:R-:W-:-:S04]  /*64e0*/  DEPBAR.LE SB0, 0x1 ;  /* 0x000080400000791a */ /* 0x000fc80000000000 */
.L_x_3729:
[----:B------:R-:W-:Y:S05]  /*64f0*/  BSYNC B0 ;  /* 0x0000000000007941 */ /* 0x000fea0003800000 */
.L_x_3728:
[----:B------:R-:W-:Y:S06]  /*6500*/  BAR.ARV 0xb, 0xa0 ;  /* 0x02c2800000007b1d */ /* 0x000fec0000002000 */
[----:B------:R-:W-:Y:S04]  /*6510*/  BSSY B0, `(.L_x_3730) ;  /* 0x0000003000007945 */ /* 0x000fe80003800000 */
[----:B------:R-:W-:Y:S05]  /*6520*/  @!P0 BRA `(.L_x_3731) ;  /* 0x0000000000048947 */ /* 0x000fea0003800000 */
[----:B------:R-:W-:-:S04]  /*6530*/  DEPBAR.LE SB0, 0x0 ;  /* 0x000080000000791a */ /* 0x000fc80000000000 */
.L_x_3731:
[----:B------:R-:W-:Y:S05]  /*6540*/  BSYNC B0 ;  /* 0x0000000000007941 */ /* 0x000fea0003800000 */
.L_x_3730:
        /* <DEDUP_REMOVED lines=19> */
.L_x_3733:
[----:B------:R-:W-:Y:S05]  /*6680*/  BSYNC B0 ;  /* 0x0000000000007941 */ /* 0x000fea0003800000 */
.L_x_3732:
[----:B------:R-:W-:Y:S01]  /*6690*/  UIADD3 UR13, UR12, 0x1, URZ ;  /* 0x000000010c0d7890 */ /* 0x000fe2000fffe03f */
[----:B------:R-:W-:Y:S11]  /*66a0*/  BRA `(.L_x_3734) ;  /* 0x0000000000047947 */ /* 0x000ff60003800000 */
.L_x_3717:
[----:B------:R-:W-:-:S05]  /*66b0*/  UMOV UR13, UR12 ;  /* 0x0000000c000d7c82 */ /* 0x000fca0008000000 */
.L_x_3734:
        /* <DEDUP_REMOVED lines=16> */
.L_x_3767:
        /* <DEDUP_REMOVED lines=18> */
.L_x_3737:
[----:B------:R-:W2:Y:S04]  /*68e0*/  LDG.E.STRONG.GPU R4, desc[UR38][R2.64] ;  /* 0x0000002602047981 */ /* 0x000ea8000c1ef900 */
[----:B--2---:R-:W-:Y:S01]  /*68f0*/  CCTL.IVALL ;  /* 0x00000000ff00798f */ /* 0x004fe20002000000 */
[----:B------:R-:W-:Y:S05]  /*6900*/  YIELD ;  /* 0x0000000000007946 */ /* 0x000fea0003800000 */
[----:B------:R-:W-:-:S13]  /*6910*/  ISETP.NE.AND P1, PT, R4, R5, PT ;  /* 0x000000050400720c */ /* 0x000fda0003f25270 */
[----:B------:R-:W-:Y:S05]  /*6920*/  @P1 BRA `(.L_x_3737) ;  /* 0xfffffffc00ec1947 */ /* 0x000fea000383ffff */
.L_x_3736:
[----:B------:R-:W-:Y:S05]  /*6930*/  BSYNC B0 ;  /* 0x0000000000007941 */ /* 0x000fea0003800000 */
.L_x_3735:
[----:B------:R-:W-:-:S03]  /*6940*/  UMOV UR24, 0xffffffff ;  /* 0xffffffff00187882 */ /* 0x000fc60000000000 */
[----:B------:R-:W-:Y:S05]  /*6950*/  BRA.DIV UR24, `(.L_x_3738) ;  /* 0x0000003a18f47947 */ /* 0x000fea000b800000 */
[----:B------:R-:W-:Y:S01]  /*6960*/  NOP ;  /* 0x0000000000007918 */ /* 0x000fe20000000000 */
.L_x_3816:
        /* <DEDUP_REMOVED lines=19> */
.L_x_3740:
[----:B------:R-:W-:Y:S05]  /*6aa0*/  BSYNC B0 ;  /* 0x0000000000007941 */ /* 0x000fea0003800000 */
.L_x_3739:
        /* <DEDUP_REMOVED lines=14> */
.L_x_3742:
[----:B------:R-:W-:Y:S05]  /*6b90*/  BSYNC B0 ;  /* 0x0000000000007941 */ /* 0x000fea0003800000 */
.L_x_3741:
        /* <DEDUP_REMOVED lines=15> */
.L_x_3744:
[----:B------:R-:W-:Y:S05]  /*6c90*/  BSYNC B0 ;  /* 0x0000000000007941 */ /* 0x000fea0003800000 */
.L_x_3743:
[----:B------:R-:W-:Y:S06]  /*6ca0*/  BAR.ARV 0xa, 0xa0 ;  /* 0x0282800000007b1d */ /* 0x000fec0000002000 */
[----:B------:R-:W-:Y:S04]  /*6cb0*/  BSSY B0, `(.L_x_3745) ;  /* 0x0000003000007945 */ /* 0x000fe80003800000 */
[----:B------:R-:W-:Y:S05]  /*6cc0*/  @!P0 BRA `(.L_x_3746) ;  /* 0x0000000000048947 */ /* 0x000fea0003800000 */
[----:B------:R-:W-:-:S04]  /*6cd0*/  DEPBAR.LE SB0, 0x1 ;  /* 0x000080400000791a */ /* 0x000fc80000000000 */
.L_x_3746:
[----:B------:R-:W-:Y:S05]  /*6ce0*/  BSYNC B0 ;  /* 0x0000000000007941 */ /* 0x000fea0003800000 */
.L_x_3745:
[----:B------:R-:W-:Y:S06]  /*6cf0*/  BAR.ARV 0xb, 0xa0 ;  /* 0x02c2800000007b1d */ /* 0x000fec0000002000 */
[----:B------:R-:W-:Y:S04]  /*6d00*/  BSSY B0, `(.L_x_3747) ;  /* 0x0000003000007945 */ /* 0x000fe80003800000 */
[----:B------:R-:W-:Y:S05]  /*6d10*/  @!P0 BRA `(.L_x_3748) ;  /* 0x0000000000048947 */ /* 0x000fea0003800000 */
[----:B------:R-:W-:-:S04]  /*6d20*/  DEPBAR.LE SB0, 0x0 ;  /* 0x000080000000791a */ /* 0x000fc80000000000 */
.L_x_3748:
[----:B------:R-:W-:Y:S05]  /*6d30*/  BSYNC B0 ;  /* 0x0000000000007941 */ /* 0x000fea0003800000 */
.L_x_3747:
        /* <DEDUP_REMOVED lines=19> */
.L_x_3750:
[----:B------:R-:W-:Y:S05]  /*6e70*/  BSYNC B0 ;  /* 0x0000000000007941 */ /* 0x000fea0003800000 */
.L_x_3749:
        /* <DEDUP_REMOVED lines=16> */
.L_x_3753:
[----:B------:R-:W2:Y:S04]  /*6f80*/  LDG.E.STRONG.GPU R4, desc[UR38][R2.64] ;  /* 0x0000002602047981 */ /* 0x000ea8000c1ef900 */
[----:B--2---:R-:W-:Y:S01]  /*6f90*/  CCTL.IVALL ;  /* 0x00000000ff00798f */ /* 0x004fe20002000000 */
[----:B------:R-:W-:Y:S05]  /*6fa0*/  YIELD ;  /* 0x0000000000007946 */ /* 0x000fea0003800000 */
[----:B------:R-:W-:-:S13]  /*6fb0*/  ISETP.NE.AND P1, PT, R4, R5, PT ;  /* 0x000000050400720c */ /* 0x000fda0003f25270 */
[----:B------:R-:W-:Y:S05]  /*6fc0*/  @P1 BRA `(.L_x_3753) ;  /* 0xfffffffc00ec1947 */ /* 0x000fea000383ffff */
.L_x_3752:
[----:B------:R-:W-:Y:S05]  /*6fd0*/  BSYNC B0 ;  /* 0x0000000000007941 */ /* 0x000fea0003800000 */
.L_x_3751:
[----:B------:R-:W-:-:S03]  /*6fe0*/  UMOV UR22, 0xffffffff ;  /* 0xffffffff00167882 */ /* 0x000fc60000000000 */
[----:B------:R-:W-:Y:S05]  /*6ff0*/  BRA.DIV UR22, `(.L_x_3754) ;  /* 0x0000003616687947 */ /* 0x000fea000b800000 */
[----:B------:R-:W-:Y:S01]  /*7000*/  NOP ;  /* 0x0000000000007918 */ /* 0x000fe20000000000 */
.L_x_3819:
        /* <DEDUP_REMOVED lines=15> */
.L_x_3756:
[----:B------:R-:W-:Y:S05]  /*7100*/  BSYNC B0 ;  /* 0x0000000000007941 */ /* 0x000fea0003800000 */
.L_x_3755:
        /* <DEDUP_REMOVED lines=14> */
.L_x_3758:
[----:B------:R-:W-:Y:S05]  /*71f0*/  BSYNC B0 ;  /* 0x0000000000007941 */ /* 0x000fea0003800000 */
.L_x_3757:
        /* <DEDUP_REMOVED lines=15> */
.L_x_3760:
[----:B------:R-:W-:Y:S05]  /*72f0*/  BSYNC B0 ;  /* 0x0000000000007941 */ /* 0x000fea0003800000 */
.L_x_3759:
[----:B------:R-:W-:Y:S06]  /*7300*/  BAR.ARV 0xa, 0xa0 ;  /* 0x0282800000007b1d */ /* 0x000fec0000002000 */
[----:B------:R-:W-:Y:S04]  /*7310*/  BSSY B0, `(.L_x_3761) ;  /* 0x0000003000007945 */ /* 0x000fe80003800000 */
[----:B------:R-:W-:Y:S05]  /*7320*/  @!P0 BRA `(.L_x_3762) ;  /* 0x0000000000048947 */ /* 0x000fea0003800000 */
[----:B------:R-:W-:-:S04]  /*7330*/  DEPBAR.LE SB0, 0x1 ;  /* 0x000080400000791a */ /* 0x000fc80000000000 */
.L_x_3762:
[----:B------:R-:W-:Y:S05]  /*7340*/  BSYNC B0 ;  /* 0x0000000000007941 */ /* 0x000fea0003800000 */
.L_x_3761:
[----:B------:R-:W-:Y:S06]  /*7350*/  BAR.ARV 0xb, 0xa0 ;  /* 0x02c2800000007b1d */ /* 0x000fec0000002000 */
[----:B------:R-:W-:Y:S04]  /*7360*/  BSSY B0, `(.L_x_3763) ;  /* 0x0000003000007945 */ /* 0x000fe80003800000 */
[----:B------:R-:W-:Y:S05]  /*7370*/  @!P0 BRA `(.L_x_3764) ;  /* 0x0000000000048947 */ /* 0x000fea0003800000 */
[----:B------:R-:W-:-:S04]  /*7380*/  DEPBAR.LE SB0, 0x0 ;  /* 0x000080000000791a */ /* 0x000fc80000000000 */
.L_x_3764:
[----:B------:R-:W-:Y:S05]  /*7390*/  BSYNC B0 ;  /* 0x0000000000007941 */ /* 0x000fea0003800000 */
.L_x_3763:
        /* <DEDUP_REMOVED lines=19> */
.L_x_3766:
[----:B------:R-:W-:Y:S05]  /*74d0*/  BSYNC B0 ;  /* 0x0000000000007941 */ /* 0x000fea0003800000 */
.L_x_3765:
[----:B------:R-:W-:Y:S02]  /*74e0*/  UIADD3 UR13, UR13, 0x2, URZ ;  /* 0x000000020d0d7890 */ /* 0x000fe4000fffe03f */
[----:B------:R-:W-:Y:S02]  /*74f0*/  UIADD3 UR6, UR6, 0x6000, URZ ;  /* 0x0000600006067890 */ /* 0x000fe4000fffe03f */
[----:B------:R-:W-:-:S06]  /*7500*/  UISETP.GE.AND UP0, UPT, UR13, UR7, UPT ;  /* 0x000000070d00728c */ /* 0x000fcc000bf06270 */
[----:B------:R-:W-:-:S13]  /*7510*/  PLOP3.LUT P1, PT, PT, PT, UP0, 0x80, 0x0 ;  /* 0x000000000000781c */ /* 0x000fda0003f2f008 */
[----:B------:R-:W-:Y:S05]  /*7520*/  @!P1 BRA `(.L_x_3767) ;  /* 0xfffffff000a49947 */ /* 0x000fea000383ffff */
[----:B------:R-:W-:Y:S05]  /*7530*/  BRA `(.L_x_3668) ;  /* 0x0000002c00407947 */ /* 0x000fea0003800000 */
.L_x_3708:
        /* <DEDUP_REMOVED lines=21> */
.L_x_3768:
[----:B------:R-:W1:Y:S01]  /*7690*/  LDC R3, c[0x0][0x8cc] ;  /* 0x00023300ff037b82 */ /* 0x000e620000000800 */
[----:B------:R-:W-:Y:S01]  /*76a0*/  IMAD.MOV.U32 R0, RZ, RZ, R5 ;  /* 0x000000ffff007224 */ /* 0x000fe200078e0005 */
[----:B-1----:R-:W-:-:S13]  /*76b0*/  ISETP.NE.AND P0, PT, R3, 0x1, PT ;  /* 0x000000010300780c */ /* 0x002fda0003f05270 */
[----:B------:R-:W1:Y:S02]  /*76c0*/  @P0 LDC.64 R6, c[0x0][0x8d0] ;  /* 0x00023400ff060b82 */ /* 0x000e640000000a00 */
[----:B-1----:R-:W-:-:S05]  /*76d0*/  @P0 IMAD.HI.U32 R4, R5, R6, RZ ;  /* 0x0000000605040227 */ /* 0x002fca00078e00ff */
[----:B------:R-:W-:-:S05]  /*76e0*/  @P0 SHF.R.U32.HI R0, RZ, R7, R4 ;  /* 0x00000007ff000219 */ /* 0x000fca0000011604 */
[----:B------:R-:W-:-:S07]  /*76f0*/  IMAD R3, R0, R3, RZ ;  /* 0x0000000300037224 */ /* 0x000fce00078e02ff */
.L_x_3769:
        /* <DEDUP_REMOVED lines=23> */
.L_x_3770:
        /* <DEDUP_REMOVED lines=10> */
.L_x_3772:
[----:B------:R-:W2:Y:S02]  /*7910*/  LDC R4, c[0x0][0x8f4] ;  /* 0x00023d00ff047b82 */ /* 0x000ea40000000800 */
.L_x_3771:
        /* <DEDUP_REMOVED lines=52> */
.L_x_3774:
        /* <DEDUP_REMOVED lines=11> */
.L_x_3775:
[----:B------:R-:W-:Y:S05]  /*7d10*/  @!P0 BRA `(.L_x_3776) ;  /* 0x00000000000c8947 */ /* 0x000fea0003800000 */
[----:B------:R-:W2:Y:S04]  /*7d20*/  LDG.E R5, desc[UR38][R2.64] ;  /* 0x0000002602057981 */ /* 0x000ea8000c1e1900 */
[----:B------:R-:W2:Y:S02]  /*7d30*/  LDG.E R4, desc[UR38][R2.64+0x4] ;  /* 0x0000042602047981 */ /* 0x000ea4000c1e1900 */
[----:B--2---:R-:W-:-:S07]  /*7d40*/  IMAD.IADD R4, R4, 0x1, -R5 ;  /* 0x0000000104047824 */ /* 0x004fce00078e0a05 */
.L_x_3776:
        /* <DEDUP_REMOVED lines=73> */
.L_x_3820:
        /* <DEDUP_REMOVED lines=9> */
.L_x_3779:
        /* <DEDUP_REMOVED lines=112> */
.L_x_3790:
[----:B-1----:R-:W-:-:S05]  /*8970*/  IMAD.MOV.U32 R6, RZ, RZ, 0x1 ;  /* 0x00000001ff067424 */ /* 0x002fca00078e00ff */
[----:B------:R-:W-:-:S04]  /*8980*/  SHF.L.U32 R6, R6, 0x1f, RZ ;  /* 0x0000001f06067819 */ /* 0x000fc800000006ff */
[----:B------:R-:W1:Y:S02]  /*8990*/  SYNCS.PHASECHK.TRANS64.TRYWAIT P1, [R0+URZ+0x36438], R6 ;  /* 0x03643806000075a7 */ /* 0x000e64000802017f */
[----:B-1----:R-:W-:Y:S05]  /*89a0*/  @!P1 BRA `(.L_x_3782) ;  /* 0x0000001c002c9947 */ /* 0x002fea0003800000 */
.L_x_3821:
[----:B------:R-:W-:Y:S05]  /*89b0*/  @P0 BRA `(.L_x_3783) ;  /* 0x0000000000140947 */ /* 0x000fea0003800000 */
[----:B------:R-:W-:Y:S01]  /*89c0*/  ISETP.NE.AND P1, PT, R18, RZ, PT ;  /* 0x000000ff1200720c */ /* 0x000fe20003f25270 */
[----:B------:R-:W-:-:S04]  /*89d0*/  IMAD.MOV.U32 R3, RZ, RZ, 0x6100 ;  /* 0x00006100ff037424 */ /* 0x000fc800078e00ff */
[----:B------:R2:W-:Y:S08]  /*89e0*/  SYNCS.ARRIVE.TRANS64 RZ, [R0+URZ+0x36430], R3 ;  /* 0x0364300300ff79a7 */ /* 0x0005f0000800003f */
[----:B------:R-:W-:Y:S05]  /*89f0*/  @!P1 BRA `(.L_x_3783) ;  /* 0x0000000000049947 */ /* 0x000fea0003800000 */
[----:B------:R-:W-:Y:S01]  /*8a00*/  BPT.TRAP 0x1 ;  /* 0x000000040000795c */ /* 0x000fe20000300000 */
.L_x_3783:
        /* <DEDUP_REMOVED lines=48> */
.L_x_3822:
[----:B------:R-:W-:Y:S05]  /*8d10*/  @P0 BRA `(.L_x_3785) ;  /* 0x0000000000140947 */ /* 0x000fea0003800000 */
[----:B------:R-:W-:Y:S01]  /*8d20*/  ISETP.NE.AND P1, PT, R18, RZ, PT ;  /* 0x000000ff1200720c */ /* 0x000fe20003f25270 */
[----:B--2---:R-:W-:-:S04]  /*8d30*/  IMAD.MOV.U32 R3, RZ, RZ, 0x6100 ;  /* 0x00006100ff037424 */ /* 0x004fc800078e00ff */
[----:B------:R3:W-:Y:S08]  /*8d40*/  SYNCS.ARRIVE.TRANS64 RZ, [R0+URZ+0x36418], R3 ;  /* 0x0364180300ff79a7 */ /* 0x0007f0000800003f */
[----:B------:R-:W-:Y:S05]  /*8d50*/  @!P1 BRA `(.L_x_3785) ;  /* 0x0000000000049947 */ /* 0x000fea0003800000 */
[----:B------:R-:W-:Y:S01]  /*8d60*/  BPT.TRAP 0x1 ;  /* 0x000000040000795c */ /* 0x000fe20000300000 */
.L_x_3785:
        /* <DEDUP_REMOVED lines=47> */
.L_x_3823:
        /* <DEDUP_REMOVED lines=8> */
.L_x_3787:
        /* <DEDUP_REMOVED lines=37> */
.L_x_3825:
[----:B------:R-:W-:Y:S05]  /*9330*/  @P0 BRA `(.L_x_3789) ;  /* 0x0000000000140947 */ /* 0x000fea0003800000 */
[----:B------:R-:W-:Y:S01]  /*9340*/  ISETP.NE.AND P1, PT, R18, RZ, PT ;  /* 0x000000ff1200720c */ /* 0x000fe20003f25270 */
[----:B--2---:R-:W-:-:S04]  /*9350*/  IMAD.MOV.U32 R5, RZ, RZ, 0x6100 ;  /* 0x00006100ff057424 */ /* 0x004fc800078e00ff */
[----:B------:R3:W-:Y:S08]  /*9360*/  SYNCS.ARRIVE.TRANS64 RZ, [R0+URZ+0x36410], R5 ;  /* 0x0364100500ff79a7 */ /* 0x0007f0000800003f */
[----:B------:R-:W-:Y:S05]  /*9370*/  @!P1 BRA `(.L_x_3789) ;  /* 0x0000000000049947 */ /* 0x000fea0003800000 */
[----:B------:R-:W-:Y:S01]  /*9380*/  BPT.TRAP 0x1 ;  /* 0x000000040000795c */ /* 0x000fe20000300000 */
.L_x_3789:
        /* <DEDUP_REMOVED lines=44> */
.L_x_3781:
[----:B------:R-:W-:Y:S01]  /*9650*/  ISETP.NE.AND P1, PT, R20, RZ, PT ;  /* 0x000000ff1400720c */ /* 0x000fe20003f25270 */
[----:B------:R-:W-:Y:S02]  /*9660*/  IMAD.MOV.U32 R16, RZ, RZ, 0x1 ;  /* 0x00000001ff107424 */ /* 0x000fe400078e00ff */
[----:B------:R-:W-:-:S10]  /*9670*/  IMAD.MOV.U32 R5, RZ, RZ, R14 ;  /* 0x000000ffff057224 */ /* 0x000fd400078e000e */
[----:B------:R-:W-:Y:S05]  /*9680*/  @!P1 BRA `(.L_x_3780) ;  /* 0x00000004008c9947 */ /* 0x000fea0003800000 */
[----:B------:R-:W2:Y:S02]  /*9690*/  SYNCS.PHASECHK.TRANS64.TRYWAIT P1, [R0+URZ+0x36438], R6 ;  /* 0x03643806000075a7 */ /* 0x000ea4000802017f */
[----:B--2---:R-:W-:Y:S05]  /*96a0*/  @!P1 BRA `(.L_x_3791) ;  /* 0x00000010004c9947 */ /* 0x004fea0003800000 */
.L_x_3826:
[----:B------:R-:W-:Y:S05]  /*96b0*/  @P0 BRA `(.L_x_3792) ;  /* 0x0000000000140947 */ /* 0x000fea0003800000 */
[----:B------:R-:W-:Y:S01]  /*96c0*/  ISETP.NE.AND P1, PT, R18, RZ, PT ;  /* 0x000000ff1200720c */ /* 0x000fe20003f25270 */
[----:B------:R-:W-:-:S04]  /*96d0*/  IMAD.MOV.U32 R5, RZ, RZ, 0x6100 ;  /* 0x00006100ff057424 */ /* 0x000fc800078e00ff */
[----:B------:R3:W-:Y:S08]  /*96e0*/  SYNCS.ARRIVE.TRANS64 RZ, [R0+URZ+0x36430], R5 ;  /* 0x0364300500ff79a7 */ /* 0x0007f0000800003f */
[----:B------:R-:W-:Y:S05]  /*96f0*/  @!P1 BRA `(.L_x_3792) ;  /* 0x0000000000049947 */ /* 0x000fea0003800000 */
[----:B------:R-:W-:Y:S01]  /*9700*/  BPT.TRAP 0x1 ;  /* 0x000000040000795c */ /* 0x000fe20000300000 */
.L_x_3792:
        /* <DEDUP_REMOVED lines=42> */
.L_x_3827:
[----:B------:R-:W-:Y:S01]  /*99b0*/  IMAD.MOV.U32 R16, RZ, RZ, RZ ;  /* 0x000000ffff107224 */ /* 0x000fe200078e00ff */
[----:B------:R-:W-:Y:S06]  /*99c0*/  @P0 BRA `(.L_x_3794) ;  /* 0x0000000000140947 */ /* 0x000fec0003800000 */
[----:B------:R-:W-:Y:S01]  /*99d0*/  ISETP.NE.AND P1, PT, R18, RZ, PT ;  /* 0x000000ff1200720c */ /* 0x000fe20003f25270 */
[----:B-1----:R-:W-:-:S04]  /*99e0*/  IMAD.MOV.U32 R5, RZ, RZ, 0x6100 ;  /* 0x00006100ff057424 */ /* 0x002fc800078e00ff */
[----:B------:R2:W-:Y:S08]  /*99f0*/  SYNCS.ARRIVE.TRANS64 RZ, [R0+URZ+0x36418], R5 ;  /* 0x0364180500ff79a7 */ /* 0x0005f0000800003f */
[----:B------:R-:W-:Y:S05]  /*9a00*/  @!P1 BRA `(.L_x_3794) ;  /* 0x0000000000049947 */ /* 0x000fea0003800000 */
[----:B------:R-:W-:Y:S01]  /*9a10*/  BPT.TRAP 0x1 ;  /* 0x000000040000795c */ /* 0x000fe20000300000 */
.L_x_3794:
        /* <DEDUP_REMOVED lines=42> */
.L_x_3780:
[----:B------:R-:W-:-:S04]  /*9cc0*/  SHF.L.U32 R3, R16, 0x1f, RZ ;  /* 0x0000001f10037819 */ /* 0x000fc800000006ff */
[----:B------:R-:W2:Y:S02]  /*9cd0*/  SYNCS.PHASECHK.TRANS64.TRYWAIT P1, [R0+URZ+0x36438], R3 ;  /* 0x03643803000075a7 */ /* 0x000ea4000802017f */
[----:B--2---:R-:W-:Y:S05]  /*9ce0*/  @!P1 BRA `(.L_x_3795) ;  /* 0x0000000800e49947 */ /* 0x004fea0003800000 */
.L_x_3828:
[----:B------:R-:W-:Y:S05]  /*9cf0*/  @P0 BRA `(.L_x_3796) ;  /* 0x0000000000180947 */ /* 0x000fea0003800000 */
[----:B------:R-:W3:Y:S01]  /*9d00*/  S2R R2, SR_TID.X ;  /* 0x0000000000027919 */ /* 0x000ee20000002100 */
[----:B--2---:R-:W-:-:S04]  /*9d10*/  IMAD.MOV.U32 R3, RZ, RZ, 0x6100 ;  /* 0x00006100ff037424 */ /* 0x004fc800078e00ff */
[----:B------:R4:W-:Y:S01]  /*9d20*/  SYNCS.ARRIVE.TRANS64 RZ, [R0+URZ+0x36430], R3 ;  /* 0x0364300300ff79a7 */ /* 0x0009e2000800003f */
[----:B---3--:R-:W-:-:S13]  /*9d30*/  LOP3.LUT P0, RZ, R2, 0x1f, RZ, 0xc0, !PT ;  /* 0x0000001f02ff7812 */ /* 0x008fda000780c0ff */
[----:B----4-:R-:W-:Y:S05]  /*9d40*/  @!P0 BRA `(.L_x_3796) ;  /* 0x0000000000048947 */ /* 0x010fea0003800000 */
[----:B------:R-:W-:Y:S01]  /*9d50*/  BPT.TRAP 0x1 ;  /* 0x000000040000795c */ /* 0x000fe20000300000 */
.L_x_3796:
        /* <DEDUP_REMOVED lines=44> */
.L_x_3777:
[----:B------:R-:W-:Y:S05]  /*a020*/  BSYNC B0 ;  /* 0x0000000000007941 */ /* 0x000fea0003800000 */
.L_x_3773:
[----:B------:R-:W-:-:S03]  /*a030*/  UMOV UR7, 0xffffffff ;  /* 0xffffffff00077882 */ /* 0x000fc60000000000 */
[----:B------:R-:W-:Y:S05]  /*a040*/  BRA.DIV UR7, `(.L_x_3797) ;  /* 0x0000000a07207947 */ /* 0x000fea000b800000 */
[----:B------:R-:W-:-:S13]  /*a050*/  ELECT P6, URZ, PT ;  /* 0x00000000003f782f */ /* 0x000fda00038c0000 */
.L_x_3831:
[----:B------:R-:W-:Y:S05]  /*a060*/  @!P6 BRA `(.L_x_3668) ;  /* 0x000000000074e947 */ /* 0x000fea0003800000 */
[----:B------:R-:W2:Y:S02]  /*a070*/  LDL.LU R3, [R1+0x4] ;  /* 0x0000040001037983 */ /* 0x000ea40000300800 */
[----:B--2---:R-:W-:-:S04]  /*a080*/  LOP3.LUT R3, R3, 0x2, RZ, 0xfc, !PT ;  /* 0x0000000203037812 */ /* 0x004fc800078efcff */
[----:B------:R-:W-:-:S13]  /*a090*/  ISETP.NE.AND P2, PT, R3, 0x3, PT ;  /* 0x000000030300780c */ /* 0x000fda0003f45270 */
[----:B------:R-:W-:Y:S05]  /*a0a0*/  @!P2 BRA `(.L_x_3798) ;  /* 0x000000000004a947 */ /* 0x000fea0003800000 */
[----:B------:R-:W-:Y:S01]  /*a0b0*/  BPT.TRAP 0x1 ;  /* 0x000000040000795c */ /* 0x000fe20000300000 */
.L_x_3798:
        /* <DEDUP_REMOVED lines=15> */
.L_x_3832:
[----:B------:R-:W2:Y:S02]  /*a1b0*/  SYNCS.PHASECHK.TRANS64.TRYWAIT P0, [R3+URZ], R0 ;  /* 0x00000000030075a7 */ /* 0x000ea4000800017f */
[----:B--2---:R-:W-:Y:S05]  /*a1c0*/  @!P0 BRA `(.L_x_3800) ;  /* 0x0000000400f48947 */ /* 0x004fea0003800000 */
.L_x_3833:
[----:B------:R-:W-:Y:S05]  /*a1d0*/  @!P2 BRA `(.L_x_3801) ;  /* 0x000000000004a947 */ /* 0x000fea0003800000 */
[----:B------:R-:W-:Y:S01]  /*a1e0*/  BPT.TRAP 0x1 ;  /* 0x000000040000795c */ /* 0x000fe20000300000 */
.L_x_3801:
[----:B------:R-:W-:-:S07]  /*a1f0*/  SHF.L.U32 R16, R16, 0x1f, RZ ;  /* 0x0000001f10107819 */ /* 0x000fce00000006ff */
.L_x_3802:
[----:B---3--:R3:W4:Y:S02]  /*a200*/  SYNCS.PHASECHK.TRANS64.TRYWAIT P0, [R9+URZ+0x36438], R16 ;  /* 0x03643810090075a7 */ /* 0x008724000800017f */
[----:B----4-:R-:W-:Y:S05]  /*a210*/  @!P0 NANOSLEEP.SYNCS 0x989680 ;  /* 0x009896800000895d */ /* 0x010fea0003900000 */
[----:B------:R-:W4:Y:S02]  /*a220*/  @!P0 SYNCS.PHASECHK.TRANS64 P0, [R9+URZ+0x36438], R16 ;  /* 0x03643810090085a7 */ /* 0x000f24000800007f */
[----:B----4-:R-:W-:Y:S05]  /*a230*/  @!P0 BRA `(.L_x_3802) ;  /* 0xfffffffc00f08947 */ /* 0x010fea000383ffff */
.L_x_3668:
[----:B------:R-:W-:Y:S05]  /*a240*/  BSYNC B6 ;  /* 0x0000000000067941 */ /* 0x000fea0003800000 */
.L_x_3660:
[----:B------:R-:W-:Y:S05]  /*a250*/  EXIT ;  /* 0x000000000000794d */ /* 0x000fea0003800000 */
.L_x_3678:
[----:B------:R-:W-:Y:S02]  /*a260*/  IMAD.MOV.U32 R12, RZ, RZ, RZ ;  /* 0x000000ffff0c7224 */ /* 0x000fe400078e00ff */
[----:B------:R-:W-:Y:S02]  /*a270*/  IMAD.MOV.U32 R11, RZ, RZ, 0x1f ;  /* 0x0000001fff0b7424 */ /* 0x000fe400078e00ff */
[----:B------:R-:W-:-:S07]  /*a280*/  IMAD.MOV.U32 R15, RZ, RZ, -0x1 ;  /* 0xffffffffff0f7424 */ /* 0x000fce00078e00ff */
[----:B----4-:R-:W-:Y:S05]  /*a290*/  WARPSYNC.COLLECTIVE R15, `(.L_x_3803) ;  /* 0x000000000f087348 */ /* 0x010fea0003c00000 */
[----:B------:R1:W2:Y:S02]  /*a2a0*/  SHFL.IDX P6, R14, R13, R12, R11 ;  /* 0x0000000c0d0e7389 */ /* 0x0002a400000c000b */
[----:B-12-4-:R-:W-:Y:S01]  /*a2b0*/  ENDCOLLECTIVE ;  /* 0x000000000000791b */ /* 0x016fe20003800000 */
.L_x_3803:
[----:B------:R-:W-:Y:S05]  /*a2c0*/  BRA `(.L_x_3804) ;  /* 0xffffff7000d07947 */ /* 0x000fea000383ffff */
.L_x_3680:
[----:B--2---:R-:W-:-:S04]  /*a2d0*/  IMAD.U32 R0, RZ, RZ, UR36 ;  /* 0x00000024ff007e24 */ /* 0x004fc8000f8e00ff */
[----:B------:R2:W3:Y:S03]  /*a2e0*/  SYNCS.PHASECHK.TRANS64.TRYWAIT P0, [R0+URZ+0x36400], R10 ;  /* 0x0364000a000075a7 */ /* 0x0004e6000800017f */
[----:B---3--:R-:W-:Y:S05]  /*a2f0*/  @!P0 NANOSLEEP.SYNCS 0x989680 ;  /* 0x009896800000895d */ /* 0x008fea0003900000 */
[----:B------:R-:W3:Y:S02]  /*a300*/  @!P0 SYNCS.PHASECHK.TRANS64 P0, [R0+URZ+0x36400], R10 ;  /* 0x0364000a000085a7 */ /* 0x000ee4000800007f */
[----:B---3--:R-:W-:Y:S05]  /*a310*/  @!P0 BRA `(.L_x_3680) ;  /* 0xfffffffc00ec8947 */ /* 0x008fea000383ffff */
[----:B------:R-:W-:Y:S05]  /*a320*/  BRA `(.L_x_3679) ;  /* 0xffffff74000c7947 */ /* 0x000fea000383ffff */
.L_x_3684:
[----:B---3--:R3:W4:Y:S02]  /*a330*/  SYNCS.PHASECHK.TRANS64.TRYWAIT P1, [R3+URZ+0x36410], R10 ;  /* 0x0364100a030075a7 */ /* 0x008724000802017f */
[----:B----4-:R-:W-:Y:S05]  /*a340*/  @!P1 NANOSLEEP.SYNCS 0x989680 ;  /* 0x009896800000995d */ /* 0x010fea0003900000 */
[----:B------:R-:W4:Y:S02]  /*a350*/  @!P1 SYNCS.PHASECHK.TRANS64 P1, [R3+URZ+0x36410], R10 ;  /* 0x0364100a030095a7 */ /* 0x000f24000802007f */
[----:B----4-:R-:W-:Y:S05]  /*a360*/  @!P1 BRA `(.L_x_3684) ;  /* 0xfffffffc00f09947 */ /* 0x010fea000383ffff */
[----:B------:R-:W-:Y:S05]  /*a370*/  BRA `(.L_x_3683) ;  /* 0xffffff7800cc7947 */ /* 0x000fea000383ffff */
.L_x_3688:
[----:B-1----:R-:W-:-:S04]  /*a380*/  IMAD.U32 R121, RZ, RZ, UR36 ;  /* 0x00000024ff797e24 */ /* 0x002fc8000f8e00ff */
[----:B------:R1:W2:Y:S03]  /*a390*/  SYNCS.PHASECHK.TRANS64.TRYWAIT P1, [R121+URZ+0x36430], R14 ;  /* 0x0364300e790075a7 */ /* 0x0002a6000802017f */
[----:B--2---:R-:W-:Y:S05]  /*a3a0*/  @!P1 NANOSLEEP.SYNCS 0x989680 ;  /* 0x009896800000995d */ /* 0x004fea0003900000 */
[----:B------:R-:W2:Y:S02]  /*a3b0*/  @!P1 SYNCS.PHASECHK.TRANS64 P1, [R121+URZ+0x36430], R14 ;  /* 0x0364300e790095a7 */ /* 0x000ea4000802007f */
[----:B--2---:R-:W-:Y:S05]  /*a3c0*/  @!P1 BRA `(.L_x_3688) ;  /* 0xfffffffc00ec9947 */ /* 0x004fea000383ffff */
[----:B------:R-:W-:Y:S05]  /*a3d0*/  BRA `(.L_x_3687) ;  /* 0xffffff8000f07947 */ /* 0x000fea000383ffff */
.L_x_3695:
[----:B------:R-:W-:Y:S01]  /*a3e0*/  BSSY B0, `(.L_x_3805) ;  /* 0x0000005000007945 */ /* 0x000fe20003800000 */
[----:B------:R-:W-:-:S07]  /*a3f0*/  IMAD.MOV.U32 R15, RZ, RZ, -0x1 ;  /* 0xffffffffff0f7424 */ /* 0x000fce00078e00ff */
[----:B------:R-:W-:Y:S05]  /*a400*/  WARPSYNC.COLLECTIVE R15, `(.L_x_3806) ;  /* 0x000000000f087348 */ /* 0x000fea0003c00000 */
[----:B------:R-:W-:Y:S01]  /*a410*/  NOP ;  /* 0x0000000000007918 */ /* 0x000fe20000000000 */
[----:B------:R-:W-:Y:S01]  /*a420*/  ENDCOLLECTIVE ;  /* 0x000000000000791b */ /* 0x000fe20003800000 */
.L_x_3806:
[----:B------:R-:W-:Y:S05]  /*a430*/  BSYNC B0 ;  /* 0x0000000000007941 */ /* 0x000fea0003800000 */
.L_x_3805:
[----:B------:R-:W-:Y:S05]  /*a440*/  BRA `(.L_x_3807) ;  /* 0xffffffa400fc7947 */ /* 0x000fea000383ffff */
.L_x_3704:
[----:B------:R-:W-:Y:S01]  /*a450*/  BSSY B0, `(.L_x_3808) ;  /* 0x0000005000007945 */ /* 0x000fe20003800000 */
[----:B------:R-:W-:-:S07]  /*a460*/  IMAD.MOV.U32 R15, RZ, RZ, -0x1 ;  /* 0xffffffffff0f7424 */ /* 0x000fce00078e00ff */
[----:B-1----:R-:W-:Y:S05]  /*a470*/  WARPSYNC.COLLECTIVE R15, `(.L_x_3809) ;  /* 0x000000000f087348 */ /* 0x002fea0003c00000 */
[----:B------:R-:W-:Y:S01]  /*a480*/  NOP ;  /* 0x0000000000007918 */ /* 0x000fe20000000000 */
[----:B-1----:R-:W-:Y:S01]  /*a490*/  ENDCOLLECTIVE ;  /* 0x000000000000791b */ /* 0x002fe20003800000 */
.L_x_3809:
[----:B------:R-:W-:Y:S05]  /*a4a0*/  BSYNC B0 ;  /* 0x0000000000007941 */ /* 0x000fea0003800000 */
.L_x_3808:
[----:B------:R-:W-:Y:S05]  /*a4b0*/  BRA `(.L_x_3810) ;  /* 0xffffffa800e87947 */ /* 0x000fea000383ffff */
.L_x_3721:
[----:B------:R-:W-:Y:S01]  /*a4c0*/  BSSY B0, `(.L_x_3811) ;  /* 0x0000005000007945 */ /* 0x000fe20003800000 */
[----:B------:R-:W-:-:S07]  /*a4d0*/  IMAD.MOV.U32 R15, RZ, RZ, -0x1 ;  /* 0xffffffffff0f7424 */ /* 0x000fce00078e00ff */
[----:B------:R-:W-:Y:S05]  /*a4e0*/  WARPSYNC.COLLECTIVE R15, `(.L_x_3812) ;  /* 0x000000000f087348 */ /* 0x000fea0003c00000 */
[----:B------:R-:W-:Y:S01]  /*a4f0*/  NOP ;  /* 0x0000000000007918 */ /* 0x000fe20000000000 */
[----:B------:R-:W-:Y:S01]  /*a500*/  ENDCOLLECTIVE ;  /* 0x000000000000791b */ /* 0x000fe20003800000 */
.L_x_3812:
[----:B------:R-:W-:Y:S05]  /*a510*/  BSYNC B0 ;  /* 0x0000000000007941 */ /* 0x000fea0003800000 */
.L_x_3811:
[----:B------:R-:W-:Y:S05]  /*a520*/  BRA `(.L_x_3813) ;  /* 0xffffffb800e07947 */ /* 0x000fea000383ffff */
.L_x_3738:
[----:B------:R-:W-:Y:S01]  /*a530*/  BSSY B0, `(.L_x_3814) ;  /* 0x0000005000007945 */ /* 0x000fe20003800000 */
[----:B------:R-:W-:-:S07]  /*a540*/  IMAD.MOV.U32 R15, RZ, RZ, -0x1 ;  /* 0xffffffffff0f7424 */ /* 0x000fce00078e00ff */
[----:B------:R-:W-:Y:S05]  /*a550*/  WARPSYNC.COLLECTIVE R15, `(.L_x_3815) ;  /* 0x000000000f087348 */ /* 0x000fea0003c00000 */
[----:B------:R-:W-:Y:S01]  /*a560*/  NOP ;  /* 0x0000000000007918 */ /* 0x000fe20000000000 */
[----:B------:R-:W-:Y:S01]  /*a570*/  ENDCOLLECTIVE ;  /* 0x000000000000791b */ /* 0x000fe20003800000 */
.L_x_3815:
[----:B------:R-:W-:Y:S05]  /*a580*/  BSYNC B0 ;  /* 0x0000000000007941 */ /* 0x000fea0003800000 */
.L_x_3814:
[----:B------:R-:W-:Y:S05]  /*a590*/  BRA `(.L_x_3816) ;  /* 0xffffffc000f47947 */ /* 0x000fea000383ffff */
.L_x_3754:
[----:B------:R-:W-:Y:S01]  /*a5a0*/  BSSY B0, `(.L_x_3817) ;  /* 0x0000005000007945 */ /* 0x000fe20003800000 */
[----:B------:R-:W-:-:S07]  /*a5b0*/  IMAD.MOV.U32 R15, RZ, RZ, -0x1 ;  /* 0xffffffffff0f7424 */ /* 0x000fce00078e00ff */
[----:B------:R-:W-:Y:S05]  /*a5c0*/  WARPSYNC.COLLECTIVE R15, `(.L_x_3818) ;  /* 0x000000000f087348 */ /* 0x000fea0003c00000 */
[----:B------:R-:W-:Y:S01]  /*a5d0*/  NOP ;  /* 0x0000000000007918 */ /* 0x000fe20000000000 */
[----:B------:R-:W-:Y:S01]  /*a5e0*/  ENDCOLLECTIVE ;  /* 0x000000000000791b */ /* 0x000fe20003800000 */
.L_x_3818:
[----:B------:R-:W-:Y:S05]  /*a5f0*/  BSYNC B0 ;  /* 0x0000000000007941 */ /* 0x000fea0003800000 */
.L_x_3817:
[----:B------:R-:W-:Y:S05]  /*a600*/  BRA `(.L_x_3819) ;  /* 0xffffffc800807947 */ /* 0x000fea000383ffff */
.L_x_3778:
[----:B-1----:R1:W2:Y:S02]  /*a610*/  SYNCS.PHASECHK.TRANS64.TRYWAIT P1, [R0+URZ+0x36420], R6 ;  /* 0x03642006000075a7 */ /* 0x0022a4000802017f */
[----:B--2---:R-:W-:Y:S05]  /*a620*/  @!P1 NANOSLEEP.SYNCS 0x989680 ;  /* 0x009896800000995d */ /* 0x004fea0003900000 */
[----:B------:R-:W2:Y:S02]  /*a630*/  @!P1 SYNCS.PHASECHK.TRANS64 P1, [R0+URZ+0x36420], R6 ;  /* 0x03642006000095a7 */ /* 0x000ea4000802007f */
[----:B--2---:R-:W-:Y:S05]  /*a640*/  @!P1 BRA `(.L_x_3778) ;  /* 0xfffffffc00f09947 */ /* 0x004fea000383ffff */
[----:B------:R-:W-:Y:S05]  /*a650*/  BRA `(.L_x_3820) ;  /* 0xffffffd800e07947 */ /* 0x000fea000383ffff */
.L_x_3782:
[----:B-1----:R1:W2:Y:S02]  /*a660*/  SYNCS.PHASECHK.TRANS64.TRYWAIT P1, [R0+URZ+0x36438], R6 ;  /* 0x03643806000075a7 */ /* 0x0022a4000802017f */
[----:B--2---:R-:W-:Y:S05]  /*a670*/  @!P1 NANOSLEEP.SYNCS 0x989680 ;  /* 0x009896800000995d */ /* 0x004fea0003900000 */
[----:B------:R-:W2:Y:S02]  /*a680*/  @!P1 SYNCS.PHASECHK.TRANS64 P1, [R0+URZ+0x36438], R6 ;  /* 0x03643806000095a7 */ /* 0x000ea4000802007f */
[----:B--2---:R-:W-:Y:S05]  /*a690*/  @!P1 BRA `(.L_x_3782) ;  /* 0xfffffffc00f09947 */ /* 0x004fea000383ffff */
[----:B------:R-:W-:Y:S05]  /*a6a0*/  BRA `(.L_x_3821) ;  /* 0xffffffe000c07947 */ /* 0x000fea000383ffff */
.L_x_3784:
[----:B--2---:R2:W3:Y:S02]  /*a6b0*/  SYNCS.PHASECHK.TRANS64.TRYWAIT P1, [R0+URZ+0x36428], R3 ;  /* 0x03642803000075a7 */ /* 0x0044e4000802017f */
[----:B---3--:R-:W-:Y:S05]  /*a6c0*/  @!P1 NANOSLEEP.SYNCS 0x989680 ;  /* 0x009896800000995d */ /* 0x008fea0003900000 */
[----:B------:R-:W3:Y:S02]  /*a6d0*/  @!P1 SYNCS.PHASECHK.TRANS64 P1, [R0+URZ+0x36428], R3 ;  /* 0x03642803000095a7 */ /* 0x000ee4000802007f */
[----:B---3--:R-:W-:Y:S05]  /*a6e0*/  @!P1 BRA `(.L_x_3784) ;  /* 0xfffffffc00f09947 */ /* 0x008fea000383ffff */
[----:B------:R-:W-:Y:S05]  /*a6f0*/  BRA `(.L_x_3822) ;  /* 0xffffffe400847947 */ /* 0x000fea000383ffff */
.L_x_3786:
        /* <DEDUP_REMOVED lines=8> */
.L_x_3788:
[----:B------:R-:W-:-:S07]  /*a780*/  SHF.L.U32 R5, R7, 0x1f, RZ ;  /* 0x0000001f07057819 */ /* 0x000fce00000006ff */
.L_x_3824:
[----:B--2---:R2:W3:Y:S02]  /*a790*/  SYNCS.PHASECHK.TRANS64.TRYWAIT P1, [R0+URZ+0x36420], R5 ;  /* 0x03642005000075a7 */ /* 0x0044e4000802017f */
[----:B---3--:R-:W-:Y:S05]  /*a7a0*/  @!P1 NANOSLEEP.SYNCS 0x989680 ;  /* 0x009896800000995d */ /* 0x008fea0003900000 */
[----:B------:R-:W3:Y:S02]  /*a7b0*/  @!P1 SYNCS.PHASECHK.TRANS64 P1, [R0+URZ+0x36420], R5 ;  /* 0x03642005000095a7 */ /* 0x000ee4000802007f */
[----:B---3--:R-:W-:Y:S05]  /*a7c0*/  @!P1 BRA `(.L_x_3824) ;  /* 0xfffffffc00f09947 */ /* 0x008fea000383ffff */
[----:B------:R-:W-:Y:S05]  /*a7d0*/  BRA `(.L_x_3825) ;  /* 0xffffffe800d47947 */ /* 0x000fea000383ffff */
.L_x_3791:
[----:B--2---:R2:W3:Y:S02]  /*a7e0*/  SYNCS.PHASECHK.TRANS64.TRYWAIT P1, [R0+URZ+0x36438], R6 ;  /* 0x03643806000075a7 */ /* 0x0044e4000802017f */
[----:B---3--:R-:W-:Y:S05]  /*a7f0*/  @!P1 NANOSLEEP.SYNCS 0x989680 ;  /* 0x009896800000995d */ /* 0x008fea0003900000 */
[----:B------:R-:W3:Y:S02]  /*a800*/  @!P1 SYNCS.PHASECHK.TRANS64 P1, [R0+URZ+0x36438], R6 ;  /* 0x03643806000095a7 */ /* 0x000ee4000802007f */
[----:B---3--:R-:W-:Y:S05]  /*a810*/  @!P1 BRA `(.L_x_3791) ;  /* 0xfffffffc00f09947 */ /* 0x008fea000383ffff */
[----:B------:R-:W-:Y:S05]  /*a820*/  BRA `(.L_x_3826) ;  /* 0xffffffec00a07947 */ /* 0x000fea000383ffff */
.L_x_3793:
[----:B-1----:R1:W2:Y:S02]  /*a830*/  SYNCS.PHASECHK.TRANS64.TRYWAIT P1, [R0+URZ+0x36428], R5 ;  /* 0x03642805000075a7 */ /* 0x0022a4000802017f */
[----:B--2---:R-:W-:Y:S05]  /*a840*/  @!P1 NANOSLEEP.SYNCS 0x989680 ;  /* 0x009896800000995d */ /* 0x004fea0003900000 */
[----:B------:R-:W2:Y:S02]  /*a850*/  @!P1 SYNCS.PHASECHK.TRANS64 P1, [R0+URZ+0x36428], R5 ;  /* 0x03642805000095a7 */ /* 0x000ea4000802007f */
[----:B--2---:R-:W-:Y:S05]  /*a860*/  @!P1 BRA `(.L_x_3793) ;  /* 0xfffffffc00f09947 */ /* 0x004fea000383ffff */
[----:B------:R-:W-:Y:S05]  /*a870*/  BRA `(.L_x_3827) ;  /* 0xfffffff0004c7947 */ /* 0x000fea000383ffff */
.L_x_3795:
[----:B--2---:R2:W3:Y:S02]  /*a880*/  SYNCS.PHASECHK.TRANS64.TRYWAIT P1, [R0+URZ+0x36438], R3 ;  /* 0x03643803000075a7 */ /* 0x0044e4000802017f */
[----:B---3--:R-:W-:Y:S05]  /*a890*/  @!P1 NANOSLEEP.SYNCS 0x989680 ;  /* 0x009896800000995d */ /* 0x008fea0003900000 */
[----:B------:R-:W3:Y:S02]  /*a8a0*/  @!P1 SYNCS.PHASECHK.TRANS64 P1, [R0+URZ+0x36438], R3 ;  /* 0x03643803000095a7 */ /* 0x000ee4000802007f */
[----:B---3--:R-:W-:Y:S05]  /*a8b0*/  @!P1 BRA `(.L_x_3795) ;  /* 0xfffffffc00f09947 */ /* 0x008fea000383ffff */
[----:B------:R-:W-:Y:S05]  /*a8c0*/  BRA `(.L_x_3828) ;  /* 0xfffffff400087947 */ /* 0x000fea000383ffff */
.L_x_3797:
[----:B------:R-:W-:Y:S01]  /*a8d0*/  BSSY B0, `(.L_x_3829) ;  /* 0x0000006000007945 */ /* 0x000fe20003800000 */
[----:B------:R-:W-:-:S07]  /*a8e0*/  IMAD.MOV.U32 R15, RZ, RZ, -0x1 ;  /* 0xffffffffff0f7424 */ /* 0x000fce00078e00ff */
[----:B------:R-:W-:Y:S05]  /*a8f0*/  WARPSYNC.COLLECTIVE R15, `(.L_x_3830) ;  /* 0x000000000f0c7348 */ /* 0x000fea0003c00000 */
[----:B------:R-:W-:Y:S02]  /*a900*/  ELECT P6, UR62, PT ;  /* 0x00000000003e782f */ /* 0x000fe400038c0000 */
[----:B------:R-:W-:Y:S01]  /*a910*/  MOV R14, UR62 ;  /* 0x0000003e000e7c02 */ /* 0x000fe20008000f00 */
[----:B------:R-:W-:Y:S10]  /*a920*/  ENDCOLLECTIVE ;  /* 0x000000000000791b */ /* 0x000ff40003800000 */
.L_x_3830:
[----:B------:R-:W-:Y:S05]  /*a930*/  BSYNC B0 ;  /* 0x0000000000007941 */ /* 0x000fea0003800000 */
.L_x_3829:
[----:B------:R-:W-:Y:S05]  /*a940*/  BRA `(.L_x_3831) ;  /* 0xfffffff400c47947 */ /* 0x000fea000383ffff */
.L_x_3799:
[----:B-1----:R1:W2:Y:S02]  /*a950*/  SYNCS.PHASECHK.TRANS64.TRYWAIT P0, [R7+URZ], R4 ;  /* 0x00000004070075a7 */ /* 0x0022a4000800017f */
[----:B--2---:R-:W-:Y:S05]  /*a960*/  @!P0 NANOSLEEP.SYNCS 0x989680 ;  /* 0x009896800000895d */ /* 0x004fea0003900000 */
[----:B------:R-:W2:Y:S02]  /*a970*/  @!P0 SYNCS.PHASECHK.TRANS64 P0, [R7+URZ], R4 ;  /* 0x00000004070085a7 */ /* 0x000ea4000800007f */
[----:B--2---:R-:W-:Y:S05]  /*a980*/  @!P0 BRA `(.L_x_3799) ;  /* 0xfffffffc00f08947 */ /* 0x004fea000383ffff */
[----:B------:R-:W-:Y:S05]  /*a990*/  BRA `(.L_x_3832) ;  /* 0xfffffff800047947 */ /* 0x000fea000383ffff */
.L_x_3800:
[----:B--2---:R2:W3:Y:S02]  /*a9a0*/  SYNCS.PHASECHK.TRANS64.TRYWAIT P0, [R3+URZ], R0 ;  /* 0x00000000030075a7 */ /* 0x0044e4000800017f */
[----:B---3--:R-:W-:Y:S05]  /*a9b0*/  @!P0 NANOSLEEP.SYNCS 0x989680 ;  /* 0x009896800000895d */ /* 0x008fea0003900000 */
[----:B------:R-:W3:Y:S02]  /*a9c0*/  @!P0 SYNCS.PHASECHK.TRANS64 P0, [R3+URZ], R0 ;  /* 0x00000000030085a7 */ /* 0x000ee4000800007f */
[----:B---3--:R-:W-:Y:S05]  /*a9d0*/  @!P0 BRA `(.L_x_3800) ;  /* 0xfffffffc00f08947 */ /* 0x008fea000383ffff */
[----:B------:R-:W-:Y:S05]  /*a9e0*/  BRA `(.L_x_3833) ;  /* 0xfffffff400f87947 */ /* 0x000fea000383ffff */
.L_x_3834:
        /* <DEDUP_REMOVED lines=9> */
.L_x_3881:


//--------------------- .text._ZN7cutlass13device_kernelIN5flash22FlashAttnBwdPreprocessIN4cute5tupleIJNS3_1CILi64EEENS5_ILi192EEEEEENS_6half_tEfNS_4arch4Sm90ELb1ELb1EEEEEvNT_6ParamsE --------------------------
	.section	.text._ZN7cutlass13device_kernelIN5flash22FlashAttnBwdPreprocessIN4cute5tupleIJNS3_1CILi64EEENS5_ILi192EEEEEENS_6half_tEfNS_4arch4Sm90ELb1ELb1EEEEEvNT_6ParamsE,"ax",@progbits
	.align	128
.text._ZN7cutlass13device_kernelIN5flash22FlashAttnBwdPreprocessIN4cute5tupleIJNS3_1CILi64EEENS5_ILi192EEEEEENS_6half_tEfNS_4arch4Sm90ELb1ELb1EEEEEvNT_6ParamsE:
        .type           _ZN7cutlass13device_kernelIN5flash22FlashAttnBwdPreprocessIN4cute5tupleIJNS3_1CILi64EEENS5_ILi192EEEEEENS_6half_tEfNS_4arch4Sm90ELb1ELb1EEEEEvNT_6ParamsE,@function
        .size           _ZN7cutlass13device_kernelIN5flash22FlashAttnBwdPreprocessIN4cute5tupleIJNS3_1CILi64EEENS5_ILi192EEEEEENS_6half_tEfNS_4arch4Sm90ELb1ELb1EEEEEvNT_6ParamsE,(.L_x_3882 - _ZN7cutlass13device_kernelIN5flash22FlashAttnBwdPreprocessIN4cute5tupleIJNS3_1CILi64EEENS5_ILi192EEEEEENS_6half_tEfNS_4arch4Sm90ELb1ELb1EEEEEvNT_6ParamsE)
        .other          _ZN7cutlass13device_kernelIN5flash22FlashAttnBwdPreprocessIN4cute5tupleIJNS3_1CILi64EEENS5_ILi192EEEEEENS_6half_tEfNS_4arch4Sm90ELb1ELb1EEEEEvNT_6ParamsE,@"STO_CUDA_ENTRY STV_DEFAULT"
_ZN7cutlass13device_kernelIN5flash22FlashAttnBwdPreprocessIN4cute5tupleIJNS3_1CILi64EEENS5_ILi192EEEEEENS_6half_tEfNS_4arch4Sm90ELb1ELb1EEEEEvNT_6ParamsE:
        /* <DEDUP_REMOVED lines=17> */
[----:B------:R-:W0:Y:S01]  /*0110*/  S2UR UR6, SR_CTAID.Y ;  /* 0x00000000000679c3 */ /* 0x000e220000002600 */
[----:B------:R-:W1:Y:S02]  /*0120*/  S2R R11, SR_CTAID.X ;  /* 0x00000000000b7919 */ /* 0x000e640000002500 */
[----:B------:R-:W-:Y:S01]  /*0130*/  ISETP.NE.AND.EX P1, PT, R7, RZ, PT, P1 ;  /* 0x000000ff0700720c */ /* 0x000fe20003f25310 */
[----:B------:R-:W3:Y:S01]  /*0140*/  S2R R9, SR_TID.X ;  /* 0x0000000000097919 */ /* 0x000ee20000002100 */
[----:B-1----:R-:W-:Y:S01]  /*0150*/  SHF.L.U32 R10, R11, 0x6, RZ ;  /* 0x000000060b0a7819 */ /* 0x002fe200000006ff */
[----:B0-2---:R-:W-:Y:S10]  /*0160*/  @P2 BRA `(.L_x_3835) ;  /* 0x0000000000102947 */ /* 0x005ff40003800000 */
[----:B------:R-:W-:Y:S05]  /*0170*/  @!P0 BRA `(.L_x_3835) ;  /* 0x00000000000c8947 */ /* 0x000fea0003800000 */
[----:B------:R-:W2:Y:S04]  /*0180*/  LDG.E R0, desc[UR4][R2.64] ;  /* 0x0000000402007981 */ /* 0x000ea8000c1e1900 */
[----:B-----5:R-:W2:Y:S02]  /*0190*/  LDG.E R45, desc[UR4][R2.64+0x4] ;  /* 0x00000404022d7981 */ /* 0x020ea4000c1e1900 */
[----:B--2---:R-:W-:-:S07]  /*01a0*/  IADD3 R45, -R0, R45, RZ ;  /* 0x0000002d002d7210 */ /* 0x004fce0007ffe1ff */
.L_x_3835:
[----:B-----5:R-:W-:-:S13]  /*01b0*/  ISETP.LE.AND P2, PT, R45, R10, PT ;  /* 0x0000000a2d00720c */ /* 0x020fda0003f43270 */
[----:B------:R-:W-:Y:S05]  /*01c0*/  @P1 EXIT P2 ;  /* 0x000000000000194d */ /* 0x000fea0001000000 */
[----:B------:R-:W0:Y:S01]  /*01d0*/  LDC.64 R18, c[0x0][0x230] ;  /* 0x00008c00ff127b82 */ /* 0x000e220000000a00 */
[----:B---3--:R-:W-:Y:S01]  /*01e0*/  SHF.R.S32.HI R0, RZ, 0x1f, R9 ;  /* 0x0000001fff007819 */ /* 0x008fe20000011409 */
[----:B------:R-:W-:Y:S01]  /*01f0*/  USHF.R.S32.HI UR7, URZ, 0x1f, UR6 ;  /* 0x0000001f3f077899 */ /* 0x000fe20008011406 */
[----:B------:R-:W-:Y:S02]  /*0200*/  IADD3 R7, -R10, R45, RZ ;  /* 0x0000002d0a077210 */ /* 0x000fe40007ffe1ff */
[----:B------:R-:W-:Y:S02]  /*0210*/  CS2R R12, SRZ ;  /* 0x00000000000c7805 */ /* 0x000fe4000001ff00 */
[----:B------:R-:W-:Y:S01]  /*0220*/  LEA.HI R6, R0, R9, RZ, 0x3 ;  /* 0x0000000900067211 */ /* 0x000fe200078f18ff */
[----:B------:R-:W-:Y:S01]  /*0230*/  BSSY B0, `(.L_x_3836) ;  /* 0x000002a000007945 */ /* 0x000fe20003800000 */
[----:B------:R-:W-:Y:S01]  /*0240*/  ISETP.GE.AND P2, PT, R9, R7, PT ;  /* 0x000000070900720c */ /* 0x000fe20003f46270 */
[----:B------:R-:W-:Y:S01]  /*0250*/  HFMA2.MMA R5, -RZ, RZ, 0, 0 ;  /* 0x00000000ff057435 */ /* 0x000fe200000001ff */
[----:B------:R-:W-:-:S02]  /*0260*/  LOP3.LUT R8, R6, 0xfffffff8, RZ, 0xc0, !PT ;  /* 0xfffffff806087812 */ /* 0x000fc400078ec0ff */
[----:B------:R-:W-:Y:S02]  /*0270*/  ISETP.GT.OR P2, PT, R9, 0x3f, P2 ;  /* 0x0000003f0900780c */ /* 0x000fe40001744670 */
[----:B------:R-:W-:Y:S02]  /*0280*/  @P0 LEA R0, R44, R15, 0x6 ;  /* 0x0000000f2c000211 */ /* 0x000fe400078e30ff */
[----:B------:R-:W-:Y:S02]  /*0290*/  IADD3 R8, -R8, R9, RZ ;  /* 0x0000000908087210 */ /* 0x000fe40007ffe1ff */
[----:B------:R-:W-:Y:S02]  /*02a0*/  @P0 SHF.R.S32.HI R3, RZ, 0x1f, R0 ;  /* 0x0000001fff030819 */ /* 0x000fe40000011400 */
[----:B------:R-:W-:Y:S02]  /*02b0*/  SHF.L.U32 R64, R8, 0x3, RZ ;  /* 0x0000000308407819 */ /* 0x000fe400000006ff */
[----:B------:R-:W-:-:S02]  /*02c0*/  @P0 LEA.HI R20, R3, R0, RZ, 0x6 ;  /* 0x0000000003140211 */ /* 0x000fc400078f30ff */
[----:B------:R-:W-:Y:S01]  /*02d0*/  SHF.R.S32.HI R65, RZ, 0x1f, R64 ;  /* 0x0000001fff417819 */ /* 0x000fe20000011440 */
[C---:B0-----:R-:W-:Y:S01]  /*02e0*/  IMAD R2, R18.reuse, UR7, RZ ;  /* 0x0000000712027c24 */ /* 0x041fe2000f8e02ff */
[----:B------:R-:W-:Y:S02]  /*02f0*/  @P0 MOV R12, R15 ;  /* 0x0000000f000c0202 */ /* 0x000fe40000000f00 */
[----:B------:R-:W-:Y:S01]  /*0300*/  SHF.R.S32.HI R6, RZ, 0x3, R6 ;  /* 0x00000003ff067819 */ /* 0x000fe20000011406 */
[----:B------:R-:W-:Y:S01]  /*0310*/  IMAD R21, R19, UR6, R2 ;  /* 0x0000000613157c24 */ /* 0x000fe2000f8e0202 */
[----:B------:R-:W-:Y:S01]  /*0320*/  SHF.R.S32.HI R0, RZ, 0x1f, R44 ;  /* 0x0000001fff007819 */ /* 0x000fe2000001142c */
[----:B------:R-:W-:Y:S01]  /*0330*/  IMAD.WIDE.U32 R18, R18, UR6, R64 ;  /* 0x0000000612127c25 */ /* 0x000fe2000f8e0040 */
[----:B------:R-:W-:Y:S02]  /*0340*/  @P0 SHF.R.S32.HI R13, RZ, 0x1f, R15 ;  /* 0x0000001fff0d0819 */ /* 0x000fe4000001140f */
[----:B------:R-:W-:-:S02]  /*0350*/  IADD3 R62, P3, R6, R12, RZ ;  /* 0x0000000c063e7210 */ /* 0x000fc40007f7e0ff */
[----:B------:R-:W-:Y:S02]  /*0360*/  SEL R4, R44, RZ, !P1 ;  /* 0x000000ff2c047207 */ /* 0x000fe40004800000 */
[----:B------:R-:W-:Y:S02]  /*0370*/  MOV R3, 0x7f800000 ;  /* 0x7f80000000037802 */ /* 0x000fe40000000f00 */
[----:B------:R-:W-:Y:S02]  /*0380*/  SHF.R.S32.HI R2, RZ, 0x1f, R6 ;  /* 0x0000001fff027819 */ /* 0x000fe40000011406 */
[----:B------:R-:W-:Y:S01]  /*0390*/  SEL R0, R0, RZ, !P1 ;  /* 0x000000ff00007207 */ /* 0x000fe20004800000 */
[----:B------:R-:W-:Y:S06]  /*03a0*/  @P2 BRA `(.L_x_3837) ;  /* 0x0000000000482947 */ /* 0x000fec0003800000 */
[----:B------:R-:W0:Y:S01]  /*03b0*/  LDC.64 R22, c[0x0][0x290] ;  /* 0x0000a400ff167b82 */ /* 0x000e220000000a00 */
[----:B------:R-:W-:Y:S01]  /*03c0*/  SHF.R.S32.HI R3, RZ, 0x1f, R10 ;  /* 0x0000001fff037819 */ /* 0x000fe2000001140a */
[----:B------:R-:W-:Y:S01]  /*03d0*/  ULDC.64 UR8, c[0x0][0x298] ;  /* 0x0000a60000087ab9 */ /* 0x000fe20000000a00 */
[--C-:B------:R-:W-:Y:S01]  /*03e0*/  SHF.R.S32.HI R15, RZ, 0x1f, R9.reuse ;  /* 0x0000001fff0f7819 */ /* 0x100fe20000011409 */
[----:B------:R-:W-:Y:S01]  /*03f0*/  IMAD R17, R0, UR8, RZ ;  /* 0x0000000800117c24 */ /* 0x000fe2000f8e02ff */
[----:B------:R-:W-:-:S04]  /*0400*/  IADD3 R14, P1, P2, R12, R10, R9 ;  /* 0x0000000a0c0e7210 */ /* 0x000fc80007a3e009 */
[----:B------:R-:W-:Y:S01]  /*0410*/  IADD3.X R15, R13, R3, R15, P1, P2 ;  /* 0x000000030d0f7210 */ /* 0x000fe20000fe440f */
[C---:B0-----:R-:W-:Y:S02]  /*0420*/  IMAD R16, R22.reuse, UR7, RZ ;  /* 0x0000000716107c24 */ /* 0x041fe4000f8e02ff */
[----:B------:R-:W-:-:S04]  /*0430*/  IMAD.WIDE.U32 R14, R22, UR6, R14 ;  /* 0x00000006160e7c25 */ /* 0x000fc8000f8e000e */
[----:B------:R-:W-:-:S05]  /*0440*/  IMAD R3, R23, UR6, R16 ;  /* 0x0000000617037c24 */ /* 0x000fca000f8e0210 */
[----:B------:R-:W-:Y:S01]  /*0450*/  IADD3 R15, R15, R3, RZ ;  /* 0x000000030f0f7210 */ /* 0x000fe20007ffe0ff */
[C---:B------:R-:W-:Y:S02]  /*0460*/  IMAD R3, R4.reuse, UR9, R17 ;  /* 0x0000000904037c24 */ /* 0x040fe4000f8e0211 */
[----:B------:R-:W-:Y:S01]  /*0470*/  IMAD.WIDE.U32 R14, R4, UR8, R14 ;  /* 0x00000008040e7c25 */ /* 0x000fe2000f8e000e */
[----:B------:R-:W-:-:S04]  /*0480*/  ULDC.64 UR8, c[0x0][0x288] ;  /* 0x0000a20000087ab9 */ /* 0x000fc80000000a00 */
[----:B------:R-:W-:Y:S02]  /*0490*/  IADD3 R3, R15, R3, RZ ;  /* 0x000000030f037210 */ /* 0x000fe40007ffe0ff */
[----:B------:R-:W-:-:S04]  /*04a0*/  LEA R16, P1, R14, UR8, 0x2 ;  /* 0x000000080e107c11 */ /* 0x000fc8000f8210ff */
[----:B------:R-:W-:-:S05]  /*04b0*/  LEA.HI.X R17, R14, UR9, R3, 0x2, P1 ;  /* 0x000000090e117c11 */ /* 0x000fca00088f1403 */
[----:B------:R0:W5:Y:S04]  /*04c0*/  LDG.E R3, desc[UR4][R16.64] ;  /* 0x0000000410037981 */ /* 0x000168000c1e1900 */
.L_x_3837:
[----:B------:R-:W-:Y:S05]  /*04d0*/  BSYNC B0 ;  /* 0x0000000000007941 */ /* 0x000fea0003800000 */
.L_x_3836:
[----:B------:R-:W-:Y:S01]  /*04e0*/  @P0 LOP3.LUT R5, R20, 0xffffffc0, RZ, 0xc0, !PT ;  /* 0xffffffc014050812 */ /* 0x000fe200078ec0ff */
[----:B------:R-:W-:Y:S01]  /*04f0*/  ULDC.64 UR8, c[0x0][0x238] ;  /* 0x00008e0000087ab9 */ /* 0x000fe20000000a00 */
[----:B------:R-:W-:Y:S01]  /*0500*/  ISETP.GE.AND P0, PT, R6, R7, PT ;  /* 0x000000070600720c */ /* 0x000fe20003f06270 */
[----:B------:R-:W-:Y:S01]  /*0510*/  IMAD R15, R0, UR8, RZ ;  /* 0x00000008000f7c24 */ /* 0x000fe2000f8e02ff */
[----:B------:R-:W-:Y:S01]  /*0520*/  IADD3 R19, R19, R21, RZ ;  /* 0x0000001513137210 */ /* 0x000fe20007ffe0ff */
[----:B------:R-:W-:Y:S01]  /*0530*/  BSSY B0, `(.L_x_3838) ;  /* 0x0000035000007945 */ /* 0x000fe20003800000 */
[----:B------:R-:W-:Y:S01]  /*0540*/  IADD3.X R63, R2, R13, RZ, P3, !PT ;  /* 0x0000000d023f7210 */ /* 0x000fe20001ffe4ff */
[C---:B------:R-:W-:Y:S01]  /*0550*/  IMAD R35, R4.reuse, UR9, R15 ;  /* 0x0000000904237c24 */ /* 0x040fe2000f8e020f */
[----:B0-----:R-:W-:Y:S01]  /*0560*/  HFMA2.MMA R16, -RZ, RZ, 0, 0 ;  /* 0x00000000ff107435 */ /* 0x001fe200000001ff */
[----:B------:R-:W-:Y:S01]  /*0570*/  IMAD.WIDE.U32 R36, R4, UR8, R18 ;  /* 0x0000000804247c25 */ /* 0x000fe2000f8e0012 */
[----:B------:R-:W-:-:S02]  /*0580*/  CS2R R28, SRZ ;  /* 0x00000000001c7805 */ /* 0x000fc4000001ff00 */
[----:B------:R-:W-:Y:S02]  /*0590*/  CS2R R20, SRZ ;  /* 0x0000000000147805 */ /* 0x000fe4000001ff00 */
[----:B------:R-:W-:Y:S02]  /*05a0*/  CS2R R22, SRZ ;  /* 0x0000000000167805 */ /* 0x000fe4000001ff00 */
[----:B------:R-:W-:Y:S02]  /*05b0*/  CS2R R24, SRZ ;  /* 0x0000000000187805 */ /* 0x000fe4000001ff00 */
[----:B------:R-:W-:Y:S02]  /*05c0*/  CS2R R26, SRZ ;  /* 0x00000000001a7805 */ /* 0x000fe4000001ff00 */
[----:B------:R-:W-:Y:S02]  /*05d0*/  CS2R R12, SRZ ;  /* 0x00000000000c7805 */ /* 0x000fe4000001ff00 */
[----:B------:R-:W-:Y:S01]  /*05e0*/  CS2R R14, SRZ ;  /* 0x00000000000e7805 */ /* 0x000fe2000001ff00 */
[----:B------:R-:W-:Y:S01]  /*05f0*/  IMAD.WIDE R62, R11, 0x40, R62 ;  /* 0x000000400b3e7825 */ /* 0x000fe200078e023e */
        /* <DEDUP_REMOVED lines=9> */
[----:B------:R-:W-:-:S03]  /*0690*/  @!P1 MOV R34, R36 ;  /* 0x0000002400229202 */ /* 0x000fc60000000f00 */
[----:B------:R-:W-:Y:S02]  /*06a0*/  @!P2 MOV R30, R36 ;  /* 0x00000024001ea202 */ /* 0x000fe40000000f00 */
[----:B------:R-:W-:Y:S02]  /*06b0*/  @!P2 MOV R31, R35 ;  /* 0x00000023001fa202 */ /* 0x000fe40000000f00 */
[----:B------:R-:W1:Y:S08]  /*06c0*/  @!P2 LDC.64 R46, c[0x0][0x228] ;  /* 0x00008a00ff2eab82 */ /* 0x000e700000000a00 */
[----:B------:R-:W2:Y:S08]  /*06d0*/  @!P3 LDC.64 R48, c[0x0][0x228] ;  /* 0x00008a00ff30bb82 */ /* 0x000eb00000000a00 */
[----:B------:R-:W3:Y:S01]  /*06e0*/  @!P1 LDC.64 R40, c[0x0][0x210] ;  /* 0x00008400ff289b82 */ /* 0x000ee20000000a00 */
[----:B0-----:R-:W-:-:S02]  /*06f0*/  @!P1 IMAD R17, R63, R18, RZ ;  /* 0x000000123f119224 */ /* 0x001fc400078e02ff */
[----:B------:R-:W-:Y:S01]  /*0700*/  @!P1 IMAD.WIDE.U32 R38, R62, R18, R34 ;  /* 0x000000123e269225 */ /* 0x000fe200078e0022 */
[----:B------:R-:W-:-:S03]  /*0710*/  @!P3 MOV R18, R36 ;  /* 0x000000240012b202 */ /* 0x000fc60000000f00 */
[C---:B------:R-:W-:Y:S01]  /*0720*/  @!P1 IMAD R17, R62.reuse, R19, R17 ;  /* 0x000000133e119224 */ /* 0x040fe200078e0211 */
[----:B------:R-:W0:Y:S01]  /*0730*/  @!P2 LDC.64 R32, c[0x0][0x210] ;  /* 0x00008400ff20ab82 */ /* 0x000e220000000a00 */
[-C--:B-1----:R-:W-:Y:S01]  /*0740*/  @!P2 IMAD.WIDE.U32 R30, R62, R46.reuse, R30 ;  /* 0x0000002e3e1ea225 */ /* 0x082fe200078e001e */
[----:B------:R-:W-:Y:S02]  /*0750*/  @!P3 MOV R19, R35 ;  /* 0x000000230013b202 */ /* 0x000fe40000000f00 */
[----:B------:R-:W-:Y:S01]  /*0760*/  @!P1 IADD3 R17, R39, R17, RZ ;  /* 0x0000001127119210 */ /* 0x000fe20007ffe0ff */
[----:B------:R-:W-:-:S03]  /*0770*/  @!P2 IMAD R46, R63, R46, RZ ;  /* 0x0000002e3f2ea224 */ /* 0x000fc600078e02ff */
[----:B------:R-:W1:Y:S01]  /*0780*/  @!P3 LDC.64 R42, c[0x0][0x210] ;  /* 0x00008400ff2abb82 */ /* 0x000e620000000a00 */
[-C--:B--2---:R-:W-:Y:S02]  /*0790*/  @!P3 IMAD R50, R63, R48.reuse, RZ ;  /* 0x000000303f32b224 */ /* 0x084fe400078e02ff */
[----:B------:R-:W-:-:S04]  /*07a0*/  @!P3 IMAD.WIDE.U32 R18, R62, R48, R18 ;  /* 0x000000303e12b225 */ /* 0x000fc800078e0012 */
[----:B------:R-:W-:Y:S01]  /*07b0*/  @!P2 IMAD R47, R62, R47, R46 ;  /* 0x0000002f3e2fa224 */ /* 0x000fe200078e022e */
[----:B---3--:R-:W-:Y:S01]  /*07c0*/  @!P1 LEA R40, P4, R38, R40, 0x1 ;  /* 0x0000002826289211 */ /* 0x008fe200078808ff */
[----:B------:R-:W-:-:S03]  /*07d0*/  @!P3 IMAD R49, R62, R49, R50 ;  /* 0x000000313e31b224 */ /* 0x000fc600078e0232 */
[----:B------:R-:W-:Y:S02]  /*07e0*/  @!P2 IADD3 R47, R31, R47, RZ ;  /* 0x0000002f1f2fa210 */ /* 0x000fe40007ffe0ff */
[----:B------:R-:W-:Y:S02]  /*07f0*/  @!P3 IADD3 R49, R19, R49, RZ ;  /* 0x000000311331b210 */ /* 0x000fe40007ffe0ff */
[----:B0-----:R-:W-:Y:S02]  /*0800*/  @!P2 LEA R32, P5, R30, R32, 0x1 ;  /* 0x000000201e20a211 */ /* 0x001fe400078a08ff */
[----:B------:R-:W-:Y:S02]  /*0810*/  @!P1 LEA.HI.X R41, R38, R41, R17, 0x1, P4 ;  /* 0x0000002926299211 */ /* 0x000fe400020f0c11 */
[----:B------:R-:W-:-:S03]  /*0820*/  @!P2 LEA.HI.X R33, R30, R33, R47, 0x1, P5 ;  /* 0x000000211e21a211 */ /* 0x000fc600028f0c2f */
[----:B------:R0:W5:Y:S01]  /*0830*/  @!P1 LDG.E.128 R20, desc[UR4][R40.64] ;  /* 0x0000000428149981 */ /* 0x000162000c1e1d00 */
[----:B-1----:R-:W-:-:S03]  /*0840*/  @!P3 LEA R42, P6, R18, R42, 0x1 ;  /* 0x0000002a122ab211 */ /* 0x002fc600078c08ff */
[----:B------:R0:W5:Y:S01]  /*0850*/  @!P2 LDG.E.128 R24, desc[UR4][R32.64+0x80] ;  /* 0x000080042018a981 */ /* 0x000162000c1e1d00 */
[----:B------:R-:W-:-:S05]  /*0860*/  @!P3 LEA.HI.X R43, R18, R43, R49, 0x1, P6 ;  /* 0x0000002b122bb211 */ /* 0x000fca00030f0c31 */
[----:B------:R0:W5:Y:S04]  /*0870*/  @!P3 LDG.E.128 R12, desc[UR4][R42.64+0x100] ;  /* 0x000100042a0cb981 */ /* 0x000168000c1e1d00 */
.L_x_3839:
[----:B------:R-:W-:Y:S05]  /*0880*/  BSYNC B0 ;  /* 0x0000000000007941 */ /* 0x000fea0003800000 */
.L_x_3838:
[----:B------:R-:W-:Y:S01]  /*0890*/  IADD3 R48, R6, 0x20, RZ ;  /* 0x0000002006307810 */ /* 0x000fe20007ffe0ff */
[----:B------:R-:W-:Y:S01]  /*08a0*/  BSSY B0, `(.L_x_3840) ;  /* 0x0000025000007945 */ /* 0x000fe20003800000 */
[----:B------:R-:W-:Y:S01]  /*08b0*/  HFMA2.MMA R17, -RZ, RZ, 0, 0 ;  /* 0x00000000ff117435 */ /* 0x000fe200000001ff */
[----:B0----5:R-:W-:Y:S02]  /*08c0*/  MOV R32, R20 ;  /* 0x0000001400207202 */ /* 0x021fe40000000f00 */
[----:B------:R-:W-:Y:S02]  /*08d0*/  CS2R R30, SRZ ;  /* 0x00000000001e7805 */ /* 0x000fe4000001ff00 */
[----:B------:R-:W-:Y:S02]  /*08e0*/  ISETP.GE.AND P1, PT, R48, R7, PT ;  /* 0x000000073000720c */ /* 0x000fe40003f26270 */
[----:B------:R-:W-:Y:S02]  /*08f0*/  CS2R R18, SRZ ;  /* 0x0000000000127805 */ /* 0x000fe4000001ff00 */
[----:B------:R-:W-:-:S02]  /*0900*/  MOV R33, R21 ;  /* 0x0000001500217202 */ /* 0x000fc40000000f00 */
[----:B------:R-:W-:Y:S02]  /*0910*/  CS2R R20, SRZ ;  /* 0x0000000000147805 */ /* 0x000fe4000001ff00 */
[----:B------:R-:W-:Y:S02]  /*0920*/  MOV R46, R22 ;  /* 0x00000016002e7202 */ /* 0x000fe40000000f00 */
[----:B------:R-:W-:Y:S02]  /*0930*/  MOV R49, R23 ;  /* 0x0000001700317202 */ /* 0x000fe40000000f00 */
[----:B------:R-:W-:Y:S02]  /*0940*/  CS2R R22, SRZ ;  /* 0x0000000000167805 */ /* 0x000fe4000001ff00 */
[----:B------:R-:W-:Y:S02]  /*0950*/  MOV R47, R24 ;  /* 0x00000018002f7202 */ /* 0x000fe40000000f00 */
[----:B------:R-:W-:-:S02]  /*0960*/  MOV R50, R25 ;  /* 0x0000001900327202 */ /* 0x000fc40000000f00 */
[----:B------:R-:W-:Y:S02]  /*0970*/  MOV R51, R26 ;  /* 0x0000001a00337202 */ /* 0x000fe40000000f00 */
[----:B------:R-:W-:Y:S01]  /*0980*/  MOV R52, R27 ;  /* 0x0000001b00347202 */ /* 0x000fe20000000f00 */
[----:B------:R-:W-:Y:S06]  /*0990*/  @P1 BRA `(.L_x_3841) ;  /* 0x0000000000541947 */ /* 0x000fec0003800000 */
[----:B------:R-:W-:Y:S01]  /*09a0*/  IADD3 R25, P1, R62, 0x20, RZ ;  /* 0x000000203e197810 */ /* 0x000fe20007f3e0ff */
[----:B------:R-:W-:Y:S01]  /*09b0*/  ULDC.64 UR10, c[0x0][0x228] ;  /* 0x00008a00000a7ab9 */ /* 0x000fe20000000a00 */
[----:B------:R-:W-:Y:S01]  /*09c0*/  IADD3 R34, R64, 0x40, RZ ;  /* 0x0000004040227810 */ /* 0x000fe20007ffe0ff */
[----:B------:R-:W-:Y:S01]  /*09d0*/  ULDC UR8, c[0x0][0x21c] ;  /* 0x0000870000087ab9 */ /* 0x000fe20000000800 */
[----:B------:R-:W-:Y:S02]  /*09e0*/  IADD3.X R24, RZ, R63, RZ, P1, !PT ;  /* 0x0000003fff187210 */ /* 0x000fe40000ffe4ff */
[----:B------:R-:W-:Y:S02]  /*09f0*/  MOV R26, R36 ;  /* 0x00000024001a7202 */ /* 0x000fe40000000f00 */
[----:B------:R-:W-:Y:S01]  /*0a00*/  MOV R27, R35 ;  /* 0x00000023001b7202 */ /* 0x000fe20000000f00 */
[----:B------:R-:W-:Y:S01]  /*0a10*/  IMAD R24, R24, UR10, RZ ;  /* 0x0000000a18187c24 */ /* 0x000fe2000f8e02ff */
[----:B------:R-:W-:-:S02]  /*0a20*/  ISETP.GE.AND P3, PT, R34, UR8, PT ;  /* 0x0000000822007c0c */ /* 0x000fc4000bf66270 */
[C---:B------:R-:W-:Y:S01]  /*0a30*/  IADD3 R34, R64.reuse, 0x80, RZ ;  /* 0x0000008040227810 */ /* 0x040fe20007ffe0ff */
[C---:B------:R-:W-:Y:S01]  /*0a40*/  IMAD.WIDE.U32 R26, R25.reuse, UR10, R26 ;  /* 0x0000000a191a7c25 */ /* 0x040fe2000f8e001a */
        /* <DEDUP_REMOVED lines=10> */
.L_x_3841:
[----:B------:R-:W-:Y:S05]  /*0af0*/  BSYNC B0 ;  /* 0x0000000000007941 */ /* 0x000fea0003800000 */
.L_x_3840:
[----:B------:R-:W-:Y:S01]  /*0b00*/  BSSY B0, `(.L_x_3842) ;  /* 0x0000056000007945 */ /* 0x000fe20003800000 */
[----:B-----5:R-:W-:Y:S02]  /*0b10*/  MOV R53, R28 ;  /* 0x0000001c00357202 */ /* 0x020fe40000000f00 */
[----:B0-----:R-:W-:Y:S02]  /*0b20*/  CS2R R24, SRZ ;  /* 0x0000000000187805 */ /* 0x001fe4000001ff00 */
[----:B------:R-:W-:Y:S02]  /*0b30*/  MOV R54, R29 ;  /* 0x0000001d00367202 */ /* 0x000fe40000000f00 */
[----:B------:R-:W-:Y:S02]  /*0b40*/  CS2R R26, SRZ ;  /* 0x00000000001a7805 */ /* 0x000fe4000001ff00 */
[----:B------:R-:W-:Y:S02]  /*0b50*/  MOV R55, R30 ;  /* 0x0000001e00377202 */ /* 0x000fe40000000f00 */
[----:B------:R-:W-:-:S02]  /*0b60*/  CS2R R28, SRZ ;  /* 0x00000000001c7805 */ /* 0x000fc4000001ff00 */
[----:B------:R-:W-:Y:S02]  /*0b70*/  MOV R57, R31 ;  /* 0x0000001f00397202 */ /* 0x000fe40000000f00 */
[----:B------:R-:W-:Y:S02]  /*0b80*/  CS2R R30, SRZ ;  /* 0x00000000001e7805 */ /* 0x000fe4000001ff00 */
[----:B------:R-:W-:Y:S02]  /*0b90*/  MOV R56, R20 ;  /* 0x0000001400387202 */ /* 0x000fe40000000f00 */
[----:B------:R-:W-:Y:S02]  /*0ba0*/  MOV R58, R21 ;  /* 0x00000015003a7202 */ /* 0x000fe40000000f00 */
[----:B------:R-:W-:Y:S02]  /*0bb0*/  CS2R R20, SRZ ;  /* 0x0000000000147805 */ /* 0x000fe4000001ff00 */
[----:B------:R-:W-:-:S02]  /*0bc0*/  MOV R59, R22 ;  /* 0x00000016003b7202 */ /* 0x000fc40000000f00 */
[----:B------:R-:W-:Y:S02]  /*0bd0*/  MOV R60, R23 ;  /* 0x00000017003c7202 */ /* 0x000fe40000000f00 */
[----:B------:R-:W-:Y:S01]  /*0be0*/  CS2R R22, SRZ ;  /* 0x0000000000167805 */ /* 0x000fe2000001ff00 */
[----:B------:R-:W-:Y:S06]  /*0bf0*/  @P0 BRA `(.L_x_3843) ;  /* 0x0000000400180947 */ /* 0x000fec0003800000 */
[----:B------:R-:W0:Y:S01]  /*0c00*/  LDC R35, c[0x0][0x21c] ;  /* 0x00008700ff237b82 */ /* 0x000e220000000800 */
[C---:B------:R-:W-:Y:S01]  /*0c10*/  IADD3 R34, R64.reuse, 0x40, RZ ;  /* 0x0000004040227810 */ /* 0x040fe20007ffe0ff */
[----:B------:R-:W-:Y:S01]  /*0c20*/  BSSY B1, `(.L_x_3844) ;  /* 0x0000019000017945 */ /* 0x000fe20003800000 */
[C---:B------:R-:W-:Y:S02]  /*0c30*/  IADD3 R36, R64.reuse, 0x80, RZ ;  /* 0x0000008040247810 */ /* 0x040fe40007ffe0ff */
[-C--:B0-----:R-:W-:Y:S02]  /*0c40*/  ISETP.GE.AND P0, PT, R64, R35.reuse, PT ;  /* 0x000000234000720c */ /* 0x081fe40003f06270 */
[-C--:B------:R-:W-:Y:S02]  /*0c50*/  ISETP.GE.AND P1, PT, R34, R35.reuse, PT ;  /* 0x000000232200720c */ /* 0x080fe40003f26270 */
[----:B------:R-:W-:-:S09]  /*0c60*/  ISETP.GE.AND P2, PT, R36, R35, PT ;  /* 0x000000232400720c */ /* 0x000fd20003f46270 */
[----:B------:R-:W-:Y:S05]  /*0c70*/  @P0 BRA `(.L_x_3845) ;  /* 0x00000000004c0947 */ /* 0x000fea0003800000 */
[----:B------:R-:W0:Y:S01]  /*0c80*/  LDC.64 R20, c[0x0][0x250] ;  /* 0x00009400ff147b82 */ /* 0x000e220000000a00 */
[----:B------:R-:W-:Y:S02]  /*0c90*/  ULDC.64 UR8, c[0x0][0x258] ;  /* 0x0000960000087ab9 */ /* 0x000fe40000000a00 */
[----:B------:R-:W-:-:S04]  /*0ca0*/  IMAD R35, R0, UR8, RZ ;  /* 0x0000000800237c24 */ /* 0x000fc8000f8e02ff */
[----:B------:R-:W-:Y:S02]  /*0cb0*/  IMAD R35, R4, UR9, R35 ;  /* 0x0000000904237c24 */ /* 0x000fe4000f8e0223 */
[C---:B0-----:R-:W-:Y:S02]  /*0cc0*/  IMAD R34, R20.reuse, UR7, RZ ;  /* 0x0000000714227c24 */ /* 0x041fe4000f8e02ff */
[----:B------:R-:W-:-:S04]  /*0cd0*/  IMAD.WIDE.U32 R22, R20, UR6, R64 ;  /* 0x0000000614167c25 */ /* 0x000fc8000f8e0040 */
[----:B------:R-:W-:-:S05]  /*0ce0*/  IMAD R21, R21, UR6, R34 ;  /* 0x0000000615157c24 */ /* 0x000fca000f8e0222 */
[----:B------:R-:W-:-:S03]  /*0cf0*/  IADD3 R23, R23, R21, RZ ;  /* 0x0000001517177210 */ /* 0x000fc60007ffe0ff */
[----:B------:R-:W-:Y:S01]  /*0d00*/  IMAD.WIDE.U32 R22, R4, UR8, R22 ;  /* 0x0000000804167c25 */ /* 0x000fe2000f8e0016 */
[----:B------:R-:W-:-:S03]  /*0d10*/  ULDC.64 UR8, c[0x0][0x248] ;  /* 0x0000920000087ab9 */ /* 0x000fc60000000a00 */
[----:B------:R-:W-:Y:S01]  /*0d20*/  IMAD R21, R63, UR8, RZ ;  /* 0x000000083f157c24 */ /* 0x000fe2000f8e02ff */
[----:B------:R-:W-:-:S03]  /*0d30*/  IADD3 R23, R23, R35, RZ ;  /* 0x0000002317177210 */ /* 0x000fc60007ffe0ff */
[C---:B------:R-:W-:Y:S02]  /*0d40*/  IMAD R21, R62.reuse, UR9, R21 ;  /* 0x000000093e157c24 */ /* 0x040fe4000f8e0215 */
[----:B------:R-:W-:Y:S01]  /*0d50*/  IMAD.WIDE.U32 R22, R62, UR8, R22 ;  /* 0x000000083e167c25 */ /* 0x000fe2000f8e0016 */
[----:B------:R-:W-:-:S04]  /*0d60*/  ULDC.64 UR8, c[0x0][0x240] ;  /* 0x0000900000087ab9 */ /* 0x000fc80000000a00 */
[----:B------:R-:W-:Y:S02]  /*0d70*/  IADD3 R21, R23, R21, RZ ;  /* 0x0000001517157210 */ /* 0x000fe40007ffe0ff */
[----:B------:R-:W-:-:S04]  /*0d80*/  LEA R20, P0, R22, UR8, 0x1 ;  /* 0x0000000816147c11 */ /* 0x000fc8000f8008ff */
[----:B------:R-:W-:-:S06]  /*0d90*/  LEA.HI.X R21, R22, UR9, R21, 0x1, P0 ;  /* 0x0000000916157c11 */ /* 0x000fcc00080f0c15 */
[----:B------:R-:W5:Y:S03]  /*0da0*/  LDG.E.128 R20, desc[UR4][R20.64] ;  /* 0x0000000414147981 */ /* 0x000f66000c1e1d00 */
.L_x_3845:
[----:B------:R-:W-:Y:S05]  /*0db0*/  BSYNC B1 ;  /* 0x0000000000017941 */ /* 0x000fea0003800000 */
.L_x_3844:
[----:B------:R-:W-:Y:S04]  /*0dc0*/  BSSY B1, `(.L_x_3846) ;  /* 0x0000015000017945 */ /* 0x000fe80003800000 */
        /* <DEDUP_REMOVED lines=20> */
.L_x_3847:
[----:B------:R-:W-:Y:S05]  /*0f10*/  BSYNC B1 ;  /* 0x0000000000017941 */ /* 0x000fea0003800000 */
.L_x_3846:
        /* <DEDUP_REMOVED lines=20> */
.L_x_3843:
[----:B------:R-:W-:Y:S05]  /*1060*/  BSYNC B0 ;  /* 0x0000000000007941 */ /* 0x000fea0003800000 */
.L_x_3842:
[----:B-----5:R-:W-:Y:S01]  /*1070*/  MOV R34, R20 ;  /* 0x0000001400227202 */ /* 0x020fe20000000f00 */
[--C-:B------:R-:W-:Y:S01]  /*1080*/  HADD2.F32 R20, -RZ, R32.reuse.H1_H1 ;  /* 0x30000020ff147230 */ /* 0x100fe20000004100 */
[----:B------:R-:W-:Y:S01]  /*1090*/  MOV R36, R21 ;  /* 0x0000001500247202 */ /* 0x000fe20000000f00 */
[----:B------:R-:W-:Y:S01]  /*10a0*/  HADD2.F32 R32, -RZ, R32.H0_H0 ;  /* 0x20000020ff207230 */ /* 0x000fe20000004100 */
[----:B------:R-:W-:Y:S01]  /*10b0*/  MOV R61, R22 ;  /* 0x00000016003d7202 */ /* 0x000fe20000000f00 */
[--C-:B------:R-:W-:Y:S01]  /*10c0*/  HADD2.F32 R35, -RZ, R34.reuse.H1_H1 ;  /* 0x30000022ff237230 */ /* 0x100fe20000004100 */
[----:B------:R-:W-:Y:S01]  /*10d0*/  BSSY B0, `(.L_x_3848) ;  /* 0x0000032000007945 */ /* 0x000fe20003800000 */
[----:B------:R-:W-:Y:S01]  /*10e0*/  HADD2.F32 R21, -RZ, R34.H0_H0 ;  /* 0x20000022ff157230 */ /* 0x000fe20000004100 */
[----:B------:R-:W-:Y:S01]  /*10f0*/  CS2R R38, SRZ ;  /* 0x0000000000267805 */ /* 0x000fe2000001ff00 */
[--C-:B------:R-:W-:Y:S02]  /*1100*/  HADD2.F32 R66, -RZ, R33.reuse.H1_H1 ;  /* 0x30000021ff427230 */ /* 0x100fe40000004100 */
[----:B------:R-:W-:Y:S01]  /*1110*/  FMUL.FTZ R37, R20, R35 ;  /* 0x0000002314257220 */ /* 0x000fe20000410000 */
[----:B------:R-:W-:Y:S01]  /*1120*/  HADD2.F32 R20, -RZ, R33.H0_H0 ;  /* 0x20000021ff147230 */ /* 0x000fe20000004100 */
[----:B------:R-:W-:Y:S01]  /*1130*/  CS2R R40, SRZ ;  /* 0x0000000000287805 */ /* 0x000fe2000001ff00 */
[----:B------:R-:W-:-:S02]  /*1140*/  HADD2.F32 R35, -RZ, R36.H0_H0 ;  /* 0x20000024ff237230 */ /* 0x000fc40000004100 */
[----:B------:R-:W-:Y:S01]  /*1150*/  FFMA.FTZ R37, R32, R21, R37 ;  /* 0x0000001520257223 */ /* 0x000fe20000010025 */
[----:B------:R-:W-:Y:S01]  /*1160*/  IMAD R21, R11, -0x40, R45 ;  /* 0xffffffc00b157824 */ /* 0x000fe200078e022d */
[----:B------:R-:W-:Y:S01]  /*1170*/  CS2R R42, SRZ ;  /* 0x00000000002a7805 */ /* 0x000fe2000001ff00 */
[----:B------:R-:W-:Y:S02]  /*1180*/  HADD2.F32 R33, -RZ, R36.H1_H1 ;  /* 0x30000024ff217230 */ /* 0x000fe40000004100 */
[----:B------:R-:W-:Y:S01]  /*1190*/  FFMA.FTZ R35, R20, R35, R37 ;  /* 0x0000002314237223 */ /* 0x000fe20000010025 */
[----:B------:R-:W-:Y:S01]  /*11a0*/  HADD2.F32 R67, -RZ, R46.H0_H0 ;  /* 0x2000002eff437230 */ /* 0x000fe20000004100 */
[----:B------:R-:W-:Y:S02]  /*11b0*/  ISETP.GE.AND P0, PT, R48, R21, PT ;  /* 0x000000153000720c */ /* 0x000fe40003f06270 */
[----:B------:R-:W-:Y:S01]  /*11c0*/  CS2R R36, SRZ ;  /* 0x0000000000247805 */ /* 0x000fe2000001ff00 */
[----:B------:R-:W-:Y:S01]  /*11d0*/  FFMA.FTZ R66, R66, R33, R35 ;  /* 0x0000002142427223 */ /* 0x000fe20000010023 */
[----:B------:R-:W-:-:S02]  /*11e0*/  CS2R R32, SRZ ;  /* 0x0000000000207805 */ /* 0x000fc4000001ff00 */
[----:B------:R-:W-:Y:S01]  /*11f0*/  CS2R R34, SRZ ;  /* 0x0000000000227805 */ /* 0x000fe2000001ff00 */
[----:B------:R-:W-:-:S06]  /*1200*/  HADD2.F32 R68, -RZ, R61.H0_H0 ;  /* 0x2000003dff447230 */ /* 0x000fcc0000004100 */
[----:B------:R-:W-:Y:S05]  /*1210*/  @P0 BRA `(.L_x_3849) ;  /* 0x0000000000740947 */ /* 0x000fea0003800000 */
[----:B------:R-:W0:Y:S01]  /*1220*/  LDC.64 R20, c[0x0][0x250] ;  /* 0x00009400ff147b82 */ /* 0x000e220000000a00 */
[----:B------:R-:W-:Y:S01]  /*1230*/  ULDC.64 UR8, c[0x0][0x258] ;  /* 0x0000960000087ab9 */ /* 0x000fe20000000a00 */
[----:B------:R-:W-:Y:S01]  /*1240*/  ULDC.64 UR10, c[0x0][0x248] ;  /* 0x00009200000a7ab9 */ /* 0x000fe20000000a00 */
[C---:B0-----:R-:W-:Y:S02]  /*1250*/  IMAD R69, R20.reuse, UR7, RZ ;  /* 0x0000000714457c24 */ /* 0x041fe4000f8e02ff */
[----:B------:R-:W-:Y:S01]  /*1260*/  IMAD.WIDE.U32 R70, R20, UR6, R64 ;  /* 0x0000000614467c25 */ /* 0x000fe2000f8e0040 */
[----:B------:R-:W-:Y:S02]  /*1270*/  IADD3 R20, P0, R62, 0x20, RZ ;  /* 0x000000203e147810 */ /* 0x000fe40007f1e0ff */
[----:B------:R-:W-:Y:S01]  /*1280*/  IADD3 R62, R64, 0x40, RZ ;  /* 0x00000040403e7810 */ /* 0x000fe20007ffe0ff */
[----:B------:R-:W-:Y:S02]  /*1290*/  IMAD R21, R21, UR6, R69 ;  /* 0x0000000615157c24 */ /* 0x000fe4000f8e0245 */
[----:B------:R-:W-:-:S03]  /*12a0*/  IMAD R65, R0, UR8, RZ ;  /* 0x0000000800417c24 */ /* 0x000fc6000f8e02ff */
[----:B------:R-:W-:Y:S01]  /*12b0*/  IADD3 R71, R71, R21, RZ ;  /* 0x0000001547477210 */ /* 0x000fe20007ffe0ff */
[----:B------:R-:W-:Y:S01]  /*12c0*/  IMAD R65, R4, UR9, R65 ;  /* 0x0000000904417c24 */ /* 0x000fe2000f8e0241 */
[----:B------:R-:W-:Y:S02]  /*12d0*/  IADD3.X R21, RZ, R63, RZ, P0, !PT ;  /* 0x0000003fff157210 */ /* 0x000fe400007fe4ff */
[----:B------:R-:W-:Y:S01]  /*12e0*/  IADD3 R63, R64, 0x80, RZ ;  /* 0x00000080403f7810 */ /* 0x000fe20007ffe0ff */
[----:B------:R-:W-:Y:S01]  /*12f0*/  IMAD.WIDE.U32 R70, R4, UR8, R70 ;  /* 0x0000000804467c25 */ /* 0x000fe2000f8e0046 */
[----:B------:R-:W-:Y:S02]  /*1300*/  ULDC UR8, c[0x0][0x21c] ;  /* 0x0000870000087ab9 */ /* 0x000fe40000000800 */
[----:B------:R-:W-:Y:S01]  /*1310*/  ISETP.GE.AND P1, PT, R64, UR8, PT ;  /* 0x0000000840007c0c */ /* 0x000fe2000bf26270 */
[----:B------:R-:W-:Y:S01]  /*1320*/  IMAD R21, R21, UR10, RZ ;  /* 0x0000000a15157c24 */ /* 0x000fe2000f8e02ff */
[----:B------:R-:W-:-:S02]  /*1330*/  IADD3 R71, R71, R65, RZ ;  /* 0x0000004147477210 */ /* 0x000fc40007ffe0ff */
[----:B------:R-:W-:Y:S01]  /*1340*/  ISETP.GE.AND P2, PT, R62, UR8, PT ;  /* 0x000000083e007c0c */ /* 0x000fe2000bf46270 */
[C---:B------:R-:W-:Y:S01]  /*1350*/  IMAD R21, R20.reuse, UR11, R21 ;  /* 0x0000000b14157c24 */ /* 0x040fe2000f8e0215 */
[----:B------:R-:W-:Y:S01]  /*1360*/  ISETP.GE.AND P3, PT, R63, UR8, PT ;  /* 0x000000083f007c0c */ /* 0x000fe2000bf66270 */
[----:B------:R-:W-:Y:S01]  /*1370*/  IMAD.WIDE.U32 R70, R20, UR10, R70 ;  /* 0x0000000a14467c25 */ /* 0x000fe2000f8e0046 */
[----:B------:R-:W-:-:S04]  /*1380*/  ULDC.64 UR8, c[0x0][0x240] ;  /* 0x0000900000087ab9 */ /* 0x000fc80000000a00 */
[----:B------:R-:W-:Y:S02]  /*1390*/  IADD3 R21, R71, R21, RZ ;  /* 0x0000001547157210 */ /* 0x000fe40007ffe0ff */
[----:B------:R-:W-:-:S04]  /*13a0*/  LEA R20, P0, R70, UR8, 0x1 ;  /* 0x0000000846147c11 */ /* 0x000fc8000f8008ff */
[----:B------:R-:W-:-:S05]  /*13b0*/  LEA.HI.X R21, R70, UR9, R21, 0x1, P0 ;  /* 0x0000000946157c11 */ /* 0x000fca00080f0c15 */
[----:B------:R0:W5:Y:S04]  /*13c0*/  @!P1 LDG.E.128 R32, desc[UR4][R20.64] ;  /* 0x0000000414209981 */ /* 0x000168000c1e1d00 */
[----:B------:R0:W5:Y:S04]  /*13d0*/  @!P2 LDG.E.128 R36, desc[UR4][R20.64+0x80] ;  /* 0x000080041424a981 */ /* 0x000168000c1e1d00 */
[----:B------:R0:W5:Y:S02]  /*13e0*/  @!P3 LDG.E.128 R40, desc[UR4][R20.64+0x100] ;  /* 0x000100041428b981 */ /* 0x000164000c1e1d00 */
.L_x_3849:
[----:B------:R-:W-:Y:S05]  /*13f0*/  BSYNC B0 ;  /* 0x0000000000007941 */ /* 0x000fea0003800000 */
.L_x_3848:
[----:B-----5:R-:W-:Y:S01]  /*1400*/  MOV R22, R32 ;  /* 0x0000002000167202 */ /* 0x020fe20000000f00 */
[----:B------:R-:W-:Y:S02]  /*1410*/  HADD2.F32 R46, -RZ, R46.H1_H1 ;  /* 0x3000002eff2e7230 */ /* 0x000fe40000004100 */
[----:B------:R-:W-:Y:S01]  /*1420*/  FFMA.FTZ R67, R67, R68, R66 ;  /* 0x0000004443437223 */ /* 0x000fe20000010042 */
[----:B0-----:R-:W-:Y:S01]  /*1430*/  HADD2.F32 R21, -RZ, R61.H1_H1 ;  /* 0x3000003dff157230 */ /* 0x001fe20000004100 */
[----:B------:R-:W-:Y:S01]  /*1440*/  BSSY B0, `(.L_x_3850) ;  /* 0x00000bc000007945 */ /* 0x000fe20003800000 */
[--C-:B------:R-:W-:Y:S02]  /*1450*/  HADD2.F32 R20, -RZ, R53.reuse.H1_H1 ;  /* 0x30000035ff147230 */ /* 0x100fe40000004100 */
[----:B------:R-:W-:Y:S02]  /*1460*/  HADD2.F32 R61, -RZ, R22.H1_H1 ;  /* 0x30000016ff3d7230 */ /* 0x000fe40000004100 */
[----:B------:R-:W-:Y:S01]  /*1470*/  FFMA.FTZ R46, R46, R21, R67 ;  /* 0x000000152e2e7223 */ /* 0x000fe20000010043 */
[----:B------:R-:W-:-:S02]  /*1480*/  HADD2.F32 R53, -RZ, R53.H0_H0 ;  /* 0x20000035ff357230 */ /* 0x000fc40000004100 */
[----:B------:R-:W-:Y:S02]  /*1490*/  HADD2.F32 R21, -RZ, R49.H0_H0 ;  /* 0x20000031ff157230 */ /* 0x000fe40000004100 */
[----:B------:R-:W-:Y:S01]  /*14a0*/  FMUL.FTZ R20, R20, R61 ;  /* 0x0000003d14147220 */ /* 0x000fe20000410000 */
[----:B------:R-:W-:Y:S02]  /*14b0*/  HADD2.F32 R32, -RZ, R23.H0_H0 ;  /* 0x20000017ff207230 */ /* 0x000fe40000004100 */
[----:B------:R-:W-:Y:S02]  /*14c0*/  HADD2.F32 R22, -RZ, R22.H0_H0 ;  /* 0x20000016ff167230 */ /* 0x000fe40000004100 */
[----:B------:R-:W-:Y:S02]  /*14d0*/  HADD2.F32 R49, -RZ, R49.H1_H1 ;  /* 0x30000031ff317230 */ /* 0x000fe40000004100 */
[----:B------:R-:W-:Y:S01]  /*14e0*/  FFMA.FTZ R32, R21, R32, R46 ;  /* 0x0000002015207223 */ /* 0x000fe2000001002e */
[----:B------:R-:W-:-:S02]  /*14f0*/  HADD2.F32 R21, -RZ, R33.H0_H0 ;  /* 0x20000021ff157230 */ /* 0x000fc40000004100 */
[----:B------:R-:W-:Y:S01]  /*1500*/  FFMA.FTZ R53, R53, R22, R20 ;  /* 0x0000001635357223 */ /* 0x000fe20000010014 */
[--C-:B------:R-:W-:Y:S01]  /*1510*/  HADD2.F32 R20, -RZ, R54.reuse.H0_H0 ;  /* 0x20000036ff147230 */ /* 0x100fe20000004100 */
[----:B------:R-:W-:Y:S01]  /*1520*/  MOV R46, R24 ;  /* 0x00000018002e7202 */ /* 0x000fe20000000f00 */
[----:B------:R-:W-:Y:S02]  /*1530*/  HADD2.F32 R22, -RZ, R23.H1_H1 ;  /* 0x30000017ff167230 */ /* 0x000fe40000004100 */
[----:B------:R-:W-:Y:S02]  /*1540*/  HADD2.F32 R54, -RZ, R54.H1_H1 ;  /* 0x30000036ff367230 */ /* 0x000fe40000004100 */
[----:B------:R-:W-:Y:S01]  /*1550*/  FFMA.FTZ R21, R20, R21, R53 ;  /* 0x0000001514157223 */ /* 0x000fe20000010035 */
[----:B------:R-:W-:Y:S02]  /*1560*/  HADD2.F32 R23, -RZ, R33.H1_H1 ;  /* 0x30000021ff177230 */ /* 0x000fe40000004100 */
[----:B------:R-:W-:Y:S01]  /*1570*/  FFMA.FTZ R32, R49, R22, R32 ;  /* 0x0000001631207223 */ /* 0x000fe20000010020 */
[----:B------:R-:W-:-:S02]  /*1580*/  HADD2.F32 R20, -RZ, R55.H0_H0 ;  /* 0x20000037ff147230 */ /* 0x000fc40000004100 */
[----:B------:R-:W-:Y:S02]  /*1590*/  HADD2.F32 R55, -RZ, R55.H1_H1 ;  /* 0x30000037ff377230 */ /* 0x000fe40000004100 */
[----:B------:R-:W-:Y:S01]  /*15a0*/  FFMA.FTZ R33, R54, R23, R21 ;  /* 0x0000001736217223 */ /* 0x000fe20000010015 */
[----:B------:R-:W-:Y:S02]  /*15b0*/  HADD2.F32 R23, -RZ, R34.H0_H0 ;  /* 0x20000022ff177230 */ /* 0x000fe40000004100 */
[----:B------:R-:W-:Y:S02]  /*15c0*/  HADD2.F32 R21, -RZ, R47.H0_H0 ;  /* 0x2000002fff157230 */ /* 0x000fe40000004100 */
[----:B------:R-:W-:Y:S02]  /*15d0*/  HADD2.F32 R24, -RZ, R46.H0_H0 ;  /* 0x2000002eff187230 */ /* 0x000fe40000004100 */
[----:B------:R-:W-:Y:S01]  /*15e0*/  FFMA.FTZ R20, R20, R23, R33 ;  /* 0x0000001714147223 */ /* 0x000fe20000010021 */
[----:B------:R-:W-:Y:S01]  /*15f0*/  HADD2.F32 R22, -RZ, R34.H1_H1 ;  /* 0x30000022ff167230 */ /* 0x000fe20000004100 */
[----:B------:R-:W-:Y:S01]  /*1600*/  MOV R34, R25 ;  /* 0x0000001900227202 */ /* 0x000fe20000000f00 */
[----:B------:R-:W-:-:S02]  /*1610*/  HADD2.F32 R23, -RZ, R36.H0_H0 ;  /* 0x20000024ff177230 */ /* 0x000fc40000004100 */
[----:B------:R-:W-:Y:S01]  /*1620*/  FFMA.FTZ R32, R21, R24, R32 ;  /* 0x0000001815207223 */ /* 0x000fe20000010020 */
[----:B------:R-:W-:Y:S02]  /*1630*/  HADD2.F32 R21, -RZ, R35.H0_H0 ;  /* 0x20000023ff157230 */ /* 0x000fe40000004100 */
[----:B------:R-:W-:Y:S01]  /*1640*/  FFMA.FTZ R55, R55, R22, R20 ;  /* 0x0000001637377223 */ /* 0x000fe20000010014 */
[--C-:B------:R-:W-:Y:S02]  /*1650*/  HADD2.F32 R20, -RZ, R57.reuse.H0_H0 ;  /* 0x20000039ff147230 */ /* 0x100fe40000004100 */
[----:B------:R-:W-:Y:S02]  /*1660*/  HADD2.F32 R57, -RZ, R57.H1_H1 ;  /* 0x30000039ff397230 */ /* 0x000fe40000004100 */
[----:B------:R-:W-:Y:S02]  /*1670*/  HADD2.F32 R22, -RZ, R35.H1_H1 ;  /* 0x30000023ff167230 */ /* 0x000fe40000004100 */
[----:B------:R-:W-:Y:S01]  /*1680*/  FFMA.FTZ R20, R20, R21, R55 ;  /* 0x0000001514147223 */ /* 0x000fe20000010037 */
[----:B------:R-:W-:-:S02]  /*1690*/  HADD2.F32 R47, -RZ, R47.H1_H1 ;  /* 0x3000002fff2f7230 */ /* 0x000fc40000004100 */
[----:B------:R-:W-:Y:S02]  /*16a0*/  HADD2.F32 R24, -RZ, R46.H1_H1 ;  /* 0x3000002eff187230 */ /* 0x000fe40000004100 */
[----:B------:R-:W-:Y:S01]  /*16b0*/  FFMA.FTZ R57, R57, R22, R20 ;  /* 0x0000001639397223 */ /* 0x000fe20000010014 */
[--C-:B------:R-:W-:Y:S02]  /*16c0*/  HADD2.F32 R20, -RZ, R56.reuse.H0_H0 ;  /* 0x20000038ff147230 */ /* 0x100fe40000004100 */
[----:B------:R-:W-:Y:S02]  /*16d0*/  HADD2.F32 R56, -RZ, R56.H1_H1 ;  /* 0x30000038ff387230 */ /* 0x000fe40000004100 */
[----:B------:R-:W-:Y:S01]  /*16e0*/  FFMA.FTZ R24, R47, R24, R32 ;  /* 0x000000182f187223 */ /* 0x000fe20000010020 */
        /* <DEDUP_REMOVED lines=13> */
[----:B------:R-:W-:Y:S02]  /*17c0*/  HADD2.F32 R24, -RZ, R51.H0_H0 ;  /* 0x20000033ff187230 */ /* 0x000fe40000004100 */
[----:B------:R-:W-:Y:S01]  /*17d0*/  FFMA.FTZ R35, R50, R21, R33 ;  /* 0x0000001532237223 */ /* 0x000fe20000010021 */
[----:B------:R-:W-:Y:S02]  /*17e0*/  HADD2.F32 R33, -RZ, R26.H0_H0 ;  /* 0x2000001aff217230 */ /* 0x000fe40000004100 */
[----:B------:R-:W-:Y:S01]  /*17f0*/  FFMA.FTZ R58, R58, R25, R23 ;  /* 0x000000193a3a7223 */ /* 0x000fe20000010017 */
[----:B------:R-:W-:-:S02]  /*1800*/  HADD2.F32 R25, -RZ, R59.H0_H0 ;  /* 0x2000003bff197230 */ /* 0x000fc40000004100 */
[----:B------:R-:W-:Y:S02]  /*1810*/  HADD2.F32 R32, -RZ, R38.H0_H0 ;  /* 0x20000026ff207230 */ /* 0x000fe40000004100 */
[----:B------:R-:W-:Y:S01]  /*1820*/  FFMA.FTZ R36, R24, R33, R35 ;  /* 0x0000002118247223 */ /* 0x000fe20000010023 */
[--C-:B------:R-:W-:Y:S02]  /*1830*/  HADD2.F32 R24, -RZ, R30.reuse.H0_H0 ;  /* 0x2000001eff187230 */ /* 0x100fe40000004100 */
[----:B------:R-:W-:Y:S02]  /*1840*/  HADD2.F32 R51, -RZ, R51.H1_H1 ;  /* 0x30000033ff337230 */ /* 0x000fe40000004100 */
[----:B------:R-:W-:Y:S01]  /*1850*/  FFMA.FTZ R58, R25, R32, R58 ;  /* 0x00000020193a7223 */ /* 0x000fe2000001003a */
[----:B------:R-:W-:Y:S02]  /*1860*/  HADD2.F32 R25, -RZ, R30.H1_H1 ;  /* 0x3000001eff197230 */ /* 0x000fe40000004100 */
[----:B------:R-:W-:-:S02]  /*1870*/  HADD2.F32 R30, -RZ, R26.H1_H1 ;  /* 0x3000001aff1e7230 */ /* 0x000fc40000004100 */
[----:B------:R-:W-:Y:S02]  /*1880*/  HADD2.F32 R59, -RZ, R59.H1_H1 ;  /* 0x3000003bff3b7230 */ /* 0x000fe40000004100 */
[----:B------:R-:W-:Y:S02]  /*1890*/  HADD2.F32 R34, -RZ, R38.H1_H1 ;  /* 0x30000026ff227230 */ /* 0x000fe40000004100 */
[----:B------:R-:W-:Y:S01]  /*18a0*/  FFMA.FTZ R51, R51, R30, R36 ;  /* 0x0000001e33337223 */ /* 0x000fe20000010024 */
[--C-:B------:R-:W-:Y:S02]  /*18b0*/  HADD2.F32 R32, -RZ, R28.reuse.H0_H0 ;  /* 0x2000001cff207230 */ /* 0x100fe40000004100 */
[----:B------:R-:W-:Y:S02]  /*18c0*/  HADD2.F32 R35, -RZ, R28.H1_H1 ;  /* 0x3000001cff237230 */ /* 0x000fe40000004100 */
[----:B------:R-:W-:Y:S01]  /*18d0*/  FFMA.FTZ R58, R59, R34, R58 ;  /* 0x000000223b3a7223 */ /* 0x000fe2000001003a */
[----:B------:R-:W-:-:S02]  /*18e0*/  HADD2.F32 R28, -RZ, R29.H0_H0 ;  /* 0x2000001dff1c7230 */ /* 0x000fc40000004100 */
[----:B------:R-:W-:Y:S02]  /*18f0*/  HADD2.F32 R33, -RZ, R29.H1_H1 ;  /* 0x3000001dff217230 */ /* 0x000fe40000004100 */
[----:B------:R-:W-:Y:S02]  /*1900*/  HADD2.F32 R30, -RZ, R52.H0_H0 ;  /* 0x20000034ff1e7230 */ /* 0x000fe40000004100 */
[----:B------:R-:W-:Y:S02]  /*1910*/  HADD2.F32 R37, -RZ, R27.H0_H0 ;  /* 0x2000001bff257230 */ /* 0x000fe40000004100 */
[--C-:B------:R-:W-:Y:S02]  /*1920*/  HADD2.F32 R29, -RZ, R31.reuse.H0_H0 ;  /* 0x2000001fff1d7230 */ /* 0x100fe40000004100 */
[----:B------:R-:W-:Y:S02]  /*1930*/  HADD2.F32 R26, -RZ, R31.H1_H1 ;  /* 0x3000001fff1a7230 */ /* 0x000fe40000004100 */
[----:B------:R-:W-:Y:S01]  /*1940*/  FFMA.FTZ R51, R30, R37, R51 ;  /* 0x000000251e337223 */ /* 0x000fe20000010033 */
[----:B------:R-:W-:-:S02]  /*1950*/  HADD2.F32 R31, -RZ, R60.H0_H0 ;  /* 0x2000003cff1f7230 */ /* 0x000fc40000004100 */
[----:B------:R-:W-:Y:S02]  /*1960*/  HADD2.F32 R34, -RZ, R39.H0_H0 ;  /* 0x20000027ff227230 */ /* 0x000fe40000004100 */
        /* <DEDUP_REMOVED lines=10> */
[----:B------:R-:W-:Y:S01]  /*1a10*/  FFMA.FTZ R31, R23, R32, R52 ;  /* 0x00000020171f7223 */ /* 0x000fe20000010034 */
[----:B------:R-:W-:Y:S02]  /*1a20*/  HADD2.F32 R22, -RZ, R12.H1_H1 ;  /* 0x3000000cff167230 */ /* 0x000fe40000004100 */
[----:B------:R-:W-:Y:S02]  /*1a30*/  HADD2.F32 R16, -RZ, R16.H1_H1 ;  /* 0x30000010ff107230 */ /* 0x000fe40000004100 */
[----:B------:R-:W-:Y:S01]  /*1a40*/  FFMA.FTZ R37, R27, R30, R60 ;  /* 0x0000001e1b257223 */ /* 0x000fe2000001003c */
[----:B------:R-:W-:-:S02]  /*1a50*/  HADD2.F32 R23, -RZ, R40.H1_H1 ;  /* 0x30000028ff177230 */ /* 0x000fc40000004100 */
[----:B------:R-:W-:Y:S01]  /*1a60*/  FFMA.FTZ R30, R22, R35, R31 ;  /* 0x00000023161e7223 */ /* 0x000fe2000001001f */
[----:B------:R-:W-:Y:S02]  /*1a70*/  HADD2.F32 R21, -RZ, R13.H0_H0 ;  /* 0x2000000dff157230 */ /* 0x000fe40000004100 */
[----:B------:R-:W-:Y:S02]  /*1a80*/  HADD2.F32 R22, -RZ, R17.H0_H0 ;  /* 0x20000011ff167230 */ /* 0x000fe40000004100 */
[----:B------:R-:W-:Y:S01]  /*1a90*/  FFMA.FTZ R23, R16, R23, R37 ;  /* 0x0000001710177223 */ /* 0x000fe20000010025 */
[----:B------:R-:W-:Y:S02]  /*1aa0*/  HADD2.F32 R27, -RZ, R41.H0_H0 ;  /* 0x20000029ff1b7230 */ /* 0x000fe40000004100 */
[----:B------:R-:W-:Y:S01]  /*1ab0*/  FFMA.FTZ R21, R21, R28, R30 ;  /* 0x0000001c15157223 */ /* 0x000fe2000001001e */
[----:B------:R-:W-:Y:S02]  /*1ac0*/  HADD2.F32 R20, -RZ, R13.H1_H1 ;  /* 0x3000000dff147230 */ /* 0x000fe40000004100 */
[----:B------:R-:W-:-:S02]  /*1ad0*/  HADD2.F32 R17, -RZ, R17.H1_H1 ;  /* 0x30000011ff117230 */ /* 0x000fc40000004100 */
[----:B------:R-:W-:Y:S01]  /*1ae0*/  FFMA.FTZ R22, R22, R27, R23 ;  /* 0x0000001b16167223 */ /* 0x000fe20000010017 */
[----:B------:R-:W-:Y:S02]  /*1af0*/  HADD2.F32 R28, -RZ, R41.H1_H1 ;  /* 0x30000029ff1c7230 */ /* 0x000fe40000004100 */
[----:B------:R-:W-:Y:S01]  /*1b00*/  FFMA.FTZ R20, R20, R33, R21 ;  /* 0x0000002114147223 */ /* 0x000fe20000010015 */
[----:B------:R-:W-:Y:S02]  /*1b10*/  HADD2.F32 R13, -RZ, R14.H0_H0 ;  /* 0x2000000eff0d7230 */ /* 0x000fe40000004100 */
[----:B------:R-:W-:Y:S02]  /*1b20*/  HADD2.F32 R16, -RZ, R18.H0_H0 ;  /* 0x20000012ff107230 */ /* 0x000fe40000004100 */
[----:B------:R-:W-:Y:S01]  /*1b30*/  FFMA.FTZ R23, R17, R28, R22 ;  /* 0x0000001c11177223 */ /* 0x000fe20000010016 */
[----:B------:R-:W-:Y:S02]  /*1b40*/  HADD2.F32 R21, -RZ, R42.H0_H0 ;  /* 0x2000002aff157230 */ /* 0x000fe40000004100 */
[----:B------:R-:W-:Y:S01]  /*1b50*/  FFMA.FTZ R13, R13, R24, R20 ;  /* 0x000000180d0d7223 */ /* 0x000fe20000010014 */
[----:B------:R-:W-:Y:S01]  /*1b60*/  HADD2.F32 R14, -RZ, R14.H1_H1 ;  /* 0x3000000eff0e7230 */ /* 0x000fe20000004100 */
[----:B------:R-:W-:Y:S01]  /*1b70*/  IADD3 R20, R45, 0x3f, RZ ;  /* 0x0000003f2d147810 */ /* 0x000fe20007ffe0ff */
[----:B------:R-:W-:-:S02]  /*1b80*/  HADD2.F32 R18, -RZ, R18.H1_H1 ;  /* 0x30000012ff127230 */ /* 0x000fc40000004100 */
[----:B------:R-:W-:Y:S01]  /*1b90*/  FFMA.FTZ R21, R16, R21, R23 ;  /* 0x0000001510157223 */ /* 0x000fe20000010017 */
[----:B------:R-:W-:Y:S02]  /*1ba0*/  HADD2.F32 R17, -RZ, R42.H1_H1 ;  /* 0x3000002aff117230 */ /* 0x000fe40000004100 */
[----:B------:R-:W-:Y:S01]  /*1bb0*/  FFMA.FTZ R25, R14, R25, R13 ;  /* 0x000000190e197223 */ /* 0x000fe2000001000d */
[----:B------:R-:W-:Y:S01]  /*1bc0*/  HADD2.F32 R12, -RZ, R15.H0_H0 ;  /* 0x2000000fff0c7230 */ /* 0x000fe20000004100 */
[----:B------:R-:W-:Y:S01]  /*1bd0*/  SHF.L.U32 R23, R9, 0x2, RZ ;  /* 0x0000000209177819 */ /* 0x000fe200000006ff */
[----:B------:R-:W-:Y:S02]  /*1be0*/  HADD2.F32 R13, -RZ, R19.H0_H0 ;  /* 0x20000013ff0d7230 */ /* 0x000fe40000004100 */
[----:B------:R-:W-:Y:S01]  /*1bf0*/  FFMA.FTZ R18, R18, R17, R21 ;  /* 0x0000001112127223 */ /* 0x000fe20000010015 */
[----:B------:R-:W-:Y:S02]  /*1c00*/  HADD2.F32 R14, -RZ, R43.H0_H0 ;  /* 0x2000002bff0e7230 */ /* 0x000fe40000004100 */
[----:B------:R-:W-:Y:S01]  /*1c10*/  FFMA.FTZ R12, R12, R29, R25 ;  /* 0x0000001d0c0c7223 */ /* 0x000fe20000010019 */
[----:B------:R-:W-:-:S02]  /*1c20*/  HADD2.F32 R15, -RZ, R15.H1_H1 ;  /* 0x3000000fff0f7230 */ /* 0x000fc40000004100 */
[----:B------:R-:W-:Y:S02]  /*1c30*/  HADD2.F32 R19, -RZ, R19.H1_H1 ;  /* 0x30000013ff137230 */ /* 0x000fe40000004100 */
[----:B------:R-:W-:Y:S01]  /*1c40*/  FFMA.FTZ R14, R13, R14, R18 ;  /* 0x0000000e0d0e7223 */ /* 0x000fe20000010012 */
[----:B------:R-:W-:Y:S02]  /*1c50*/  HADD2.F32 R16, -RZ, R43.H1_H1 ;  /* 0x3000002bff107230 */ /* 0x000fe40000004100 */
[----:B------:R-:W-:Y:S01]  /*1c60*/  FFMA.FTZ R15, R15, R26, R12 ;  /* 0x0000001a0f0f7223 */ /* 0x000fe2000001000c */
[----:B------:R-:W-:Y:S02]  /*1c70*/  IMAD R21, R5, 0xc0, RZ ;  /* 0x000000c005157824 */ /* 0x000fe400078e02ff */
[----:B------:R-:W-:Y:S02]  /*1c80*/  IMAD R22, R11, 0x3000, RZ ;  /* 0x000030000b167824 */ /* 0x000fe400078e02ff */
[----:B------:R-:W-:Y:S01]  /*1c90*/  FFMA.FTZ R16, R19, R16, R14 ;  /* 0x0000001013107223 */ /* 0x000fe2000001000e */
[----:B------:R-:W0:Y:S01]  /*1ca0*/  SHFL.BFLY PT, R12, R15, 0x4, 0x1f ;  /* 0x0c801f000f0c7f89 */ /* 0x000e2200000e0000 */
[----:B------:R-:W-:-:S02]  /*1cb0*/  SHF.R.S32.HI R24, RZ, 0x1f, R21 ;  /* 0x0000001fff187819 */ /* 0x000fc40000011415 */
[----:B------:R-:W-:Y:S01]  /*1cc0*/  SHF.R.S32.HI R25, RZ, 0x1f, R22 ;  /* 0x0000001fff197819 */ /* 0x000fe20000011416 */
[----:B------:R-:W1:Y:S01]  /*1cd0*/  SHFL.BFLY PT, R13, R16, 0x4, 0x1f ;  /* 0x0c801f00100d7f89 */ /* 0x000e6200000e0000 */
[----:B0-----:R-:W-:Y:S01]  /*1ce0*/  FADD.FTZ R14, R15, R12 ;  /* 0x0000000c0f0e7221 */ /* 0x001fe20000010000 */
[----:B------:R-:W-:Y:S01]  /*1cf0*/  SHF.R.S32.HI R15, RZ, 0x1f, R20 ;  /* 0x0000001fff0f7819 */ /* 0x000fe20000011414 */
[----:B-1----:R-:W-:-:S03]  /*1d00*/  FADD.FTZ R18, R16, R13 ;  /* 0x0000000d10127221 */ /* 0x002fc60000010000 */
[----:B------:R-:W0:Y:S01]  /*1d10*/  SHFL.BFLY PT, R17, R14, 0x2, 0x1f ;  /* 0x0c401f000e117f89 */ /* 0x000e2200000e0000 */
[----:B------:R-:W1:Y:S01]  /*1d20*/  LDC.64 R12, c[0x0][0x2d0] ;  /* 0x0000b400ff0c7b82 */ /* 0x000e620000000a00 */
[----:B------:R-:W-:Y:S02]  /*1d30*/  LEA.HI R15, R15, R20, RZ, 0x6 ;  /* 0x000000140f0f7211 */ /* 0x000fe400078f30ff */
[----:B------:R-:W2:Y:S02]  /*1d40*/  SHFL.BFLY PT, R19, R18, 0x2, 0x1f ;  /* 0x0c401f0012137f89 */ /* 0x000ea400000e0000 */
[----:B------:R-:W-:Y:S01]  /*1d50*/  LOP3.LUT R15, R15, 0xffffffc0, RZ, 0xc0, !PT ;  /* 0xffffffc00f0f7812 */ /* 0x000fe200078ec0ff */
[----:B0-----:R-:W-:Y:S01]  /*1d60*/  FADD.FTZ R17, R14, R17 ;  /* 0x000000110e117221 */ /* 0x001fe20000010000 */
[----:B------:R-:W-:Y:S01]  /*1d70*/  IADD3 R14, P0, P1, R21, R23, R22 ;  /* 0x00000017150e7210 */ /* 0x000fe2000791e016 */
[--C-:B------:R-:W-:Y:S01]  /*1d80*/  IMAD R21, R11, -0x40, R20.reuse ;  /* 0xffffffc00b157824 */ /* 0x100fe200078e0214 */
[----:B------:R-:W-:Y:S01]  /*1d90*/  SHF.R.S32.HI R23, RZ, 0x1f, R23 ;  /* 0x0000001fff177819 */ /* 0x000fe20000011417 */
[----:B--2---:R-:W-:Y:S01]  /*1da0*/  FADD.FTZ R19, R18, R19 ;  /* 0x0000001312137221 */ /* 0x004fe20000010000 */
[----:B------:R-:W0:Y:S01]  /*1db0*/  SHFL.BFLY PT, R16, R17, 0x1, 0x1f ;  /* 0x0c201f0011107f89 */ /* 0x000e2200000e0000 */
[----:B-1----:R-:W-:Y:S01]  /*1dc0*/  IMAD R22, R12, UR7, RZ ;  /* 0x000000070c167c24 */ /* 0x002fe2000f8e02ff */
[----:B------:R-:W-:-:S02]  /*1dd0*/  IADD3 R20, R21, R15, -R20 ;  /* 0x0000000f15147210 */ /* 0x000fc40007ffe814 */
[----:B------:R-:W1:Y:S01]  /*1de0*/  SHFL.BFLY PT, R18, R19, 0x1, 0x1f ;  /* 0x0c201f0013127f89 */ /* 0x000e6200000e0000 */
[----:B------:R-:W-:Y:S01]  /*1df0*/  IADD3.X R15, R24, R23, R25, P0, P1 ;  /* 0x00000017180f7210 */ /* 0x000fe200007e2419 */
[----:B------:R-:W-:Y:S01]  /*1e00*/  IMAD R21, R13, UR6, R22 ;  /* 0x000000060d157c24 */ /* 0x000fe2000f8e0216 */
[----:B------:R-:W-:Y:S02]  /*1e10*/  ISETP.NE.AND P1, PT, R8, RZ, PT ;  /* 0x000000ff0800720c */ /* 0x000fe40003f25270 */
[----:B------:R-:W-:Y:S01]  /*1e20*/  ISETP.GE.AND P0, PT, R9, R20, PT ;  /* 0x000000140900720c */ /* 0x000fe20003f06270 */
[----:B------:R-:W-:-:S03]  /*1e30*/  IMAD.WIDE.U32 R12, R12, UR6, R14 ;  /* 0x000000060c0c7c25 */ /* 0x000fc6000f8e000e */
[----:B------:R-:W-:Y:S02]  /*1e40*/  ISETP.GT.OR P0, PT, R9, 0x3f, P0 ;  /* 0x0000003f0900780c */ /* 0x000fe40000704670 */
[----:B------:R-:W-:Y:S01]  /*1e50*/  IADD3 R15, R13, R21, RZ ;  /* 0x000000150d0f7210 */ /* 0x000fe20007ffe0ff */
[----:B0-----:R-:W-:Y:S01]  /*1e60*/  FADD.FTZ R14, R17, R16 ;  /* 0x00000010110e7221 */ /* 0x001fe20000010000 */
[----:B-1----:R-:W-:-:S03]  /*1e70*/  FADD.FTZ R20, R19, R18 ;  /* 0x0000001213147221 */ /* 0x002fc60000010000 */
[----:B------:R-:W-:Y:S06]  /*1e80*/  @P1 BRA `(.L_x_3851) ;  /* 0x00000000005c1947 */ /* 0x000fec0003800000 */
[----:B------:R-:W0:Y:S01]  /*1e90*/  LDC.64 R18, c[0x0][0x278] ;  /* 0x00009e00ff127b82 */ /* 0x000e220000000a00 */
[----:B------:R-:W-:Y:S01]  /*1ea0*/  SHF.R.S32.HI R17, RZ, 0x1f, R5 ;  /* 0x0000001fff117819 */ /* 0x000fe20000011405 */
[----:B------:R-:W-:Y:S01]  /*1eb0*/  ULDC.64 UR8, c[0x0][0x280] ;  /* 0x0000a00000087ab9 */ /* 0x000fe20000000a00 */
[----:B------:R-:W-:Y:S02]  /*1ec0*/  IADD3 R16, P1, R10, R5, RZ ;  /* 0x000000050a107210 */ /* 0x000fe40007f3e0ff */
[----:B------:R-:W-:Y:S02]  /*1ed0*/  ISETP.GE.AND P2, PT, R6, R7, PT ;  /* 0x000000070600720c */ /* 0x000fe40003f46270 */
[----:B------:R-:W-:Y:S01]  /*1ee0*/  LEA.HI.X.SX32 R17, R10, R17, 0x1, P1 ;  /* 0x000000110a117211 */ /* 0x000fe200008f0eff */
[C---:B0-----:R-:W-:Y:S02]  /*1ef0*/  IMAD R8, R18.reuse, UR7, RZ ;  /* 0x0000000712087c24 */ /* 0x041fe4000f8e02ff */
[----:B------:R-:W-:-:S04]  /*1f00*/  IMAD.WIDE.U32 R16, R18, UR6, R16 ;  /* 0x0000000612107c25 */ /* 0x000fc8000f8e0010 */
[----:B------:R-:W-:-:S05]  /*1f10*/  IMAD R19, R19, UR6, R8 ;  /* 0x0000000613137c24 */ /* 0x000fca000f8e0208 */
[----:B------:R-:W-:Y:S01]  /*1f20*/  IADD3 R17, R17, R19, RZ ;  /* 0x0000001311117210 */ /* 0x000fe20007ffe0ff */
[----:B------:R-:W-:Y:S02]  /*1f30*/  IMAD R19, R0, UR8, RZ ;  /* 0x0000000800137c24 */ /* 0x000fe4000f8e02ff */
[----:B------:R-:W-:-:S04]  /*1f40*/  IMAD.WIDE.U32 R16, R4, UR8, R16 ;  /* 0x0000000804107c25 */ /* 0x000fc8000f8e0010 */
[----:B------:R-:W-:Y:S01]  /*1f50*/  IMAD R19, R4, UR9, R19 ;  /* 0x0000000904137c24 */ /* 0x000fe2000f8e0213 */
[----:B------:R-:W-:Y:S01]  /*1f60*/  IADD3 R8, P1, R6, R16, RZ ;  /* 0x0000001006087210 */ /* 0x000fe20007f3e0ff */
[----:B------:R-:W-:-:S03]  /*1f70*/  ULDC.64 UR8, c[0x0][0x260] ;  /* 0x0000980000087ab9 */ /* 0x000fc60000000a00 */
[----:B------:R-:W-:Y:S02]  /*1f80*/  IADD3.X R17, R2, R17, R19, P1, !PT ;  /* 0x0000001102117210 */ /* 0x000fe40000ffe413 */
[----:B------:R-:W-:Y:S02]  /*1f90*/  LEA R16, P3, R8, UR8, 0x2 ;  /* 0x0000000808107c11 */ /* 0x000fe4000f8610ff */
[----:B------:R-:W-:Y:S02]  /*1fa0*/  ISETP.GE.AND P1, PT, R48, R7, PT ;  /* 0x000000073000720c */ /* 0x000fe40003f26270 */
[----:B------:R-:W-:Y:S02]  /*1fb0*/  LEA.HI.X R17, R8, UR9, R17, 0x2, P3 ;  /* 0x0000000908117c11 */ /* 0x000fe400098f1411 */
[----:B------:R-:W-:Y:S02]  /*1fc0*/  FSEL R7, R14, RZ, !P2 ;  /* 0x000000ff0e077208 */ /* 0x000fe40005000000 */
[----:B------:R-:W-:-:S03]  /*1fd0*/  FSEL R19, R20, RZ, !P1 ;  /* 0x000000ff14137208 */ /* 0x000fc60004800000 */
[----:B------:R0:W-:Y:S04]  /*1fe0*/  STG.E desc[UR4][R16.64], R7 ;  /* 0x0000000710007986 */ /* 0x0001e8000c101904 */
[----:B------:R0:W-:Y:S02]  /*1ff0*/  STG.E desc[UR4][R16.64+0x80], R19 ;  /* 0x0000801310007986 */ /* 0x0001e4000c101904 */
.L_x_3851:
[----:B------:R-:W-:Y:S05]  /*2000*/  BSYNC B0 ;  /* 0x0000000000007941 */ /* 0x000fea0003800000 */
.L_x_3850:
[----:B------:R-:W-:Y:S04]  /*2010*/  BSSY B0, `(.L_x_3852) ;  /* 0x0000018000007945 */ /* 0x000fe80003800000 */
[----:B------:R-:W-:Y:S05]  /*2020*/  @P0 BRA `(.L_x_3853) ;  /* 0x0000000000580947 */ /* 0x000fea0003800000 */
[----:B0-----:R-:W0:Y:S01]  /*2030*/  LDC.64 R16, c[0x0][0x2a8] ;  /* 0x0000aa00ff107b82 */ /* 0x001e220000000a00 */
[----:B------:R-:W-:Y:S01]  /*2040*/  IADD3 R6, P0, P1, R5, R10, R9 ;  /* 0x0000000a05067210 */ /* 0x000fe2000791e009 */
[----:B------:R-:W-:Y:S01]  /*2050*/  ULDC.64 UR8, c[0x0][0x2b0] ;  /* 0x0000ac0000087ab9 */ /* 0x000fe20000000a00 */
[----:B------:R-:W-:Y:S02]  /*2060*/  SHF.R.S32.HI R7, RZ, 0x1f, R5 ;  /* 0x0000001fff077819 */ /* 0x000fe40000011405 */
[----:B------:R-:W-:Y:S02]  /*2070*/  SHF.R.S32.HI R2, RZ, 0x1f, R10 ;  /* 0x0000001fff027819 */ /* 0x000fe4000001140a */
[----:B------:R-:W-:-:S04]  /*2080*/  SHF.R.S32.HI R5, RZ, 0x1f, R9 ;  /* 0x0000001fff057819 */ /* 0x000fc80000011409 */
[----:B------:R-:W-:Y:S02]  /*2090*/  IADD3.X R7, R7, R2, R5, P0, P1 ;  /* 0x0000000207077210 */ /* 0x000fe400007e2405 */
[----:B------:R-:W-:Y:S01]  /*20a0*/  FSETP.NEU.FTZ.AND P0, PT, R3, -INF , PT ;  /* 0xff8000000300780b */ /* 0x000fe20003f1d000 */
[C---:B0-----:R-:W-:Y:S02]  /*20b0*/  IMAD R2, R16.reuse, UR7, RZ ;  /* 0x0000000710027c24 */ /* 0x041fe4000f8e02ff */
[----:B------:R-:W-:-:S04]  /*20c0*/  IMAD.WIDE.U32 R6, R16, UR6, R6 ;  /* 0x0000000610067c25 */ /* 0x000fc8000f8e0006 */
[----:B------:R-:W-:Y:S02]  /*20d0*/  IMAD R5, R17, UR6, R2 ;  /* 0x0000000611057c24 */ /* 0x000fe4000f8e0202 */
[----:B------:R-:W-:-:S03]  /*20e0*/  IMAD R17, R0, UR8, RZ ;  /* 0x0000000800117c24 */ /* 0x000fc6000f8e02ff */
[----:B------:R-:W-:Y:S01]  /*20f0*/  IADD3 R7, R7, R5, RZ ;  /* 0x0000000507077210 */ /* 0x000fe20007ffe0ff */
[C---:B------:R-:W-:Y:S02]  /*2100*/  IMAD R17, R4.reuse, UR9, R17 ;  /* 0x0000000904117c24 */ /* 0x040fe4000f8e0211 */
[----:B------:R-:W-:Y:S01]  /*2110*/  FMUL.FTZ R5, R3, 1.4426950216293334961 ;  /* 0x3fb8aa3b03057820 */ /* 0x000fe20000410000 */
[----:B------:R-:W-:Y:S01]  /*2120*/  IMAD.WIDE.U32 R6, R4, UR8, R6 ;  /* 0x0000000804067c25 */ /* 0x000fe2000f8e0006 */
[----:B------:R-:W-:-:S03]  /*2130*/  ULDC.64 UR8, c[0x0][0x2a0] ;  /* 0x0000a80000087ab9 */ /* 0x000fc60000000a00 */
[----:B------:R-:W-:Y:S02]  /*2140*/  FSEL R5, R5, RZ, P0 ;  /* 0x000000ff05057208 */ /* 0x000fe40000000000 */
[----:B------:R-:W-:Y:S02]  /*2150*/  IADD3 R7, R7, R17, RZ ;  /* 0x0000001107077210 */ /* 0x000fe40007ffe0ff */
[----:B------:R-:W-:-:S04]  /*2160*/  LEA R2, P1, R6, UR8, 0x2 ;  /* 0x0000000806027c11 */ /* 0x000fc8000f8210ff */
[----:B------:R-:W-:-:S05]  /*2170*/  LEA.HI.X R3, R6, UR9, R7, 0x2, P1 ;  /* 0x0000000906037c11 */ /* 0x000fca00088f1407 */
[----:B------:R1:W-:Y:S04]  /*2180*/  STG.E desc[UR4][R2.64], R5 ;  /* 0x0000000502007986 */ /* 0x0003e8000c101904 */
.L_x_3853:
[----:B------:R-:W-:Y:S05]  /*2190*/  BSYNC B0 ;  /* 0x0000000000007941 */ /* 0x000fea0003800000 */
.L_x_3852:
[----:B------:R-:W-:Y:S01]  /*21a0*/  ULDC.64 UR10, c[0x0][0x2e8] ;  /* 0x0000ba00000a7ab9 */ /* 0x000fe20000000a00 */
[----:B------:R-:W-:Y:S01]  /*21b0*/  ULDC.64 UR8, c[0x0][0x2d8] ;  /* 0x0000b60000087ab9 */ /* 0x000fe20000000a00 */
[----:B------:R-:W-:Y:S01]  /*21c0*/  ISETP.NE.U32.AND P0, PT, RZ, UR10, PT ;  /* 0x0000000aff007c0c */ /* 0x000fe2000bf05070 */
[----:B-1----:R-:W-:Y:S01]  /*21d0*/  IMAD R3, R0, UR8, RZ ;  /* 0x0000000800037c24 */ /* 0x002fe2000f8e02ff */
[----:B------:R-:W-:Y:S02]  /*21e0*/  MOV R14, R12 ;  /* 0x0000000c000e7202 */ /* 0x000fe40000000f00 */
[----:B------:R-:W-:Y:S01]  /*21f0*/  ISETP.NE.AND.EX P0, PT, RZ, UR11, PT, P0 ;  /* 0x0000000bff007c0c */ /* 0x000fe2000bf05300 */
[C---:B------:R-:W-:Y:S02]  /*2200*/  IMAD R3, R4.reuse, UR9, R3 ;  /* 0x0000000904037c24 */ /* 0x040fe4000f8e0203 */
[----:B------:R-:W-:Y:S01]  /*2210*/  IMAD.WIDE.U32 R14, R4, UR8, R14 ;  /* 0x00000008040e7c25 */ /* 0x000fe2000f8e000e */
[----:B------:R-:W-:Y:S01]  /*2220*/  ISETP.NE.OR P0, PT, R9, RZ, !P0 ;  /* 0x000000ff0900720c */ /* 0x000fe20004705670 */
[----:B------:R-:W-:-:S02]  /*2230*/  ULDC.64 UR8, c[0x0][0x2b8] ;  /* 0x0000ae0000087ab9 */ /* 0x000fc40000000a00 */
[----:B------:R-:W-:Y:S02]  /*2240*/  LEA R2, P1, R14, UR8, 0x2 ;  /* 0x000000080e027c11 */ /* 0x000fe4000f8210ff */
[----:B------:R-:W-:-:S04]  /*2250*/  IADD3 R3, R15, R3, RZ ;  /* 0x000000030f037210 */ /* 0x000fc80007ffe0ff */
[----:B------:R-:W-:-:S05]  /*2260*/  LEA.HI.X R3, R14, UR9, R3, 0x2, P1 ;  /* 0x000000090e037c11 */ /* 0x000fca00088f1403 */
        /* <DEDUP_REMOVED lines=13> */
[----:B------:R-:W2:Y:S08]  /*2340*/  LDC R0, c[0x0][0x2e0] ;  /* 0x0000b800ff007b82 */ /* 0x000eb00000000800 */
[----:B------:R-:W3:Y:S08]  /*2350*/  LDC R4, c[0x0][0x220] ;  /* 0x00008800ff047b82 */ /* 0x000ef00000000800 */
[----:B-1----:R-:W1:Y:S01]  /*2360*/  LDC.64 R2, c[0x0][0x2e8] ;  /* 0x0000ba00ff027b82 */ /* 0x002e620000000a00 */
[----:B--2---:R-:W-:-:S04]  /*2370*/  IMAD R11, R11, R0, R44 ;  /* 0x000000000b0b7224 */ /* 0x004fc800078e022c */
[----:B---3--:R-:W-:-:S04]  /*2380*/  IMAD R11, R11, R4, UR6 ;  /* 0x000000060b0b7e24 */ /* 0x008fc8000f8e0204 */
[----:B-1----:R-:W-:-:S05]  /*2390*/  IMAD.WIDE R2, R11, 0x4, R2 ;  /* 0x000000040b027825 */ /* 0x002fca00078e0202 */
[----:B------:R-:W-:Y:S01]  /*23a0*/  STG.E desc[UR4][R2.64], RZ ;  /* 0x000000ff02007986 */ /* 0x000fe2000c101904 */
[----:B------:R-:W-:Y:S05]  /*23b0*/  EXIT ;  /* 0x000000000000794d */ /* 0x000fea0003800000 */
.L_x_3854:
        /* <DEDUP_REMOVED lines=12> */
.L_x_3882:


//--------------------- .nv.global.init           --------------------------
	.section	.nv.global.init,"aw",@progbits
.nv.global.init:
	.type		$str$23,@object
	.size		$str$23,($str$24 - $str$23)
$str$23:
        /*0000*/ 	.byte	0x28, 0x61, 0x64, 0x64, 0x72, 0x65, 0x73, 0x73, 0x20, 0x26, 0x20, 0x6d, 0x61, 0x73, 0x6b, 0x29
        /*0010*/ 	.byte	0x20, 0x3d, 0x3d, 0x20, 0x30, 0x00
	.type		$str$24,@object
	.size		$str$24,(__unnamed_4 - $str$24)
$str$24:
        /*0016*/ 	.byte	0x2f, 0x74, 0x6d, 0x70, 0x2f, 0x6f, 0x73, 0x73, 0x5f, 0x6b, 0x65, 0x72, 0x6e, 0x65, 0x6c, 0x73
        /*0026*/ 	.byte	0x5f, 0x73, 0x72, 0x63, 0x2f, 0x66, 0x6c, 0x61, 0x73, 0x68, 0x5f, 0x61, 0x74, 0x74, 0x65, 0x6e
        /*0036*/ 	.byte	0x74, 0x69, 0x6f, 0x6e, 0x2f, 0x63, 0x73, 0x72, 0x63, 0x2f, 0x63, 0x75, 0x74, 0x6c, 0x61, 0x73
        /*0046*/ 	.byte	0x73, 0x2f, 0x69, 0x6e, 0x63, 0x6c, 0x75, 0x64, 0x65, 0x2f, 0x63, 0x75, 0x74, 0x65, 0x2f, 0x70
        /*0056*/ 	.byte	0x6f, 0x69, 0x6e, 0x74, 0x65, 0x72, 0x5f, 0x66, 0x6c, 0x61, 0x67, 0x67, 0x65, 0x64, 0x2e, 0x68
        /*0066*/ 	.byte	0x70, 0x70, 0x00
	.type		__unnamed_4,@object
	.size		__unnamed_4,(__unnamed_2 - __unnamed_4)
__unnamed_4:
        /* <DEDUP_REMOVED lines=20> */
        /*01a9*/ 	.byte	0x43, 0x3c, 0x36, 0x34, 0x3e, 0x3e, 0x3e, 0x3e, 0x5d, 0x00
	.type		__unnamed_2,@object
	.size		__unnamed_2,(__unnamed_3 - __unnamed_2)
__unnamed_2:
        /* <DEDUP_REMOVED lines=23> */
	.type		__unnamed_3,@object
	.size		__unnamed_3,(__unnamed_1 - __unnamed_3)
__unnamed_3:
        /* <DEDUP_REMOVED lines=23> */
        /*0487*/ 	.byte	0x3a, 0x43, 0x3c, 0x36, 0x31, 0x34, 0x34, 0x3e, 0x3e, 0x3e, 0x3e, 0x3e, 0x5d, 0x00
	.type		__unnamed_1,@object
	.size		__unnamed_1,(.L_0 - __unnamed_1)
__unnamed_1:
        /* <DEDUP_REMOVED lines=28> */
        /*0655*/ 	.byte	0x3e, 0x3e, 0x3e, 0x3e, 0x3e, 0x20, 0x26, 0x5d, 0x00
.L_0:


//--------------------- .nv.shared._ZN7cutlass13device_kernelIN5flash11enable_sm90INS1_16FlashAttnBwdSm90INS1_25CollectiveMainloopBwdSm90ILi2ELi1ELi1EN4cute5tupleIJNS5_1CILi1EEES8_S8_EEENS6_IJNS7_ILi64EEENS7_ILi96EEENS7_ILi192EEEEEENS_6half_tEfNS_4arch4Sm90ELb0ELb0ELb1ELb0ELb0ELb0ELb1ELb0ELi3ELi1ELi1ELi1ELb0EEENS1_21CollectiveEpilogueBwdISD_SE_SG_Li384ELb0ELb1ELi3EEENS1_19SingleTileSchedulerILb0ELb0ELb0ELi96EEEEEEEEEvNT_6ParamsE --------------------------
	.section	.nv.shared._ZN7cutlass13device_kernelIN5flash11enable_sm90INS1_16FlashAttnBwdSm90INS1_25CollectiveMainloopBwdSm90ILi2ELi1ELi1EN4cute5tupleIJNS5_1CILi1EEES8_S8_EEENS6_IJNS7_ILi64EEENS7_ILi96EEENS7_ILi192EEEEEENS_6half_tEfNS_4arch4Sm90ELb0ELb0ELb1ELb0ELb0ELb0ELb1ELb0ELi3ELi1ELi1ELi1ELb0EEENS1_21CollectiveEpilogueBwdISD_SE_SG_Li384ELb0ELb1ELi3EEENS1_19SingleTileSchedulerILb0ELb0ELb0ELi96EEEEEEEEEvNT_6ParamsE,"aw",@nobits
	.sectionflags	@""
	.align	16
	.zero		1024


//--------------------- .nv.shared.reserved.0     --------------------------
	.section	.nv.shared.reserved.0,"aw",@nobits
	.weak		__nv_reservedSMEM_offset_0_alias
	.size		__nv_reservedSMEM_offset_0_alias, 0, 0
	.other		__nv_reservedSMEM_offset_0_alias,@"STO_CUDA_RESERVED_SHARED STV_DEFAULT"
__nv_reservedSMEM_offset_0_alias:
	.zero		0


//--------------------- .nv.global                --------------------------
	.section	.nv.global,"aw",@nobits
.nv.global:
	.type		_ZN74_INTERNAL_7eede963_38_flash_bwd_hdim192_fp16_softcap_sm90_cu_ef95aea4_33734cute1_E,@object
	.size		_ZN74_INTERNAL_7eede963_38_flash_bwd_hdim192_fp16_softcap_sm90_cu_ef95aea4_33734cute1_E,(_ZN74_INTERNAL_7eede963_38_flash_bwd_hdim192_fp16_softcap_sm90_cu_ef95aea4_33734cuda3std3__45__cpo6cbeginE - _ZN74_INTERNAL_7eede963_38_flash_bwd_hdim192_fp16_softcap_sm90_cu_ef95aea4_33734cute1_E)
_ZN74_INTERNAL_7eede963_38_flash_bwd_hdim192_fp16_softcap_sm90_cu_ef95aea4_33734cute1_E:
	.zero		1
	.type		_ZN74_INTERNAL_7eede963_38_flash_bwd_hdim192_fp16_softcap_sm90_cu_ef95aea4_33734cuda3std3__45__cpo6cbeginE,@object
	.size		_ZN74_INTERNAL_7eede963_38_flash_bwd_hdim192_fp16_softcap_sm90_cu_ef95aea4_33734cuda3std3__45__cpo6cbeginE,(_ZN74_INTERNAL_7eede963_38_flash_bwd_hdim192_fp16_softcap_sm90_cu_ef95aea4_33734cuda3std3__48in_placeE - _ZN74_INTERNAL_7eede963_38_flash_bwd_hdim192_fp16_softcap_sm90_cu_ef95aea4_33734cuda3std3__45__cpo6cbeginE)
_ZN74_INTERNAL_7eede963_38_flash_bwd_hdim192_fp16_softcap_sm90_cu_ef95aea4_33734cuda3std3__45__cpo6cbeginE:
	.zero		1
	.type		_ZN74_INTERNAL_7eede963_38_flash_bwd_hdim192_fp16_softcap_sm90_cu_ef95aea4_33734cuda3std3__48in_placeE,@object
	.size		_ZN74_INTERNAL_7eede963_38_flash_bwd_hdim192_fp16_softcap_sm90_cu_ef95aea4_33734cuda3std3__48in_placeE,(_ZN74_INTERNAL_7eede963_38_flash_bwd_hdim192_fp16_softcap_sm90_cu_ef95aea4_33734cuda3std6ranges3__45__cpo9iter_moveE - _ZN74_INTERNAL_7eede963_38_flash_bwd_hdim192_fp16_softcap_sm90_cu_ef95aea4_33734cuda3std3__48in_placeE)
_ZN74_INTERNAL_7eede963_38_flash_bwd_hdim192_fp16_softcap_sm90_cu_ef95aea4_33734cuda3std3__48in_placeE:
	.zero		1
	.type		_ZN74_INTERNAL_7eede963_38_flash_bwd_hdim192_fp16_softcap_sm90_cu_ef95aea4_33734cuda3std6ranges3__45__cpo9iter_moveE,@object
	.size		_ZN74_INTERNAL_7eede963_38_flash_bwd_hdim192_fp16_softcap_sm90_cu_ef95aea4_33734cuda3std6ranges3__45__cpo9iter_moveE,(_ZN74_INTERNAL_7eede963_38_flash_bwd_hdim192_fp16_softcap_sm90_cu_ef95aea4_33734cuda3std3__45__cpo5beginE - _ZN74_INTERNAL_7eede963_38_flash_bwd_hdim192_fp16_softcap_sm90_cu_ef95aea4_33734cuda3std6ranges3__45__cpo9iter_moveE)
_ZN74_INTERNAL_7eede963_38_flash_bwd_hdim192_fp16_softcap_sm90_cu_ef95aea4_33734cuda3std6ranges3__45__cpo9iter_moveE:
	.zero		1
	.type		_ZN74_INTERNAL_7eede963_38_flash_bwd_hdim192_fp16_softcap_sm90_cu_ef95aea4_33734cuda3std3__45__cpo5beginE,@object
	.size		_ZN74_INTERNAL_7eede963_38_flash_bwd_hdim192_fp16_softcap_sm90_cu_ef95aea4_33734cuda3std3__45__cpo5beginE,(_ZN74_INTERNAL_7eede963_38_flash_bwd_hdim192_fp16_softcap_sm90_cu_ef95aea4_33734cuda3std3__476_GLOBAL__N__7eede963_38_flash_bwd_hdim192_fp16_softcap_sm90_cu_ef95aea4_33736ignoreE - _ZN74_INTERNAL_7eede963_38_flash_bwd_hdim192_fp16_softcap_sm90_cu_ef95aea4_33734cuda3std3__45__cpo5beginE)
_ZN74_INTERNAL_7eede963_38_flash_bwd_hdim192_fp16_softcap_sm90_cu_ef95aea4_33734cuda3std3__45__cpo5beginE:
	.zero		1
	.type		_ZN74_INTERNAL_7eede963_38_flash_bwd_hdim192_fp16_softcap_sm90_cu_ef95aea4_33734cuda3std3__476_GLOBAL__N__7eede963_38_flash_bwd_hdim192_fp16_softcap_sm90_cu_ef95aea4_33736ignoreE,@object
	.size		_ZN74_INTERNAL_7eede963_38_flash_bwd_hdim192_fp16_softcap_sm90_cu_ef95aea4_33734cuda3std3__476_GLOBAL__N__7eede963_38_flash_bwd_hdim192_fp16_softcap_sm90_cu_ef95aea4_33736ignoreE,(_ZN74_INTERNAL_7eede963_38_flash_bwd_hdim192_fp16_softcap_sm90_cu_ef95aea4_33734cute7productE - _ZN74_INTERNAL_7eede963_38_flash_bwd_hdim192_fp16_softcap_sm90_cu_ef95aea4_33734cuda3std3__476_GLOBAL__N__7eede963_38_flash_bwd_hdim192_fp16_softcap_sm90_cu_ef95aea4_33736ignoreE)
_ZN74_INTERNAL_7eede963_38_flash_bwd_hdim192_fp16_softcap_sm90_cu_ef95aea4_33734cuda3std3__476_GLOBAL__N__7eede963_38_flash_bwd_hdim192_fp16_softcap_sm90_cu_ef95aea4_33736ignoreE:
	.zero		1
	.type		_ZN74_INTERNAL_7eede963_38_flash_bwd_hdim192_fp16_softcap_sm90_cu_ef95aea4_33734cute7productE,@object
	.size		_ZN74_INTERNAL_7eede963_38_flash_bwd_hdim192_fp16_softcap_sm90_cu_ef95aea4_33734cute7productE,(_ZN74_INTERNAL_7eede963_38_flash_bwd_hdim192_fp16_softcap_sm90_cu_ef95aea4_33734cuda3std3__45__cpo3endE - _ZN74_INTERNAL_7eede963_38_flash_bwd_hdim192_fp16_softcap_sm90_cu_ef95aea4_33734cute7productE)
_ZN74_INTERNAL_7eede963_38_flash_bwd_hdim192_fp16_softcap_sm90_cu_ef95aea4_33734cute7productE:
	.zero		1
	.type		_ZN74_INTERNAL_7eede963_38_flash_bwd_hdim192_fp16_softcap_sm90_cu_ef95aea4_33734cuda3std3__45__cpo3endE,@object
	.size		_ZN74_INTERNAL_7eede963_38_flash_bwd_hdim192_fp16_softcap_sm90_cu_ef95aea4_33734cuda3std3__45__cpo3endE,(_ZN74_INTERNAL_7eede963_38_flash_bwd_hdim192_fp16_softcap_sm90_cu_ef95aea4_33734cuda3std3__419piecewise_constructE - _ZN74_INTERNAL_7eede963_38_flash_bwd_hdim192_fp16_softcap_sm90_cu_ef95aea4_33734cuda3std3__45__cpo3endE)
_ZN74_INTERNAL_7eede963_38_flash_bwd_hdim192_fp16_softcap_sm90_cu_ef95aea4_33734cuda3std3__45__cpo3endE:
	.zero		1
	.type		_ZN74_INTERNAL_7eede963_38_flash_bwd_hdim192_fp16_softcap_sm90_cu_ef95aea4_33734cuda3std3__419piecewise_constructE,@object
	.size		_ZN74_INTERNAL_7eede963_38_flash_bwd_hdim192_fp16_softcap_sm90_cu_ef95aea4_33734cuda3std3__419piecewise_constructE,(_ZN74_INTERNAL_7eede963_38_flash_bwd_hdim192_fp16_softcap_sm90_cu_ef95aea4_33734cuda3std3__45__cpo4cendE - _ZN74_INTERNAL_7eede963_38_flash_bwd_hdim192_fp16_softcap_sm90_cu_ef95aea4_33734cuda3std3__419piecewise_constructE)
_ZN74_INTERNAL_7eede963_38_flash_bwd_hdim192_fp16_softcap_sm90_cu_ef95aea4_33734cuda3std3__419piecewise_constructE:
	.zero		1
	.type		_ZN74_INTERNAL_7eede963_38_flash_bwd_hdim192_fp16_softcap_sm90_cu_ef95aea4_33734cuda3std3__45__cpo4cendE,@object
	.size		_ZN74_INTERNAL_7eede963_38_flash_bwd_hdim192_fp16_softcap_sm90_cu_ef95aea4_33734cuda3std3__45__cpo4cendE,(_ZN74_INTERNAL_7eede963_38_flash_bwd_hdim192_fp16_softcap_sm90_cu_ef95aea4_33734cuda3std6ranges3__45__cpo4swapE - _ZN74_INTERNAL_7eede963_38_flash_bwd_hdim192_fp16_softcap_sm90_cu_ef95aea4_33734cuda3std3__45__cpo4cendE)
_ZN74_INTERNAL_7eede963_38_flash_bwd_hdim192_fp16_softcap_sm90_cu_ef95aea4_33734cuda3std3__45__cpo4cendE:
	.zero		1
	.type		_ZN74_INTERNAL_7eede963_38_flash_bwd_hdim192_fp16_softcap_sm90_cu_ef95aea4_33734cuda3std6ranges3__45__cpo4swapE,@object
	.size		_ZN74_INTERNAL_7eede963_38_flash_bwd_hdim192_fp16_softcap_sm90_cu_ef95aea4_33734cuda3std6ranges3__45__cpo4swapE,(.L_11 - _ZN74_INTERNAL_7eede963_38_flash_bwd_hdim192_fp16_softcap_sm90_cu_ef95aea4_33734cuda3std6ranges3__45__cpo4swapE)
_ZN74_INTERNAL_7eede963_38_flash_bwd_hdim192_fp16_softcap_sm90_cu_ef95aea4_33734cuda3std6ranges3__45__cpo4swapE:
	.zero		1
.L_11:


//--------------------- .nv.shared._ZN7cutlass13device_kernelIN5flash11enable_sm90INS1_16FlashAttnBwdSm90INS1_25CollectiveMainloopBwdSm90ILi2ELi1ELi1EN4cute5tupleIJNS5_1CILi1EEES8_S8_EEENS6_IJNS7_ILi64EEENS7_ILi96EEENS7_ILi192EEEEEENS_6half_tEfNS_4arch4Sm90ELb0ELb0ELb1ELb0ELb1ELb0ELb1ELb0ELi3ELi1ELi1ELi1ELb0EEENS1_21CollectiveEpilogueBwdISD_SE_SG_Li384ELb0ELb1ELi3EEENS1_19SingleTileSchedulerILb0ELb0ELb0ELi96EEEEEEEEEvNT_6ParamsE --------------------------
	.section	.nv.shared._ZN7cutlass13device_kernelIN5flash11enable_sm90INS1_16FlashAttnBwdSm90INS1_25CollectiveMainloopBwdSm90ILi2ELi1ELi1EN4cute5tupleIJNS5_1CILi1EEES8_S8_EEENS6_IJNS7_ILi64EEENS7_ILi96EEENS7_ILi192EEEEEENS_6half_tEfNS_4arch4Sm90ELb0ELb0ELb1ELb0ELb1ELb0ELb1ELb0ELi3ELi1ELi1ELi1ELb0EEENS1_21CollectiveEpilogueBwdISD_SE_SG_Li384ELb0ELb1ELi3EEENS1_19SingleTileSchedulerILb0ELb0ELb0ELi96EEEEEEEEEvNT_6ParamsE,"aw",@nobits
	.sectionflags	@""
	.align	16
	.zero		1024


//--------------------- .nv.shared._ZN7cutlass13device_kernelIN5flash11enable_sm90INS1_16FlashAttnBwdSm90INS1_25CollectiveMainloopBwdSm90ILi2ELi1ELi1EN4cute5tupleIJNS5_1CILi1EEES8_S8_EEENS6_IJNS7_ILi64EEENS7_ILi96EEENS7_ILi192EEEEEENS_6half_tEfNS_4arch4Sm90ELb0ELb0ELb1ELb0ELb0ELb0ELb1ELb0ELi3ELi1ELi1ELi1ELb0EEENS1_24CollectiveEpilogueBwdGQAISD_fSG_Li384ELb0ELb0EEENS1_19SingleTileSchedulerILb0ELb0ELb0ELi96EEEEEEEEEvNT_6ParamsE --------------------------
	.section	.nv.shared._ZN7cutlass13device_kernelIN5flash11enable_sm90INS1_16FlashAttnBwdSm90INS1_25CollectiveMainloopBwdSm90ILi2ELi1ELi1EN4cute5tupleIJNS5_1CILi1EEES8_S8_EEENS6_IJNS7_ILi64EEENS7_ILi96EEENS7_ILi192EEEEEENS_6half_tEfNS_4arch4Sm90ELb0ELb0ELb1ELb0ELb0ELb0ELb1ELb0ELi3ELi1ELi1ELi1ELb0EEENS1_24CollectiveEpilogueBwdGQAISD_fSG_Li384ELb0ELb0EEENS1_19SingleTileSchedulerILb0ELb0ELb0ELi96EEEEEEEEEvNT_6ParamsE,"aw",@nobits
	.sectionflags	@""
	.align	16
	.zero		1024


//--------------------- .nv.shared._ZN7cutlass13device_kernelIN5flash11enable_sm90INS1_16FlashAttnBwdSm90INS1_25CollectiveMainloopBwdSm90ILi2ELi1ELi1EN4cute5tupleIJNS5_1CILi1EEES8_S8_EEENS6_IJNS7_ILi64EEENS7_ILi96EEENS7_ILi192EEEEEENS_6half_tEfNS_4arch4Sm90ELb0ELb0ELb1ELb0ELb1ELb0ELb1ELb0ELi3ELi1ELi1ELi1ELb0EEENS1_24CollectiveEpilogueBwdGQAISD_fSG_Li384ELb0ELb1EEENS1_19SingleTileSchedulerILb0ELb0ELb0ELi96EEEEEEEEEvNT_6ParamsE --------------------------
	.section	.nv.shared._ZN7cutlass13device_kernelIN5flash11enable_sm90INS1_16FlashAttnBwdSm90INS1_25CollectiveMainloopBwdSm90ILi2ELi1ELi1EN4cute5tupleIJNS5_1CILi1EEES8_S8_EEENS6_IJNS7_ILi64EEENS7_ILi96EEENS7_ILi192EEEEEENS_6half_tEfNS_4arch4Sm90ELb0ELb0ELb1ELb0ELb1ELb0ELb1ELb0ELi3ELi1ELi1ELi1ELb0EEENS1_24CollectiveEpilogueBwdGQAISD_fSG_Li384ELb0ELb1EEENS1_19SingleTileSchedulerILb0ELb0ELb0ELi96EEEEEEEEEvNT_6ParamsE,"aw",@nobits
	.sectionflags	@""
	.align	16
	.zero		1024


//--------------------- .nv.shared._ZN7cutlass13device_kernelIN5flash11enable_sm90INS1_16FlashAttnBwdSm90INS1_25CollectiveMainloopBwdSm90ILi2ELi1ELi1EN4cute5tupleIJNS5_1CILi1EEES8_S8_EEENS6_IJNS7_ILi64EEENS7_ILi96EEENS7_ILi192EEEEEENS_6half_tEfNS_4arch4Sm90ELb0ELb0ELb1ELb1ELb0ELb0ELb1ELb0ELi3ELi1ELi1ELi1ELb0EEENS1_21CollectiveEpilogueBwdISD_SE_SG_Li384ELb1ELb1ELi3EEENS1_19SingleTileSchedulerILb1ELb0ELb0ELi96EEEEEEEEEvNT_6ParamsE --------------------------
	.section	.nv.shared._ZN7cutlass13device_kernelIN5flash11enable_sm90INS1_16FlashAttnBwdSm90INS1_25CollectiveMainloopBwdSm90ILi2ELi1ELi1EN4cute5tupleIJNS5_1CILi1EEES8_S8_EEENS6_IJNS7_ILi64EEENS7_ILi96EEENS7_ILi192EEEEEENS_6half_tEfNS_4arch4Sm90ELb0ELb0ELb1ELb1ELb0ELb0ELb1ELb0ELi3ELi1ELi1ELi1ELb0EEENS1_21CollectiveEpilogueBwdISD_SE_SG_Li384ELb1ELb1ELi3EEENS1_19SingleTileSchedulerILb1ELb0ELb0ELi96EEEEEEEEEvNT_6ParamsE,"aw",@nobits
	.sectionflags	@""
	.align	16
	.zero		1024


//--------------------- .nv.shared._ZN7cutlass13device_kernelIN5flash11enable_sm90INS1_16FlashAttnBwdSm90INS1_25CollectiveMainloopBwdSm90ILi2ELi1ELi1EN4cute5tupleIJNS5_1CILi1EEES8_S8_EEENS6_IJNS7_ILi64EEENS7_ILi96EEENS7_ILi192EEEEEENS_6half_tEfNS_4arch4Sm90ELb0ELb0ELb1ELb1ELb1ELb0ELb1ELb0ELi3ELi1ELi1ELi1ELb0EEENS1_21CollectiveEpilogueBwdISD_SE_SG_Li384ELb1ELb1ELi3EEENS1_19SingleTileSchedulerILb1ELb0ELb0ELi96EEEEEEEEEvNT_6ParamsE --------------------------
	.section	.nv.shared._ZN7cutlass13device_kernelIN5flash11enable_sm90INS1_16FlashAttnBwdSm90INS1_25CollectiveMainloopBwdSm90ILi2ELi1ELi1EN4cute5tupleIJNS5_1CILi1EEES8_S8_EEENS6_IJNS7_ILi64EEENS7_ILi96EEENS7_ILi192EEEEEENS_6half_tEfNS_4arch4Sm90ELb0ELb0ELb1ELb1ELb1ELb0ELb1ELb0ELi3ELi1ELi1ELi1ELb0EEENS1_21CollectiveEpilogueBwdISD_SE_SG_Li384ELb1ELb1ELi3EEENS1_19SingleTileSchedulerILb1ELb0ELb0ELi96EEEEEEEEEvNT_6ParamsE,"aw",@nobits
	.sectionflags	@""
	.align	16
	.zero		1024


//--------------------- .nv.shared._ZN7cutlass13device_kernelIN5flash11enable_sm90INS1_16FlashAttnBwdSm90INS1_25CollectiveMainloopBwdSm90ILi2ELi1ELi1EN4cute5tupleIJNS5_1CILi1EEES8_S8_EEENS6_IJNS7_ILi64EEENS7_ILi96EEENS7_ILi192EEEEEENS_6half_tEfNS_4arch4Sm90ELb0ELb0ELb1ELb1ELb0ELb0ELb1ELb0ELi3ELi1ELi1ELi1ELb0EEENS1_24CollectiveEpilogueBwdGQAISD_fSG_Li384ELb1ELb0EEENS1_19SingleTileSchedulerILb1ELb0ELb0ELi96EEEEEEEEEvNT_6ParamsE --------------------------
	.section	.nv.shared._ZN7cutlass13device_kernelIN5flash11enable_sm90INS1_16FlashAttnBwdSm90INS1_25CollectiveMainloopBwdSm90ILi2ELi1ELi1EN4cute5tupleIJNS5_1CILi1EEES8_S8_EEENS6_IJNS7_ILi64EEENS7_ILi96EEENS7_ILi192EEEEEENS_6half_tEfNS_4arch4Sm90ELb0ELb0ELb1ELb1ELb0ELb0ELb1ELb0ELi3ELi1ELi1ELi1ELb0EEENS1_24CollectiveEpilogueBwdGQAISD_fSG_Li384ELb1ELb0EEENS1_19SingleTileSchedulerILb1ELb0ELb0ELi96EEEEEEEEEvNT_6ParamsE,"aw",@nobits
	.sectionflags	@""
	.align	16
	.zero		1024


//--------------------- .nv.shared._ZN7cutlass13device_kernelIN5flash11enable_sm90INS1_16FlashAttnBwdSm90INS1_25CollectiveMainloopBwdSm90ILi2ELi1ELi1EN4cute5tupleIJNS5_1CILi1EEES8_S8_EEENS6_IJNS7_ILi64EEENS7_ILi96EEENS7_ILi192EEEEEENS_6half_tEfNS_4arch4Sm90ELb0ELb0ELb1ELb1ELb1ELb0ELb1ELb0ELi3ELi1ELi1ELi1ELb0EEENS1_24CollectiveEpilogueBwdGQAISD_fSG_Li384ELb1ELb1EEENS1_19SingleTileSchedulerILb1ELb0ELb0ELi96EEEEEEEEEvNT_6ParamsE --------------------------
	.section	.nv.shared._ZN7cutlass13device_kernelIN5flash11enable_sm90INS1_16FlashAttnBwdSm90INS1_25CollectiveMainloopBwdSm90ILi2ELi1ELi1EN4cute5tupleIJNS5_1CILi1EEES8_S8_EEENS6_IJNS7_ILi64EEENS7_ILi96EEENS7_ILi192EEEEEENS_6half_tEfNS_4arch4Sm90ELb0ELb0ELb1ELb1ELb1ELb0ELb1ELb0ELi3ELi1ELi1ELi1ELb0EEENS1_24CollectiveEpilogueBwdGQAISD_fSG_Li384ELb1ELb1EEENS1_19SingleTileSchedulerILb1ELb0ELb0ELi96EEEEEEEEEvNT_6ParamsE,"aw",@nobits
	.sectionflags	@""
	.align	16
	.zero		1024


//--------------------- .nv.shared._ZN7cutlass13device_kernelIN5flash11enable_sm90INS1_16FlashAttnBwdSm90INS1_25CollectiveMainloopBwdSm90ILi2ELi1ELi1EN4cute5tupleIJNS5_1CILi1EEES8_S8_EEENS6_IJNS7_ILi64EEENS7_ILi96EEENS7_ILi192EEEEEENS_6half_tEfNS_4arch4Sm90ELb0ELb1ELb1ELb0ELb0ELb0ELb1ELb0ELi3ELi1ELi1ELi1ELb0EEENS1_21CollectiveEpilogueBwdISD_SE_SG_Li384ELb0ELb1ELi3EEENS1_19SingleTileSchedulerILb0ELb0ELb0ELi96EEEEEEEEEvNT_6ParamsE --------------------------
	.section	.nv.shared._ZN7cutlass13device_kernelIN5flash11enable_sm90INS1_16FlashAttnBwdSm90INS1_25CollectiveMainloopBwdSm90ILi2ELi1ELi1EN4cute5tupleIJNS5_1CILi1EEES8_S8_EEENS6_IJNS7_ILi64EEENS7_ILi96EEENS7_ILi192EEEEEENS_6half_tEfNS_4arch4Sm90ELb0ELb1ELb1ELb0ELb0ELb0ELb1ELb0ELi3ELi1ELi1ELi1ELb0EEENS1_21CollectiveEpilogueBwdISD_SE_SG_Li384ELb0ELb1ELi3EEENS1_19SingleTileSchedulerILb0ELb0ELb0ELi96EEEEEEEEEvNT_6ParamsE,"aw",@nobits
	.sectionflags	@""
	.align	16
	.zero		1024


//--------------------- .nv.shared._ZN7cutlass13device_kernelIN5flash11enable_sm90INS1_16FlashAttnBwdSm90INS1_25CollectiveMainloopBwdSm90ILi2ELi1ELi1EN4cute5tupleIJNS5_1CILi1EEES8_S8_EEENS6_IJNS7_ILi64EEENS7_ILi96EEENS7_ILi192EEEEEENS_6half_tEfNS_4arch4Sm90ELb0ELb1ELb1ELb0ELb1ELb0ELb1ELb0ELi3ELi1ELi1ELi1ELb0EEENS1_21CollectiveEpilogueBwdISD_SE_SG_Li384ELb0ELb1ELi3EEENS1_19SingleTileSchedulerILb0ELb0ELb0ELi96EEEEEEEEEvNT_6ParamsE --------------------------
	.section	.nv.shared._ZN7cutlass13device_kernelIN5flash11enable_sm90INS1_16FlashAttnBwdSm90INS1_25CollectiveMainloopBwdSm90ILi2ELi1ELi1EN4cute5tupleIJNS5_1CILi1EEES8_S8_EEENS6_IJNS7_ILi64EEENS7_ILi96EEENS7_ILi192EEEEEENS_6half_tEfNS_4arch4Sm90ELb0ELb1ELb1ELb0ELb1ELb0ELb1ELb0ELi3ELi1ELi1ELi1ELb0EEENS1_21CollectiveEpilogueBwdISD_SE_SG_Li384ELb0ELb1ELi3EEENS1_19SingleTileSchedulerILb0ELb0ELb0ELi96EEEEEEEEEvNT_6ParamsE,"aw",@nobits
	.sectionflags	@""
	.align	16
	.zero		1024


//--------------------- .nv.shared._ZN7cutlass13device_kernelIN5flash11enable_sm90INS1_16FlashAttnBwdSm90INS1_25CollectiveMainloopBwdSm90ILi2ELi1ELi1EN4cute5tupleIJNS5_1CILi1EEES8_S8_EEENS6_IJNS7_ILi64EEENS7_ILi96EEENS7_ILi192EEEEEENS_6half_tEfNS_4arch4Sm90ELb0ELb1ELb1ELb0ELb0ELb0ELb1ELb0ELi3ELi1ELi1ELi1ELb0EEENS1_24CollectiveEpilogueBwdGQAISD_fSG_Li384ELb0ELb0EEENS1_19SingleTileSchedulerILb0ELb0ELb0ELi96EEEEEEEEEvNT_6ParamsE --------------------------
	.section	.nv.shared._ZN7cutlass13device_kernelIN5flash11enable_sm90INS1_16FlashAttnBwdSm90INS1_25CollectiveMainloopBwdSm90ILi2ELi1ELi1EN4cute5tupleIJNS5_1CILi1EEES8_S8_EEENS6_IJNS7_ILi64EEENS7_ILi96EEENS7_ILi192EEEEEENS_6half_tEfNS_4arch4Sm90ELb0ELb1ELb1ELb0ELb0ELb0ELb1ELb0ELi3ELi1ELi1ELi1ELb0EEENS1_24CollectiveEpilogueBwdGQAISD_fSG_Li384ELb0ELb0EEENS1_19SingleTileSchedulerILb0ELb0ELb0ELi96EEEEEEEEEvNT_6ParamsE,"aw",@nobits
	.sectionflags	@""
	.align	16
	.zero		1024


//--------------------- .nv.shared._ZN7cutlass13device_kernelIN5flash11enable_sm90INS1_16FlashAttnBwdSm90INS1_25CollectiveMainloopBwdSm90ILi2ELi1ELi1EN4cute5tupleIJNS5_1CILi1EEES8_S8_EEENS6_IJNS7_ILi64EEENS7_ILi96EEENS7_ILi192EEEEEENS_6half_tEfNS_4arch4Sm90ELb0ELb1ELb1ELb0ELb1ELb0ELb1ELb0ELi3ELi1ELi1ELi1ELb0EEENS1_24CollectiveEpilogueBwdGQAISD_fSG_Li384ELb0ELb1EEENS1_19SingleTileSchedulerILb0ELb0ELb0ELi96EEEEEEEEEvNT_6ParamsE --------------------------
	.section	.nv.shared._ZN7cutlass13device_kernelIN5flash11enable_sm90INS1_16FlashAttnBwdSm90INS1_25CollectiveMainloopBwdSm90ILi2ELi1ELi1EN4cute5tupleIJNS5_1CILi1EEES8_S8_EEENS6_IJNS7_ILi64EEENS7_ILi96EEENS7_ILi192EEEEEENS_6half_tEfNS_4arch4Sm90ELb0ELb1ELb1ELb0ELb1ELb0ELb1ELb0ELi3ELi1ELi1ELi1ELb0EEENS1_24CollectiveEpilogueBwdGQAISD_fSG_Li384ELb0ELb1EEENS1_19SingleTileSchedulerILb0ELb0ELb0ELi96EEEEEEEEEvNT_6ParamsE,"aw",@nobits
	.sectionflags	@""
	.align	16
	.zero		1024


//--------------------- .nv.shared._ZN7cutlass13device_kernelIN5flash11enable_sm90INS1_16FlashAttnBwdSm90INS1_25CollectiveMainloopBwdSm90ILi2ELi1ELi1EN4cute5tupleIJNS5_1CILi1EEES8_S8_EEENS6_IJNS7_ILi64EEENS7_ILi96EEENS7_ILi192EEEEEENS_6half_tEfNS_4arch4Sm90ELb0ELb1ELb1ELb1ELb0ELb0ELb1ELb0ELi3ELi1ELi1ELi1ELb0EEENS1_21CollectiveEpilogueBwdISD_SE_SG_Li384ELb1ELb1ELi3EEENS1_19SingleTileSchedulerILb1ELb0ELb0ELi96EEEEEEEEEvNT_6ParamsE --------------------------
	.section	.nv.shared._ZN7cutlass13device_kernelIN5flash11enable_sm90INS1_16FlashAttnBwdSm90INS1_25CollectiveMainloopBwdSm90ILi2ELi1ELi1EN4cute5tupleIJNS5_1CILi1EEES8_S8_EEENS6_IJNS7_ILi64EEENS7_ILi96EEENS7_ILi192EEEEEENS_6half_tEfNS_4arch4Sm90ELb0ELb1ELb1ELb1ELb0ELb0ELb1ELb0ELi3ELi1ELi1ELi1ELb0EEENS1_21CollectiveEpilogueBwdISD_SE_SG_Li384ELb1ELb1ELi3EEENS1_19SingleTileSchedulerILb1ELb0ELb0ELi96EEEEEEEEEvNT_6ParamsE,"aw",@nobits
	.sectionflags	@""
	.align	16
	.zero		1024


//--------------------- .nv.shared._ZN7cutlass13device_kernelIN5flash11enable_sm90INS1_16FlashAttnBwdSm90INS1_25CollectiveMainloopBwdSm90ILi2ELi1ELi1EN4cute5tupleIJNS5_1CILi1EEES8_S8_EEENS6_IJNS7_ILi64EEENS7_ILi96EEENS7_ILi192EEEEEENS_6half_tEfNS_4arch4Sm90ELb0ELb1ELb1ELb1ELb1ELb0ELb1ELb0ELi3ELi1ELi1ELi1ELb0EEENS1_21CollectiveEpilogueBwdISD_SE_SG_Li384ELb1ELb1ELi3EEENS1_19SingleTileSchedulerILb1ELb0ELb0ELi96EEEEEEEEEvNT_6ParamsE --------------------------
	.section	.nv.shared._ZN7cutlass13device_kernelIN5flash11enable_sm90INS1_16FlashAttnBwdSm90INS1_25CollectiveMainloopBwdSm90ILi2ELi1ELi1EN4cute5tupleIJNS5_1CILi1EEES8_S8_EEENS6_IJNS7_ILi64EEENS7_ILi96EEENS7_ILi192EEEEEENS_6half_tEfNS_4arch4Sm90ELb0ELb1ELb1ELb1ELb1ELb0ELb1ELb0ELi3ELi1ELi1ELi1ELb0EEENS1_21CollectiveEpilogueBwdISD_SE_SG_Li384ELb1ELb1ELi3EEENS1_19SingleTileSchedulerILb1ELb0ELb0ELi96EEEEEEEEEvNT_6ParamsE,"aw",@nobits
	.sectionflags	@""
	.align	16
	.zero		1024


//--------------------- .nv.shared._ZN7cutlass13device_kernelIN5flash11enable_sm90INS1_16FlashAttnBwdSm90INS1_25CollectiveMainloopBwdSm90ILi2ELi1ELi1EN4cute5tupleIJNS5_1CILi1EEES8_S8_EEENS6_IJNS7_ILi64EEENS7_ILi96EEENS7_ILi192EEEEEENS_6half_tEfNS_4arch4Sm90ELb0ELb1ELb1ELb1ELb0ELb0ELb1ELb0ELi3ELi1ELi1ELi1ELb0EEENS1_24CollectiveEpilogueBwdGQAISD_fSG_Li384ELb1ELb0EEENS1_19SingleTileSchedulerILb1ELb0ELb0ELi96EEEEEEEEEvNT_6ParamsE --------------------------
	.section	.nv.shared._ZN7cutlass13device_kernelIN5flash11enable_sm90INS1_16FlashAttnBwdSm90INS1_25CollectiveMainloopBwdSm90ILi2ELi1ELi1EN4cute5tupleIJNS5_1CILi1EEES8_S8_EEENS6_IJNS7_ILi64EEENS7_ILi96EEENS7_ILi192EEEEEENS_6half_tEfNS_4arch4Sm90ELb0ELb1ELb1ELb1ELb0ELb0ELb1ELb0ELi3ELi1ELi1ELi1ELb0EEENS1_24CollectiveEpilogueBwdGQAISD_fSG_Li384ELb1ELb0EEENS1_19SingleTileSchedulerILb1ELb0ELb0ELi96EEEEEEEEEvNT_6ParamsE,"aw",@nobits
	.sectionflags	@""
	.align	16
	.zero		1024


//--------------------- .nv.shared._ZN7cutlass13device_kernelIN5flash11enable_sm90INS1_16FlashAttnBwdSm90INS1_25CollectiveMainloopBwdSm90ILi2ELi1ELi1EN4cute5tupleIJNS5_1CILi1EEES8_S8_EEENS6_IJNS7_ILi64EEENS7_ILi96EEENS7_ILi192EEEEEENS_6half_tEfNS_4arch4Sm90ELb0ELb1ELb1ELb1ELb1ELb0ELb1ELb0ELi3ELi1ELi1ELi1ELb0EEENS1_24CollectiveEpilogueBwdGQAISD_fSG_Li384ELb1ELb1EEENS1_19SingleTileSchedulerILb1ELb0ELb0ELi96EEEEEEEEEvNT_6ParamsE --------------------------
	.section	.nv.shared._ZN7cutlass13device_kernelIN5flash11enable_sm90INS1_16FlashAttnBwdSm90INS1_25CollectiveMainloopBwdSm90ILi2ELi1ELi1EN4cute5tupleIJNS5_1CILi1EEES8_S8_EEENS6_IJNS7_ILi64EEENS7_ILi96EEENS7_ILi192EEEEEENS_6half_tEfNS_4arch4Sm90ELb0ELb1ELb1ELb1ELb1ELb0ELb1ELb0ELi3ELi1ELi1ELi1ELb0EEENS1_24CollectiveEpilogueBwdGQAISD_fSG_Li384ELb1ELb1EEENS1_19SingleTileSchedulerILb1ELb0ELb0ELi96EEEEEEEEEvNT_6ParamsE,"aw",@nobits
	.sectionflags	@""
	.align	16
	.zero		1024


//--------------------- .nv.shared._ZN7cutlass13device_kernelIN5flash11enable_sm90INS1_16FlashAttnBwdSm90INS1_25CollectiveMainloopBwdSm90ILi2ELi1ELi1EN4cute5tupleIJNS5_1CILi1EEES8_S8_EEENS6_IJNS7_ILi64EEENS7_ILi96EEENS7_ILi192EEEEEENS_6half_tEfNS_4arch4Sm90ELb1ELb0ELb1ELb0ELb0ELb0ELb1ELb0ELi3ELi1ELi1ELi1ELb0EEENS1_21CollectiveEpilogueBwdISD_SE_SG_Li384ELb0ELb1ELi3EEENS1_25SingleTileBwdLPTSchedulerILb0ELi96ELb0EEEEEEEEEvNT_6ParamsE --------------------------
	.section	.nv.shared._ZN7cutlass13device_kernelIN5flash11enable_sm90INS1_16FlashAttnBwdSm90INS1_25CollectiveMainloopBwdSm90ILi2ELi1ELi1EN4cute5tupleIJNS5_1CILi1EEES8_S8_EEENS6_IJNS7_ILi64EEENS7_ILi96EEENS7_ILi192EEEEEENS_6half_tEfNS_4arch4Sm90ELb1ELb0ELb1ELb0ELb0ELb0ELb1ELb0ELi3ELi1ELi1ELi1ELb0EEENS1_21CollectiveEpilogueBwdISD_SE_SG_Li384ELb0ELb1ELi3EEENS1_25SingleTileBwdLPTSchedulerILb0ELi96ELb0EEEEEEEEEvNT_6ParamsE,"aw",@nobits
	.sectionflags	@""
	.align	16
	.zero		1024


//--------------------- .nv.shared._ZN7cutlass13device_kernelIN5flash11enable_sm90INS1_16FlashAttnBwdSm90INS1_25CollectiveMainloopBwdSm90ILi2ELi1ELi1EN4cute5tupleIJNS5_1CILi1EEES8_S8_EEENS6_IJNS7_ILi64EEENS7_ILi96EEENS7_ILi192EEEEEENS_6half_tEfNS_4arch4Sm90ELb1ELb0ELb1ELb0ELb1ELb0ELb1ELb0ELi3ELi1ELi1ELi1ELb0EEENS1_21CollectiveEpilogueBwdISD_SE_SG_Li384ELb0ELb1ELi3EEENS1_25SingleTileBwdLPTSchedulerILb0ELi96ELb1EEEEEEEEEvNT_6ParamsE --------------------------
	.section	.nv.shared._ZN7cutlass13device_kernelIN5flash11enable_sm90INS1_16FlashAttnBwdSm90INS1_25CollectiveMainloopBwdSm90ILi2ELi1ELi1EN4cute5tupleIJNS5_1CILi1EEES8_S8_EEENS6_IJNS7_ILi64EEENS7_ILi96EEENS7_ILi192EEEEEENS_6half_tEfNS_4arch4Sm90ELb1ELb0ELb1ELb0ELb1ELb0ELb1ELb0ELi3ELi1ELi1ELi1ELb0EEENS1_21CollectiveEpilogueBwdISD_SE_SG_Li384ELb0ELb1ELi3EEENS1_25SingleTileBwdLPTSchedulerILb0ELi96ELb1EEEEEEEEEvNT_6ParamsE,"aw",@nobits
	.sectionflags	@""
	.align	16
	.zero		1024


//--------------------- .nv.shared._ZN7cutlass13device_kernelIN5flash11enable_sm90INS1_16FlashAttnBwdSm90INS1_25CollectiveMainloopBwdSm90ILi2ELi1ELi1EN4cute5tupleIJNS5_1CILi1EEES8_S8_EEENS6_IJNS7_ILi64EEENS7_ILi96EEENS7_ILi192EEEEEENS_6half_tEfNS_4arch4Sm90ELb1ELb0ELb1ELb0ELb0ELb0ELb1ELb0ELi3ELi1ELi1ELi1ELb0EEENS1_24CollectiveEpilogueBwdGQAISD_fSG_Li384ELb0ELb0EEENS1_25SingleTileBwdLPTSchedulerILb0ELi96ELb0EEEEEEEEEvNT_6ParamsE --------------------------
	.section	.nv.shared._ZN7cutlass13device_kernelIN5flash11enable_sm90INS1_16FlashAttnBwdSm90INS1_25CollectiveMainloopBwdSm90ILi2ELi1ELi1EN4cute5tupleIJNS5_1CILi1EEES8_S8_EEENS6_IJNS7_ILi64EEENS7_ILi96EEENS7_ILi192EEEEEENS_6half_tEfNS_4arch4Sm90ELb1ELb0ELb1ELb0ELb0ELb0ELb1ELb0ELi3ELi1ELi1ELi1ELb0EEENS1_24CollectiveEpilogueBwdGQAISD_fSG_Li384ELb0ELb0EEENS1_25SingleTileBwdLPTSchedulerILb0ELi96ELb0EEEEEEEEEvNT_6ParamsE,"aw",@nobits
	.sectionflags	@""
	.align	16
	.zero		1024


//--------------------- .nv.shared._ZN7cutlass13device_kernelIN5flash11enable_sm90INS1_16FlashAttnBwdSm90INS1_25CollectiveMainloopBwdSm90ILi2ELi1ELi1EN4cute5tupleIJNS5_1CILi1EEES8_S8_EEENS6_IJNS7_ILi64EEENS7_ILi96EEENS7_ILi192EEEEEENS_6half_tEfNS_4arch4Sm90ELb1ELb0ELb1ELb0ELb1ELb0ELb1ELb0ELi3ELi1ELi1ELi1ELb0EEENS1_24CollectiveEpilogueBwdGQAISD_fSG_Li384ELb0ELb1EEENS1_25SingleTileBwdLPTSchedulerILb0ELi96ELb1EEEEEEEEEvNT_6ParamsE --------------------------
	.section	.nv.shared._ZN7cutlass13device_kernelIN5flash11enable_sm90INS1_16FlashAttnBwdSm90INS1_25CollectiveMainloopBwdSm90ILi2ELi1ELi1EN4cute5tupleIJNS5_1CILi1EEES8_S8_EEENS6_IJNS7_ILi64EEENS7_ILi96EEENS7_ILi192EEEEEENS_6half_tEfNS_4arch4Sm90ELb1ELb0ELb1ELb0ELb1ELb0ELb1ELb0ELi3ELi1ELi1ELi1ELb0EEENS1_24CollectiveEpilogueBwdGQAISD_fSG_Li384ELb0ELb1EEENS1_25SingleTileBwdLPTSchedulerILb0ELi96ELb1EEEEEEEEEvNT_6ParamsE,"aw",@nobits
	.sectionflags	@""
	.align	16
	.zero		1024


//--------------------- .nv.shared._ZN7cutlass13device_kernelIN5flash22FlashAttnBwdPreprocessIN4cute5tupleIJNS3_1CILi64EEENS5_ILi192EEEEEENS_6half_tEfNS_4arch4Sm90ELb1ELb0EEEEEvNT_6ParamsE --------------------------
	.section	.nv.shared._ZN7cutlass13device_kernelIN5flash22FlashAttnBwdPreprocessIN4cute5tupleIJNS3_1CILi64EEENS5_ILi192EEEEEENS_6half_tEfNS_4arch4Sm90ELb1ELb0EEEEEvNT_6ParamsE,"aw",@nobits
	.sectionflags	@""
	.align	16
	.zero		1024


//--------------------- .nv.shared._ZN7cutlass13device_kernelIN5flash11enable_sm90INS1_16FlashAttnBwdSm90INS1_25CollectiveMainloopBwdSm90ILi2ELi1ELi1EN4cute5tupleIJNS5_1CILi1EEES8_S8_EEENS6_IJNS7_ILi64EEENS7_ILi96EEENS7_ILi192EEEEEENS_6half_tEfNS_4arch4Sm90ELb1ELb0ELb1ELb1ELb0ELb0ELb1ELb0ELi3ELi1ELi1ELi1ELb0EEENS1_21CollectiveEpilogueBwdISD_SE_SG_Li384ELb1ELb1ELi3EEENS1_25SingleTileBwdLPTSchedulerILb1ELi96ELb0EEEEEEEEEvNT_6ParamsE --------------------------
	.section	.nv.shared._ZN7cutlass13device_kernelIN5flash11enable_sm90INS1_16FlashAttnBwdSm90INS1_25CollectiveMainloopBwdSm90ILi2ELi1ELi1EN4cute5tupleIJNS5_1CILi1EEES8_S8_EEENS6_IJNS7_ILi64EEENS7_ILi96EEENS7_ILi192EEEEEENS_6half_tEfNS_4arch4Sm90ELb1ELb0ELb1ELb1ELb0ELb0ELb1ELb0ELi3ELi1ELi1ELi1ELb0EEENS1_21CollectiveEpilogueBwdISD_SE_SG_Li384ELb1ELb1ELi3EEENS1_25SingleTileBwdLPTSchedulerILb1ELi96ELb0EEEEEEEEEvNT_6ParamsE,"aw",@nobits
	.sectionflags	@""
	.align	16
	.zero		1024


//--------------------- .nv.shared._ZN7cutlass13device_kernelIN5flash11enable_sm90INS1_16FlashAttnBwdSm90INS1_25CollectiveMainloopBwdSm90ILi2ELi1ELi1EN4cute5tupleIJNS5_1CILi1EEES8_S8_EEENS6_IJNS7_ILi64EEENS7_ILi96EEENS7_ILi192EEEEEENS_6half_tEfNS_4arch4Sm90ELb1ELb0ELb1ELb1ELb1ELb0ELb1ELb0ELi3ELi1ELi1ELi1ELb0EEENS1_21CollectiveEpilogueBwdISD_SE_SG_Li384ELb1ELb1ELi3EEENS1_25SingleTileBwdLPTSchedulerILb1ELi96ELb1EEEEEEEEEvNT_6ParamsE --------------------------
	.section	.nv.shared._ZN7cutlass13device_kernelIN5flash11enable_sm90INS1_16FlashAttnBwdSm90INS1_25CollectiveMainloopBwdSm90ILi2ELi1ELi1EN4cute5tupleIJNS5_1CILi1EEES8_S8_EEENS6_IJNS7_ILi64EEENS7_ILi96EEENS7_ILi192EEEEEENS_6half_tEfNS_4arch4Sm90ELb1ELb0ELb1ELb1ELb1ELb0ELb1ELb0ELi3ELi1ELi1ELi1ELb0EEENS1_21CollectiveEpilogueBwdISD_SE_SG_Li384ELb1ELb1ELi3EEENS1_25SingleTileBwdLPTSchedulerILb1ELi96ELb1EEEEEEEEEvNT_6ParamsE,"aw",@nobits
	.sectionflags	@""
	.align	16
	.zero		1024


//--------------------- .nv.shared._ZN7cutlass13device_kernelIN5flash11enable_sm90INS1_16FlashAttnBwdSm90INS1_25CollectiveMainloopBwdSm90ILi2ELi1ELi1EN4cute5tupleIJNS5_1CILi1EEES8_S8_EEENS6_IJNS7_ILi64EEENS7_ILi96EEENS7_ILi192EEEEEENS_6half_tEfNS_4arch4Sm90ELb1ELb0ELb1ELb1ELb0ELb0ELb1ELb0ELi3ELi1ELi1ELi1ELb0EEENS1_24CollectiveEpilogueBwdGQAISD_fSG_Li384ELb1ELb0EEENS1_25SingleTileBwdLPTSchedulerILb1ELi96ELb0EEEEEEEEEvNT_6ParamsE --------------------------
	.section	.nv.shared._ZN7cutlass13device_kernelIN5flash11enable_sm90INS1_16FlashAttnBwdSm90INS1_25CollectiveMainloopBwdSm90ILi2ELi1ELi1EN4cute5tupleIJNS5_1CILi1EEES8_S8_EEENS6_IJNS7_ILi64EEENS7_ILi96EEENS7_ILi192EEEEEENS_6half_tEfNS_4arch4Sm90ELb1ELb0ELb1ELb1ELb0ELb0ELb1ELb0ELi3ELi1ELi1ELi1ELb0EEENS1_24CollectiveEpilogueBwdGQAISD_fSG_Li384ELb1ELb0EEENS1_25SingleTileBwdLPTSchedulerILb1ELi96ELb0EEEEEEEEEvNT_6ParamsE,"aw",@nobits
	.sectionflags	@""
	.align	16
	.zero		1024


//--------------------- .nv.shared._ZN7cutlass13device_kernelIN5flash32FlashAttnBwdPostprocessConvertdQIN4cute5tupleIJNS3_1CILi96EEENS5_ILi192EEEEEENS_6half_tEfNS_4arch4Sm90ELi384ENS3_8TiledMMAINS3_8MMA_AtomIJNS3_4SM904GMMA25MMA_64x96x16_F32F16F16_SSILNSF_5MajorE1ELSH_1ELNSF_7ScaleInE1ELSI_1EEEEEENS3_6LayoutINS4_IJNS5_ILi3EEENS5_ILi1EEESN_EEENS4_IJSN_NS5_ILi0EEESP_EEEEENS4_IJNS3_10UnderscoreESS_SS_EEEEELb1EEEEEvNT_6ParamsE --------------------------
	.section	.nv.shared._ZN7cutlass13device_kernelIN5flash32FlashAttnBwdPostprocessConvertdQIN4cute5tupleIJNS3_1CILi96EEENS5_ILi192EEEEEENS_6half_tEfNS_4arch4Sm90ELi384ENS3_8TiledMMAINS3_8MMA_AtomIJNS3_4SM904GMMA25MMA_64x96x16_F32F16F16_SSILNSF_5MajorE1ELSH_1ELNSF_7ScaleInE1ELSI_1EEEEEENS3_6LayoutINS4_IJNS5_ILi3EEENS5_ILi1EEESN_EEENS4_IJSN_NS5_ILi0EEESP_EEEEENS4_IJNS3_10UnderscoreESS_SS_EEEEELb1EEEEEvNT_6ParamsE,"aw",@nobits
	.sectionflags	@""
	.align	16
	.zero		1024


//--------------------- .nv.shared._ZN7cutlass13device_kernelIN5flash32FlashAttnBwdPostprocessConvertdQIN4cute5tupleIJNS3_1CILi64EEENS5_ILi192EEEEEENS_6half_tEfNS_4arch4Sm90ELi384ENS3_8TiledMMAINS3_8MMA_AtomIJNS3_4SM904GMMA25MMA_64x64x16_F32F16F16_SSILNSF_5MajorE0ELSH_1ELNSF_7ScaleInE1ELSI_1EEEEEENS3_6LayoutINS4_IJNS5_ILi1EEENS5_ILi3EEESM_EEENS4_IJNS5_ILi0EEESM_SP_EEEEENS4_IJNS3_10UnderscoreESS_SS_EEEEELb0EEEEEvNT_6ParamsE --------------------------
	.section	.nv.shared._ZN7cutlass13device_kernelIN5flash32FlashAttnBwdPostprocessConvertdQIN4cute5tupleIJNS3_1CILi64EEENS5_ILi192EEEEEENS_6half_tEfNS_4arch4Sm90ELi384ENS3_8TiledMMAINS3_8MMA_AtomIJNS3_4SM904GMMA25MMA_64x64x16_F32F16F16_SSILNSF_5MajorE0ELSH_1ELNSF_7ScaleInE1ELSI_1EEEEEENS3_6LayoutINS4_IJNS5_ILi1EEENS5_ILi3EEESM_EEENS4_IJNS5_ILi0EEESM_SP_EEEEENS4_IJNS3_10UnderscoreESS_SS_EEEEELb0EEEEEvNT_6ParamsE,"aw",@nobits
	.sectionflags	@""
	.align	16
	.zero		1024


//--------------------- .nv.shared._ZN7cutlass13device_kernelIN5flash11enable_sm90INS1_16FlashAttnBwdSm90INS1_25CollectiveMainloopBwdSm90ILi2ELi1ELi1EN4cute5tupleIJNS5_1CILi1EEES8_S8_EEENS6_IJNS7_ILi64EEENS7_ILi96EEENS7_ILi192EEEEEENS_6half_tEfNS_4arch4Sm90ELb1ELb0ELb1ELb1ELb1ELb0ELb1ELb0ELi3ELi1ELi1ELi1ELb0EEENS1_24CollectiveEpilogueBwdGQAISD_fSG_Li384ELb1ELb1EEENS1_25SingleTileBwdLPTSchedulerILb1ELi96ELb1EEEEEEEEEvNT_6ParamsE --------------------------
	.section	.nv.shared._ZN7cutlass13device_kernelIN5flash11enable_sm90INS1_16FlashAttnBwdSm90INS1_25CollectiveMainloopBwdSm90ILi2ELi1ELi1EN4cute5tupleIJNS5_1CILi1EEES8_S8_EEENS6_IJNS7_ILi64EEENS7_ILi96EEENS7_ILi192EEEEEENS_6half_tEfNS_4arch4Sm90ELb1ELb0ELb1ELb1ELb1ELb0ELb1ELb0ELi3ELi1ELi1ELi1ELb0EEENS1_24CollectiveEpilogueBwdGQAISD_fSG_Li384ELb1ELb1EEENS1_25SingleTileBwdLPTSchedulerILb1ELi96ELb1EEEEEEEEEvNT_6ParamsE,"aw",@nobits
	.sectionflags	@""
	.align	16
	.zero		1024


//--------------------- .nv.shared._ZN7cutlass13device_kernelIN5flash22FlashAttnBwdPreprocessIN4cute5tupleIJNS3_1CILi64EEENS5_ILi192EEEEEENS_6half_tEfNS_4arch4Sm90ELb1ELb1EEEEEvNT_6ParamsE --------------------------
	.section	.nv.shared._ZN7cutlass13device_kernelIN5flash22FlashAttnBwdPreprocessIN4cute5tupleIJNS3_1CILi64EEENS5_ILi192EEEEEENS_6half_tEfNS_4arch4Sm90ELb1ELb1EEEEEvNT_6ParamsE,"aw",@nobits
	.sectionflags	@""
	.align	16
	.zero		1024


//--------------------- .nv.constant0._ZN7cutlass13device_kernelIN5flash11enable_sm90INS1_16FlashAttnBwdSm90INS1_25CollectiveMainloopBwdSm90ILi2ELi1ELi1EN4cute5tupleIJNS5_1CILi1EEES8_S8_EEENS6_IJNS7_ILi64EEENS7_ILi96EEENS7_ILi192EEEEEENS_6half_tEfNS_4arch4Sm90ELb0ELb0ELb1ELb0ELb0ELb0ELb1ELb0ELi3ELi1ELi1ELi1ELb0EEENS1_21CollectiveEpilogueBwdISD_SE_SG_Li384ELb0ELb1ELi3EEENS1_19SingleTileSchedulerILb0ELb0ELb0ELi96EEEEEEEEEvNT_6ParamsE --------------------------
	.section	.nv.constant0._ZN7cutlass13device_kernelIN5flash11enable_sm90INS1_16FlashAttnBwdSm90INS1_25CollectiveMainloopBwdSm90ILi2ELi1ELi1EN4cute5tupleIJNS5_1CILi1EEES8_S8_EEENS6_IJNS7_ILi64EEENS7_ILi96EEENS7_ILi192EEEEEENS_6half_tEfNS_4arch4Sm90ELb0ELb0ELb1ELb0ELb0ELb0ELb1ELb0ELi3ELi1ELi1ELi1ELb0EEENS1_21CollectiveEpilogueBwdISD_SE_SG_Li384ELb0ELb1ELi3EEENS1_19SingleTileSchedulerILb0ELb0ELb0ELi96EEEEEEEEEvNT_6ParamsE,"a",@progbits
	.sectionflags	@""
	.align	4
.nv.constant0._ZN7cutlass13device_kernelIN5flash11enable_sm90INS1_16FlashAttnBwdSm90INS1_25CollectiveMainloopBwdSm90ILi2ELi1ELi1EN4cute5tupleIJNS5_1CILi1EEES8_S8_EEENS6_IJNS7_ILi64EEENS7_ILi96EEENS7_ILi192EEEEEENS_6half_tEfNS_4arch4Sm90ELb0ELb0ELb1ELb0ELb0ELb0ELb1ELb0ELi3ELi1ELi1ELi1ELb0EEENS1_21CollectiveEpilogueBwdISD_SE_SG_Li384ELb0ELb1ELi3EEENS1_19SingleTileSchedulerILb0ELb0ELb0ELi96EEEEEEEEEvNT_6ParamsE:
	.zero		2944


//--------------------- .nv.constant0._ZN7cutlass13device_kernelIN5flash11enable_sm90INS1_16FlashAttnBwdSm90INS1_25CollectiveMainloopBwdSm90ILi2ELi1ELi1EN4cute5tupleIJNS5_1CILi1EEES8_S8_EEENS6_IJNS7_ILi64EEENS7_ILi96EEENS7_ILi192EEEEEENS_6half_tEfNS_4arch4Sm90ELb0ELb0ELb1ELb0ELb1ELb0ELb1ELb0ELi3ELi1ELi1ELi1ELb0EEENS1_21CollectiveEpilogueBwdISD_SE_SG_Li384ELb0ELb1ELi3EEENS1_19SingleTileSchedulerILb0ELb0ELb0ELi96EEEEEEEEEvNT_6ParamsE --------------------------
	.section	.nv.constant0._ZN7cutlass13device_kernelIN5flash11enable_sm90INS1_16FlashAttnBwdSm90INS1_25CollectiveMainloopBwdSm90ILi2ELi1ELi1EN4cute5tupleIJNS5_1CILi1EEES8_S8_EEENS6_IJNS7_ILi64EEENS7_ILi96EEENS7_ILi192EEEEEENS_6half_tEfNS_4arch4Sm90ELb0ELb0ELb1ELb0ELb1ELb0ELb1ELb0ELi3ELi1ELi1ELi1ELb0EEENS1_21CollectiveEpilogueBwdISD_SE_SG_Li384ELb0ELb1ELi3EEENS1_19SingleTileSchedulerILb0ELb0ELb0ELi96EEEEEEEEEvNT_6ParamsE,"a",@progbits
	.sectionflags	@""
	.align	4
.nv.constant0._ZN7cutlass13device_kernelIN5flash11enable_sm90INS1_16FlashAttnBwdSm90INS1_25CollectiveMainloopBwdSm90ILi2ELi1ELi1EN4cute5tupleIJNS5_1CILi1EEES8_S8_EEENS6_IJNS7_ILi64EEENS7_ILi96EEENS7_ILi192EEEEEENS_6half_tEfNS_4arch4Sm90ELb0ELb0ELb1ELb0ELb1ELb0ELb1ELb0ELi3ELi1ELi1ELi1ELb0EEENS1_21CollectiveEpilogueBwdISD_SE_SG_Li384ELb0ELb1ELi3EEENS1_19SingleTileSchedulerILb0ELb0ELb0ELi96EEEEEEEEEvNT_6ParamsE:
	.zero		2944


//--------------------- .nv.constant0._ZN7cutlass13device_kernelIN5flash11enable_sm90INS1_16FlashAttnBwdSm90INS1_25CollectiveMainloopBwdSm90ILi2ELi1ELi1EN4cute5tupleIJNS5_1CILi1EEES8_S8_EEENS6_IJNS7_ILi64EEENS7_ILi96EEENS7_ILi192EEEEEENS_6half_tEfNS_4arch4Sm90ELb0ELb0ELb1ELb0ELb0ELb0ELb1ELb0ELi3ELi1ELi1ELi1ELb0EEENS1_24CollectiveEpilogueBwdGQAISD_fSG_Li384ELb0ELb0EEENS1_19SingleTileSchedulerILb0ELb0ELb0ELi96EEEEEEEEEvNT_6ParamsE --------------------------
	.section	.nv.constant0._ZN7cutlass13device_kernelIN5flash11enable_sm90INS1_16FlashAttnBwdSm90INS1_25CollectiveMainloopBwdSm90ILi2ELi1ELi1EN4cute5tupleIJNS5_1CILi1EEES8_S8_EEENS6_IJNS7_ILi64EEENS7_ILi96EEENS7_ILi192EEEEEENS_6half_tEfNS_4arch4Sm90ELb0ELb0ELb1ELb0ELb0ELb0ELb1ELb0ELi3ELi1ELi1ELi1ELb0EEENS1_24CollectiveEpilogueBwdGQAISD_fSG_Li384ELb0ELb0EEENS1_19SingleTileSchedulerILb0ELb0ELb0ELi96EEEEEEEEEvNT_6ParamsE,"a",@progbits
	.sectionflags	@""
	.align	4
.nv.constant0._ZN7cutlass13device_kernelIN5flash11enable_sm90INS1_16FlashAttnBwdSm90INS1_25CollectiveMainloopBwdSm90ILi2ELi1ELi1EN4cute5tupleIJNS5_1CILi1EEES8_S8_EEENS6_IJNS7_ILi64EEENS7_ILi96EEENS7_ILi192EEEEEENS_6half_tEfNS_4arch4Sm90ELb0ELb0ELb1ELb0ELb0ELb0ELb1ELb0ELi3ELi1ELi1ELi1ELb0EEENS1_24CollectiveEpilogueBwdGQAISD_fSG_Li384ELb0ELb0EEENS1_19SingleTileSchedulerILb0ELb0ELb0ELi96EEEEEEEEEvNT_6ParamsE:
	.zero		2304


//--------------------- .nv.constant0._ZN7cutlass13device_kernelIN5flash11enable_sm90INS1_16FlashAttnBwdSm90INS1_25CollectiveMainloopBwdSm90ILi2ELi1ELi1EN4cute5tupleIJNS5_1CILi1EEES8_S8_EEENS6_IJNS7_ILi64EEENS7_ILi96EEENS7_ILi192EEEEEENS_6half_tEfNS_4arch4Sm90ELb0ELb0ELb1ELb0ELb1ELb0ELb1ELb0ELi3ELi1ELi1ELi1ELb0EEENS1_24CollectiveEpilogueBwdGQAISD_fSG_Li384ELb0ELb1EEENS1_19SingleTileSchedulerILb0ELb0ELb0ELi96EEEEEEEEEvNT_6ParamsE --------------------------
	.section	.nv.constant0._ZN7cutlass13device_kernelIN5flash11enable_sm90INS1_16FlashAttnBwdSm90INS1_25CollectiveMainloopBwdSm90ILi2ELi1ELi1EN4cute5tupleIJNS5_1CILi1EEES8_S8_EEENS6_IJNS7_ILi64EEENS7_ILi96EEENS7_ILi192EEEEEENS_6half_tEfNS_4arch4Sm90ELb0ELb0ELb1ELb0ELb1ELb0ELb1ELb0ELi3ELi1ELi1ELi1ELb0EEENS1_24CollectiveEpilogueBwdGQAISD_fSG_Li384ELb0ELb1EEENS1_19SingleTileSchedulerILb0ELb0ELb0ELi96EEEEEEEEEvNT_6ParamsE,"a",@progbits
	.sectionflags	@""
	.align	4
.nv.constant0._ZN7cutlass13device_kernelIN5flash11enable_sm90INS1_16FlashAttnBwdSm90INS1_25CollectiveMainloopBwdSm90ILi2ELi1ELi1EN4cute5tupleIJNS5_1CILi1EEES8_S8_EEENS6_IJNS7_ILi64EEENS7_ILi96EEENS7_ILi192EEEEEENS_6half_tEfNS_4arch4Sm90ELb0ELb0ELb1ELb0ELb1ELb0ELb1ELb0ELi3ELi1ELi1ELi1ELb0EEENS1_24CollectiveEpilogueBwdGQAISD_fSG_Li384ELb0ELb1EEENS1_19SingleTileSchedulerILb0ELb0ELb0ELi96EEEEEEEEEvNT_6ParamsE:
	.zero		2304


//--------------------- .nv.constant0._ZN7cutlass13device_kernelIN5flash11enable_sm90INS1_16FlashAttnBwdSm90INS1_25CollectiveMainloopBwdSm90ILi2ELi1ELi1EN4cute5tupleIJNS5_1CILi1EEES8_S8_EEENS6_IJNS7_ILi64EEENS7_ILi96EEENS7_ILi192EEEEEENS_6half_tEfNS_4arch4Sm90ELb0ELb0ELb1ELb1ELb0ELb0ELb1ELb0ELi3ELi1ELi1ELi1ELb0EEENS1_21CollectiveEpilogueBwdISD_SE_SG_Li384ELb1ELb1ELi3EEENS1_19SingleTileSchedulerILb1ELb0ELb0ELi96EEEEEEEEEvNT_6ParamsE --------------------------
	.section	.nv.constant0._ZN7cutlass13device_kernelIN5flash11enable_sm90INS1_16FlashAttnBwdSm90INS1_25CollectiveMainloopBwdSm90ILi2ELi1ELi1EN4cute5tupleIJNS5_1CILi1EEES8_S8_EEENS6_IJNS7_ILi64EEENS7_ILi96EEENS7_ILi192EEEEEENS_6half_tEfNS_4arch4Sm90ELb0ELb0ELb1ELb1ELb0ELb0ELb1ELb0ELi3ELi1ELi1ELi1ELb0EEENS1_21CollectiveEpilogueBwdISD_SE_SG_Li384ELb1ELb1ELi3EEENS1_19SingleTileSchedulerILb1ELb0ELb0ELi96EEEEEEEEEvNT_6ParamsE,"a",@progbits
	.sectionflags	@""
	.align	4
.nv.constant0._ZN7cutlass13device_kernelIN5flash11enable_sm90INS1_16FlashAttnBwdSm90INS1_25CollectiveMainloopBwdSm90ILi2ELi1ELi1EN4cute5tupleIJNS5_1CILi1EEES8_S8_EEENS6_IJNS7_ILi64EEENS7_ILi96EEENS7_ILi192EEEEEENS_6half_tEfNS_4arch4Sm90ELb0ELb0ELb1ELb1ELb0ELb0ELb1ELb0ELi3ELi1ELi1ELi1ELb0EEENS1_21CollectiveEpilogueBwdISD_SE_SG_Li384ELb1ELb1ELi3EEENS1_19SingleTileSchedulerILb1ELb0ELb0ELi96EEEEEEEEEvNT_6ParamsE:
	.zero		2304


//--------------------- .nv.constant0._ZN7cutlass13device_kernelIN5flash11enable_sm90INS1_16FlashAttnBwdSm90INS1_25CollectiveMainloopBwdSm90ILi2ELi1ELi1EN4cute5tupleIJNS5_1CILi1EEES8_S8_EEENS6_IJNS7_ILi64EEENS7_ILi96EEENS7_ILi192EEEEEENS_6half_tEfNS_4arch4Sm90ELb0ELb0ELb1ELb1ELb1ELb0ELb1ELb0ELi3ELi1ELi1ELi1ELb0EEENS1_21CollectiveEpilogueBwdISD_SE_SG_Li384ELb1ELb1ELi3EEENS1_19SingleTileSchedulerILb1ELb0ELb0ELi96EEEEEEEEEvNT_6ParamsE --------------------------
	.section	.nv.constant0._ZN7cutlass13device_kernelIN5flash11enable_sm90INS1_16FlashAttnBwdSm90INS1_25CollectiveMainloopBwdSm90ILi2ELi1ELi1EN4cute5tupleIJNS5_1CILi1EEES8_S8_EEENS6_IJNS7_ILi64EEENS7_ILi96EEENS7_ILi192EEEEEENS_6half_tEfNS_4arch4Sm90ELb0ELb0ELb1ELb1ELb1ELb0ELb1ELb0ELi3ELi1ELi1ELi1ELb0EEENS1_21CollectiveEpilogueBwdISD_SE_SG_Li384ELb1ELb1ELi3EEENS1_19SingleTileSchedulerILb1ELb0ELb0ELi96EEEEEEEEEvNT_6ParamsE,"a",@progbits
	.sectionflags	@""
	.align	4
.nv.constant0._ZN7cutlass13device_kernelIN5flash11enable_sm90INS1_16FlashAttnBwdSm90INS1_25CollectiveMainloopBwdSm90ILi2ELi1ELi1EN4cute5tupleIJNS5_1CILi1EEES8_S8_EEENS6_IJNS7_ILi64EEENS7_ILi96EEENS7_ILi192EEEEEENS_6half_tEfNS_4arch4Sm90ELb0ELb0ELb1ELb1ELb1ELb0ELb1ELb0ELi3ELi1ELi1ELi1ELb0EEENS1_21CollectiveEpilogueBwdISD_SE_SG_Li384ELb1ELb1ELi3EEENS1_19SingleTileSchedulerILb1ELb0ELb0ELi96EEEEEEEEEvNT_6ParamsE:
	.zero		2304


//--------------------- .nv.constant0._ZN7cutlass13device_kernelIN5flash11enable_sm90INS1_16FlashAttnBwdSm90INS1_25CollectiveMainloopBwdSm90ILi2ELi1ELi1EN4cute5tupleIJNS5_1CILi1EEES8_S8_EEENS6_IJNS7_ILi64EEENS7_ILi96EEENS7_ILi192EEEEEENS_6half_tEfNS_4arch4Sm90ELb0ELb0ELb1ELb1ELb0ELb0ELb1ELb0ELi3ELi1ELi1ELi1ELb0EEENS1_24CollectiveEpilogueBwdGQAISD_fSG_Li384ELb1ELb0EEENS1_19SingleTileSchedulerILb1ELb0ELb0ELi96EEEEEEEEEvNT_6ParamsE --------------------------
	.section	.nv.constant0._ZN7cutlass13device_kernelIN5flash11enable_sm90INS1_16FlashAttnBwdSm90INS1_25CollectiveMainloopBwdSm90ILi2ELi1ELi1EN4cute5tupleIJNS5_1CILi1EEES8_S8_EEENS6_IJNS7_ILi64EEENS7_ILi96EEENS7_ILi192EEEEEENS_6half_tEfNS_4arch4Sm90ELb0ELb0ELb1ELb1ELb0ELb0ELb1ELb0ELi3ELi1ELi1ELi1ELb0EEENS1_24CollectiveEpilogueBwdGQAISD_fSG_Li384ELb1ELb0EEENS1_19SingleTileSchedulerILb1ELb0ELb0ELi96EEEEEEEEEvNT_6ParamsE,"a",@progbits
	.sectionflags	@""
	.align	4
.nv.constant0._ZN7cutlass13device_kernelIN5flash11enable_sm90INS1_16FlashAttnBwdSm90INS1_25CollectiveMainloopBwdSm90ILi2ELi1ELi1EN4cute5tupleIJNS5_1CILi1EEES8_S8_EEENS6_IJNS7_ILi64EEENS7_ILi96EEENS7_ILi192EEEEEENS_6half_tEfNS_4arch4Sm90ELb0ELb0ELb1ELb1ELb0ELb0ELb1ELb0ELi3ELi1ELi1ELi1ELb0EEENS1_24CollectiveEpilogueBwdGQAISD_fSG_Li384ELb1ELb0EEENS1_19SingleTileSchedulerILb1ELb0ELb0ELi96EEEEEEEEEvNT_6ParamsE:
	.zero		2304


//--------------------- .nv.constant0._ZN7cutlass13device_kernelIN5flash11enable_sm90INS1_16FlashAttnBwdSm90INS1_25CollectiveMainloopBwdSm90ILi2ELi1ELi1EN4cute5tupleIJNS5_1CILi1EEES8_S8_EEENS6_IJNS7_ILi64EEENS7_ILi96EEENS7_ILi192EEEEEENS_6half_tEfNS_4arch4Sm90ELb0ELb0ELb1ELb1ELb1ELb0ELb1ELb0ELi3ELi1ELi1ELi1ELb0EEENS1_24CollectiveEpilogueBwdGQAISD_fSG_Li384ELb1ELb1EEENS1_19SingleTileSchedulerILb1ELb0ELb0ELi96EEEEEEEEEvNT_6ParamsE --------------------------
	.section	.nv.constant0._ZN7cutlass13device_kernelIN5flash11enable_sm90INS1_16FlashAttnBwdSm90INS1_25CollectiveMainloopBwdSm90ILi2ELi1ELi1EN4cute5tupleIJNS5_1CILi1EEES8_S8_EEENS6_IJNS7_ILi64EEENS7_ILi96EEENS7_ILi192EEEEEENS_6half_tEfNS_4arch4Sm90ELb0ELb0ELb1ELb1ELb1ELb0ELb1ELb0ELi3ELi1ELi1ELi1ELb0EEENS1_24CollectiveEpilogueBwdGQAISD_fSG_Li384ELb1ELb1EEENS1_19SingleTileSchedulerILb1ELb0ELb0ELi96EEEEEEEEEvNT_6ParamsE,"a",@progbits
	.sectionflags	@""
	.align	4
.nv.constant0._ZN7cutlass13device_kernelIN5flash11enable_sm90INS1_16FlashAttnBwdSm90INS1_25CollectiveMainloopBwdSm90ILi2ELi1ELi1EN4cute5tupleIJNS5_1CILi1EEES8_S8_EEENS6_IJNS7_ILi64EEENS7_ILi96EEENS7_ILi192EEEEEENS_6half_tEfNS_4arch4Sm90ELb0ELb0ELb1ELb1ELb1ELb0ELb1ELb0ELi3ELi1ELi1ELi1ELb0EEENS1_24CollectiveEpilogueBwdGQAISD_fSG_Li384ELb1ELb1EEENS1_19SingleTileSchedulerILb1ELb0ELb0ELi96EEEEEEEEEvNT_6ParamsE:
	.zero		2304


//--------------------- .nv.constant0._ZN7cutlass13device_kernelIN5flash11enable_sm90INS1_16FlashAttnBwdSm90INS1_25CollectiveMainloopBwdSm90ILi2ELi1ELi1EN4cute5tupleIJNS5_1CILi1EEES8_S8_EEENS6_IJNS7_ILi64EEENS7_ILi96EEENS7_ILi192EEEEEENS_6half_tEfNS_4arch4Sm90ELb0ELb1ELb1ELb0ELb0ELb0ELb1ELb0ELi3ELi1ELi1ELi1ELb0EEENS1_21CollectiveEpilogueBwdISD_SE_SG_Li384ELb0ELb1ELi3EEENS1_19SingleTileSchedulerILb0ELb0ELb0ELi96EEEEEEEEEvNT_6ParamsE --------------------------
	.section	.nv.constant0._ZN7cutlass13device_kernelIN5flash11enable_sm90INS1_16FlashAttnBwdSm90INS1_25CollectiveMainloopBwdSm90ILi2ELi1ELi1EN4cute5tupleIJNS5_1CILi1EEES8_S8_EEENS6_IJNS7_ILi64EEENS7_ILi96EEENS7_ILi192EEEEEENS_6half_tEfNS_4arch4Sm90ELb0ELb1ELb1ELb0ELb0ELb0ELb1ELb0ELi3ELi1ELi1ELi1ELb0EEENS1_21CollectiveEpilogueBwdISD_SE_SG_Li384ELb0ELb1ELi3EEENS1_19SingleTileSchedulerILb0ELb0ELb0ELi96EEEEEEEEEvNT_6ParamsE,"a",@progbits
	.sectionflags	@""
	.align	4
.nv.constant0._ZN7cutlass13device_kernelIN5flash11enable_sm90INS1_16FlashAttnBwdSm90INS1_25CollectiveMainloopBwdSm90ILi2ELi1ELi1EN4cute5tupleIJNS5_1CILi1EEES8_S8_EEENS6_IJNS7_ILi64EEENS7_ILi96EEENS7_ILi192EEEEEENS_6half_tEfNS_4arch4Sm90ELb0ELb1ELb1ELb0ELb0ELb0ELb1ELb0ELi3ELi1ELi1ELi1ELb0EEENS1_21CollectiveEpilogueBwdISD_SE_SG_Li384ELb0ELb1ELi3EEENS1_19SingleTileSchedulerILb0ELb0ELb0ELi96EEEEEEEEEvNT_6ParamsE:
	.zero		2944


//--------------------- .nv.constant0._ZN7cutlass13device_kernelIN5flash11enable_sm90INS1_16FlashAttnBwdSm90INS1_25CollectiveMainloopBwdSm90ILi2ELi1ELi1EN4cute5tupleIJNS5_1CILi1EEES8_S8_EEENS6_IJNS7_ILi64EEENS7_ILi96EEENS7_ILi192EEEEEENS_6half_tEfNS_4arch4Sm90ELb0ELb1ELb1ELb0ELb1ELb0ELb1ELb0ELi3ELi1ELi1ELi1ELb0EEENS1_21CollectiveEpilogueBwdISD_SE_SG_Li384ELb0ELb1ELi3EEENS1_19SingleTileSchedulerILb0ELb0ELb0ELi96EEEEEEEEEvNT_6ParamsE --------------------------
	.section	.nv.constant0._ZN7cutlass13device_kernelIN5flash11enable_sm90INS1_16FlashAttnBwdSm90INS1_25CollectiveMainloopBwdSm90ILi2ELi1ELi1EN4cute5tupleIJNS5_1CILi1EEES8_S8_EEENS6_IJNS7_ILi64EEENS7_ILi96EEENS7_ILi192EEEEEENS_6half_tEfNS_4arch4Sm90ELb0ELb1ELb1ELb0ELb1ELb0ELb1ELb0ELi3ELi1ELi1ELi1ELb0EEENS1_21CollectiveEpilogueBwdISD_SE_SG_Li384ELb0ELb1ELi3EEENS1_19SingleTileSchedulerILb0ELb0ELb0ELi96EEEEEEEEEvNT_6ParamsE,"a",@progbits
	.sectionflags	@""
	.align	4
.nv.constant0._ZN7cutlass13device_kernelIN5flash11enable_sm90INS1_16FlashAttnBwdSm90INS1_25CollectiveMainloopBwdSm90ILi2ELi1ELi1EN4cute5tupleIJNS5_1CILi1EEES8_S8_EEENS6_IJNS7_ILi64EEENS7_ILi96EEENS7_ILi192EEEEEENS_6half_tEfNS_4arch4Sm90ELb0ELb1ELb1ELb0ELb1ELb0ELb1ELb0ELi3ELi1ELi1ELi1ELb0EEENS1_21CollectiveEpilogueBwdISD_SE_SG_Li384ELb0ELb1ELi3EEENS1_19SingleTileSchedulerILb0ELb0ELb0ELi96EEEEEEEEEvNT_6ParamsE:
	.zero		2944


//--------------------- .nv.constant0._ZN7cutlass13device_kernelIN5flash11enable_sm90INS1_16FlashAttnBwdSm90INS1_25CollectiveMainloopBwdSm90ILi2ELi1ELi1EN4cute5tupleIJNS5_1CILi1EEES8_S8_EEENS6_IJNS7_ILi64EEENS7_ILi96EEENS7_ILi192EEEEEENS_6half_tEfNS_4arch4Sm90ELb0ELb1ELb1ELb0ELb0ELb0ELb1ELb0ELi3ELi1ELi1ELi1ELb0EEENS1_24CollectiveEpilogueBwdGQAISD_fSG_Li384ELb0ELb0EEENS1_19SingleTileSchedulerILb0ELb0ELb0ELi96EEEEEEEEEvNT_6ParamsE --------------------------
	.section	.nv.constant0._ZN7cutlass13device_kernelIN5flash11enable_sm90INS1_16FlashAttnBwdSm90INS1_25CollectiveMainloopBwdSm90ILi2ELi1ELi1EN4cute5tupleIJNS5_1CILi1EEES8_S8_EEENS6_IJNS7_ILi64EEENS7_ILi96EEENS7_ILi192EEEEEENS_6half_tEfNS_4arch4Sm90ELb0ELb1ELb1ELb0ELb0ELb0ELb1ELb0ELi3ELi1ELi1ELi1ELb0EEENS1_24CollectiveEpilogueBwdGQAISD_fSG_Li384ELb0ELb0EEENS1_19SingleTileSchedulerILb0ELb0ELb0ELi96EEEEEEEEEvNT_6ParamsE,"a",@progbits
	.sectionflags	@""
	.align	4
.nv.constant0._ZN7cutlass13device_kernelIN5flash11enable_sm90INS1_16FlashAttnBwdSm90INS1_25CollectiveMainloopBwdSm90ILi2ELi1ELi1EN4cute5tupleIJNS5_1CILi1EEES8_S8_EEENS6_IJNS7_ILi64EEENS7_ILi96EEENS7_ILi192EEEEEENS_6half_tEfNS_4arch4Sm90ELb0ELb1ELb1ELb0ELb0ELb0ELb1ELb0ELi3ELi1ELi1ELi1ELb0EEENS1_24CollectiveEpilogueBwdGQAISD_fSG_Li384ELb0ELb0EEENS1_19SingleTileSchedulerILb0ELb0ELb0ELi96EEEEEEEEEvNT_6ParamsE:
	.zero		2304


//--------------------- .nv.constant0._ZN7cutlass13device_kernelIN5flash11enable_sm90INS1_16FlashAttnBwdSm90INS1_25CollectiveMainloopBwdSm90ILi2ELi1ELi1EN4cute5tupleIJNS5_1CILi1EEES8_S8_EEENS6_IJNS7_ILi64EEENS7_ILi96EEENS7_ILi192EEEEEENS_6half_tEfNS_4arch4Sm90ELb0ELb1ELb1ELb0ELb1ELb0ELb1ELb0ELi3ELi1ELi1ELi1ELb0EEENS1_24CollectiveEpilogueBwdGQAISD_fSG_Li384ELb0ELb1EEENS1_19SingleTileSchedulerILb0ELb0ELb0ELi96EEEEEEEEEvNT_6ParamsE --------------------------
	.section	.nv.constant0._ZN7cutlass13device_kernelIN5flash11enable_sm90INS1_16FlashAttnBwdSm90INS1_25CollectiveMainloopBwdSm90ILi2ELi1ELi1EN4cute5tupleIJNS5_1CILi1EEES8_S8_EEENS6_IJNS7_ILi64EEENS7_ILi96EEENS7_ILi192EEEEEENS_6half_tEfNS_4arch4Sm90ELb0ELb1ELb1ELb0ELb1ELb0ELb1ELb0ELi3ELi1ELi1ELi1ELb0EEENS1_24CollectiveEpilogueBwdGQAISD_fSG_Li384ELb0ELb1EEENS1_19SingleTileSchedulerILb0ELb0ELb0ELi96EEEEEEEEEvNT_6ParamsE,"a",@progbits
	.sectionflags	@""
	.align	4
.nv.constant0._ZN7cutlass13device_kernelIN5flash11enable_sm90INS1_16FlashAttnBwdSm90INS1_25CollectiveMainloopBwdSm90ILi2ELi1ELi1EN4cute5tupleIJNS5_1CILi1EEES8_S8_EEENS6_IJNS7_ILi64EEENS7_ILi96EEENS7_ILi192EEEEEENS_6half_tEfNS_4arch4Sm90ELb0ELb1ELb1ELb0ELb1ELb0ELb1ELb0ELi3ELi1ELi1ELi1ELb0EEENS1_24CollectiveEpilogueBwdGQAISD_fSG_Li384ELb0ELb1EEENS1_19SingleTileSchedulerILb0ELb0ELb0ELi96EEEEEEEEEvNT_6ParamsE:
	.zero		2304


//--------------------- .nv.constant0._ZN7cutlass13device_kernelIN5flash11enable_sm90INS1_16FlashAttnBwdSm90INS1_25CollectiveMainloopBwdSm90ILi2ELi1ELi1EN4cute5tupleIJNS5_1CILi1EEES8_S8_EEENS6_IJNS7_ILi64EEENS7_ILi96EEENS7_ILi192EEEEEENS_6half_tEfNS_4arch4Sm90ELb0ELb1ELb1ELb1ELb0ELb0ELb1ELb0ELi3ELi1ELi1ELi1ELb0EEENS1_21CollectiveEpilogueBwdISD_SE_SG_Li384ELb1ELb1ELi3EEENS1_19SingleTileSchedulerILb1ELb0ELb0ELi96EEEEEEEEEvNT_6ParamsE --------------------------
	.section	.nv.constant0._ZN7cutlass13device_kernelIN5flash11enable_sm90INS1_16FlashAttnBwdSm90INS1_25CollectiveMainloopBwdSm90ILi2ELi1ELi1EN4cute5tupleIJNS5_1CILi1EEES8_S8_EEENS6_IJNS7_ILi64EEENS7_ILi96EEENS7_ILi192EEEEEENS_6half_tEfNS_4arch4Sm90ELb0ELb1ELb1ELb1ELb0ELb0ELb1ELb0ELi3ELi1ELi1ELi1ELb0EEENS1_21CollectiveEpilogueBwdISD_SE_SG_Li384ELb1ELb1ELi3EEENS1_19SingleTileSchedulerILb1ELb0ELb0ELi96EEEEEEEEEvNT_6ParamsE,"a",@progbits
	.sectionflags	@""
	.align	4
.nv.constant0._ZN7cutlass13device_kernelIN5flash11enable_sm90INS1_16FlashAttnBwdSm90INS1_25CollectiveMainloopBwdSm90ILi2ELi1ELi1EN4cute5tupleIJNS5_1CILi1EEES8_S8_EEENS6_IJNS7_ILi64EEENS7_ILi96EEENS7_ILi192EEEEEENS_6half_tEfNS_4arch4Sm90ELb0ELb1ELb1ELb1ELb0ELb0ELb1ELb0ELi3ELi1ELi1ELi1ELb0EEENS1_21CollectiveEpilogueBwdISD_SE_SG_Li384ELb1ELb1ELi3EEENS1_19SingleTileSchedulerILb1ELb0ELb0ELi96EEEEEEEEEvNT_6ParamsE:
	.zero		2304


//--------------------- .nv.constant0._ZN7cutlass13device_kernelIN5flash11enable_sm90INS1_16FlashAttnBwdSm90INS1_25CollectiveMainloopBwdSm90ILi2ELi1ELi1EN4cute5tupleIJNS5_1CILi1EEES8_S8_EEENS6_IJNS7_ILi64EEENS7_ILi96EEENS7_ILi192EEEEEENS_6half_tEfNS_4arch4Sm90ELb0ELb1ELb1ELb1ELb1ELb0ELb1ELb0ELi3ELi1ELi1ELi1ELb0EEENS1_21CollectiveEpilogueBwdISD_SE_SG_Li384ELb1ELb1ELi3EEENS1_19SingleTileSchedulerILb1ELb0ELb0ELi96EEEEEEEEEvNT_6ParamsE --------------------------
	.section	.nv.constant0._ZN7cutlass13device_kernelIN5flash11enable_sm90INS1_16FlashAttnBwdSm90INS1_25CollectiveMainloopBwdSm90ILi2ELi1ELi1EN4cute5tupleIJNS5_1CILi1EEES8_S8_EEENS6_IJNS7_ILi64EEENS7_ILi96EEENS7_ILi192EEEEEENS_6half_tEfNS_4arch4Sm90ELb0ELb1ELb1ELb1ELb1ELb0ELb1ELb0ELi3ELi1ELi1ELi1ELb0EEENS1_21CollectiveEpilogueBwdISD_SE_SG_Li384ELb1ELb1ELi3EEENS1_19SingleTileSchedulerILb1ELb0ELb0ELi96EEEEEEEEEvNT_6ParamsE,"a",@progbits
	.sectionflags	@""
	.align	4
.nv.constant0._ZN7cutlass13device_kernelIN5flash11enable_sm90INS1_16FlashAttnBwdSm90INS1_25CollectiveMainloopBwdSm90ILi2ELi1ELi1EN4cute5tupleIJNS5_1CILi1EEES8_S8_EEENS6_IJNS7_ILi64EEENS7_ILi96EEENS7_ILi192EEEEEENS_6half_tEfNS_4arch4Sm90ELb0ELb1ELb1ELb1ELb1ELb0ELb1ELb0ELi3ELi1ELi1ELi1ELb0EEENS1_21CollectiveEpilogueBwdISD_SE_SG_Li384ELb1ELb1ELi3EEENS1_19SingleTileSchedulerILb1ELb0ELb0ELi96EEEEEEEEEvNT_6ParamsE:
	.zero		2304


//--------------------- .nv.constant0._ZN7cutlass13device_kernelIN5flash11enable_sm90INS1_16FlashAttnBwdSm90INS1_25CollectiveMainloopBwdSm90ILi2ELi1ELi1EN4cute5tupleIJNS5_1CILi1EEES8_S8_EEENS6_IJNS7_ILi64EEENS7_ILi96EEENS7_ILi192EEEEEENS_6half_tEfNS_4arch4Sm90ELb0ELb1ELb1ELb1ELb0ELb0ELb1ELb0ELi3ELi1ELi1ELi1ELb0EEENS1_24CollectiveEpilogueBwdGQAISD_fSG_Li384ELb1ELb0EEENS1_19SingleTileSchedulerILb1ELb0ELb0ELi96EEEEEEEEEvNT_6ParamsE --------------------------
	.section	.nv.constant0._ZN7cutlass13device_kernelIN5flash11enable_sm90INS1_16FlashAttnBwdSm90INS1_25CollectiveMainloopBwdSm90ILi2ELi1ELi1EN4cute5tupleIJNS5_1CILi1EEES8_S8_EEENS6_IJNS7_ILi64EEENS7_ILi96EEENS7_ILi192EEEEEENS_6half_tEfNS_4arch4Sm90ELb0ELb1ELb1ELb1ELb0ELb0ELb1ELb0ELi3ELi1ELi1ELi1ELb0EEENS1_24CollectiveEpilogueBwdGQAISD_fSG_Li384ELb1ELb0EEENS1_19SingleTileSchedulerILb1ELb0ELb0ELi96EEEEEEEEEvNT_6ParamsE,"a",@progbits
	.sectionflags	@""
	.align	4
.nv.constant0._ZN7cutlass13device_kernelIN5flash11enable_sm90INS1_16FlashAttnBwdSm90INS1_25CollectiveMainloopBwdSm90ILi2ELi1ELi1EN4cute5tupleIJNS5_1CILi1EEES8_S8_EEENS6_IJNS7_ILi64EEENS7_ILi96EEENS7_ILi192EEEEEENS_6half_tEfNS_4arch4Sm90ELb0ELb1ELb1ELb1ELb0ELb0ELb1ELb0ELi3ELi1ELi1ELi1ELb0EEENS1_24CollectiveEpilogueBwdGQAISD_fSG_Li384ELb1ELb0EEENS1_19SingleTileSchedulerILb1ELb0ELb0ELi96EEEEEEEEEvNT_6ParamsE:
	.zero		2304


//--------------------- .nv.constant0._ZN7cutlass13device_kernelIN5flash11enable_sm90INS1_16FlashAttnBwdSm90INS1_25CollectiveMainloopBwdSm90ILi2ELi1ELi1EN4cute5tupleIJNS5_1CILi1EEES8_S8_EEENS6_IJNS7_ILi64EEENS7_ILi96EEENS7_ILi192EEEEEENS_6half_tEfNS_4arch4Sm90ELb0ELb1ELb1ELb1ELb1ELb0ELb1ELb0ELi3ELi1ELi1ELi1ELb0EEENS1_24CollectiveEpilogueBwdGQAISD_fSG_Li384ELb1ELb1EEENS1_19SingleTileSchedulerILb1ELb0ELb0ELi96EEEEEEEEEvNT_6ParamsE --------------------------
	.section	.nv.constant0._ZN7cutlass13device_kernelIN5flash11enable_sm90INS1_16FlashAttnBwdSm90INS1_25CollectiveMainloopBwdSm90ILi2ELi1ELi1EN4cute5tupleIJNS5_1CILi1EEES8_S8_EEENS6_IJNS7_ILi64EEENS7_ILi96EEENS7_ILi192EEEEEENS_6half_tEfNS_4arch4Sm90ELb0ELb1ELb1ELb1ELb1ELb0ELb1ELb0ELi3ELi1ELi1ELi1ELb0EEENS1_24CollectiveEpilogueBwdGQAISD_fSG_Li384ELb1ELb1EEENS1_19SingleTileSchedulerILb1ELb0ELb0ELi96EEEEEEEEEvNT_6ParamsE,"a",@progbits
	.sectionflags	@""
	.align	4
.nv.constant0._ZN7cutlass13device_kernelIN5flash11enable_sm90INS1_16FlashAttnBwdSm90INS1_25CollectiveMainloopBwdSm90ILi2ELi1ELi1EN4cute5tupleIJNS5_1CILi1EEES8_S8_EEENS6_IJNS7_ILi64EEENS7_ILi96EEENS7_ILi192EEEEEENS_6half_tEfNS_4arch4Sm90ELb0ELb1ELb1ELb1ELb1ELb0ELb1ELb0ELi3ELi1ELi1ELi1ELb0EEENS1_24CollectiveEpilogueBwdGQAISD_fSG_Li384ELb1ELb1EEENS1_19SingleTileSchedulerILb1ELb0ELb0ELi96EEEEEEEEEvNT_6ParamsE:
	.zero		2304


//--------------------- .nv.constant0._ZN7cutlass13device_kernelIN5flash11enable_sm90INS1_16FlashAttnBwdSm90INS1_25CollectiveMainloopBwdSm90ILi2ELi1ELi1EN4cute5tupleIJNS5_1CILi1EEES8_S8_EEENS6_IJNS7_ILi64EEENS7_ILi96EEENS7_ILi192EEEEEENS_6half_tEfNS_4arch4Sm90ELb1ELb0ELb1ELb0ELb0ELb0ELb1ELb0ELi3ELi1ELi1ELi1ELb0EEENS1_21CollectiveEpilogueBwdISD_SE_SG_Li384ELb0ELb1ELi3EEENS1_25SingleTileBwdLPTSchedulerILb0ELi96ELb0EEEEEEEEEvNT_6ParamsE --------------------------
	.section	.nv.constant0._ZN7cutlass13device_kernelIN5flash11enable_sm90INS1_16FlashAttnBwdSm90INS1_25CollectiveMainloopBwdSm90ILi2ELi1ELi1EN4cute5tupleIJNS5_1CILi1EEES8_S8_EEENS6_IJNS7_ILi64EEENS7_ILi96EEENS7_ILi192EEEEEENS_6half_tEfNS_4arch4Sm90ELb1ELb0ELb1ELb0ELb0ELb0ELb1ELb0ELi3ELi1ELi1ELi1ELb0EEENS1_21CollectiveEpilogueBwdISD_SE_SG_Li384ELb0ELb1ELi3EEENS1_25SingleTileBwdLPTSchedulerILb0ELi96ELb0EEEEEEEEEvNT_6ParamsE,"a",@progbits
	.sectionflags	@""
	.align	4
.nv.constant0._ZN7cutlass13device_kernelIN5flash11enable_sm90INS1_16FlashAttnBwdSm90INS1_25CollectiveMainloopBwdSm90ILi2ELi1ELi1EN4cute5tupleIJNS5_1CILi1EEES8_S8_EEENS6_IJNS7_ILi64EEENS7_ILi96EEENS7_ILi192EEEEEENS_6half_tEfNS_4arch4Sm90ELb1ELb0ELb1ELb0ELb0ELb0ELb1ELb0ELi3ELi1ELi1ELi1ELb0EEENS1_21CollectiveEpilogueBwdISD_SE_SG_Li384ELb0ELb1ELi3EEENS1_25SingleTileBwdLPTSchedulerILb0ELi96ELb0EEEEEEEEEvNT_6ParamsE:
	.zero		2944


//--------------------- .nv.constant0._ZN7cutlass13device_kernelIN5flash11enable_sm90INS1_16FlashAttnBwdSm90INS1_25CollectiveMainloopBwdSm90ILi2ELi1ELi1EN4cute5tupleIJNS5_1CILi1EEES8_S8_EEENS6_IJNS7_ILi64EEENS7_ILi96EEENS7_ILi192EEEEEENS_6half_tEfNS_4arch4Sm90ELb1ELb0ELb1ELb0ELb1ELb0ELb1ELb0ELi3ELi1ELi1ELi1ELb0EEENS1_21CollectiveEpilogueBwdISD_SE_SG_Li384ELb0ELb1ELi3EEENS1_25SingleTileBwdLPTSchedulerILb0ELi96ELb1EEEEEEEEEvNT_6ParamsE --------------------------
	.section	.nv.constant0._ZN7cutlass13device_kernelIN5flash11enable_sm90INS1_16FlashAttnBwdSm90INS1_25CollectiveMainloopBwdSm90ILi2ELi1ELi1EN4cute5tupleIJNS5_1CILi1EEES8_S8_EEENS6_IJNS7_ILi64EEENS7_ILi96EEENS7_ILi192EEEEEENS_6half_tEfNS_4arch4Sm90ELb1ELb0ELb1ELb0ELb1ELb0ELb1ELb0ELi3ELi1ELi1ELi1ELb0EEENS1_21CollectiveEpilogueBwdISD_SE_SG_Li384ELb0ELb1ELi3EEENS1_25SingleTileBwdLPTSchedulerILb0ELi96ELb1EEEEEEEEEvNT_6ParamsE,"a",@progbits
	.sectionflags	@""
	.align	4
.nv.constant0._ZN7cutlass13device_kernelIN5flash11enable_sm90INS1_16FlashAttnBwdSm90INS1_25CollectiveMainloopBwdSm90ILi2ELi1ELi1EN4cute5tupleIJNS5_1CILi1EEES8_S8_EEENS6_IJNS7_ILi64EEENS7_ILi96EEENS7_ILi192EEEEEENS_6half_tEfNS_4arch4Sm90ELb1ELb0ELb1ELb0ELb1ELb0ELb1ELb0ELi3ELi1ELi1ELi1ELb0EEENS1_21CollectiveEpilogueBwdISD_SE_SG_Li384ELb0ELb1ELi3EEENS1_25SingleTileBwdLPTSchedulerILb0ELi96ELb1EEEEEEEEEvNT_6ParamsE:
	.zero		2944


//--------------------- .nv.constant0._ZN7cutlass13device_kernelIN5flash11enable_sm90INS1_16FlashAttnBwdSm90INS1_25CollectiveMainloopBwdSm90ILi2ELi1ELi1EN4cute5tupleIJNS5_1CILi1EEES8_S8_EEENS6_IJNS7_ILi64EEENS7_ILi96EEENS7_ILi192EEEEEENS_6half_tEfNS_4arch4Sm90ELb1ELb0ELb1ELb0ELb0ELb0ELb1ELb0ELi3ELi1ELi1ELi1ELb0EEENS1_24CollectiveEpilogueBwdGQAISD_fSG_Li384ELb0ELb0EEENS1_25SingleTileBwdLPTSchedulerILb0ELi96ELb0EEEEEEEEEvNT_6ParamsE --------------------------
	.section	.nv.constant0._ZN7cutlass13device_kernelIN5flash11enable_sm90INS1_16FlashAttnBwdSm90INS1_25CollectiveMainloopBwdSm90ILi2ELi1ELi1EN4cute5tupleIJNS5_1CILi1EEES8_S8_EEENS6_IJNS7_ILi64EEENS7_ILi96EEENS7_ILi192EEEEEENS_6half_tEfNS_4arch4Sm90ELb1ELb0ELb1ELb0ELb0ELb0ELb1ELb0ELi3ELi1ELi1ELi1ELb0EEENS1_24CollectiveEpilogueBwdGQAISD_fSG_Li384ELb0ELb0EEENS1_25SingleTileBwdLPTSchedulerILb0ELi96ELb0EEEEEEEEEvNT_6ParamsE,"a",@progbits
	.sectionflags	@""
	.align	4
.nv.constant0._ZN7cutlass13device_kernelIN5flash11enable_sm90INS1_16FlashAttnBwdSm90INS1_25CollectiveMainloopBwdSm90ILi2ELi1ELi1EN4cute5tupleIJNS5_1CILi1EEES8_S8_EEENS6_IJNS7_ILi64EEENS7_ILi96EEENS7_ILi192EEEEEENS_6half_tEfNS_4arch4Sm90ELb1ELb0ELb1ELb0ELb0ELb0ELb1ELb0ELi3ELi1ELi1ELi1ELb0EEENS1_24CollectiveEpilogueBwdGQAISD_fSG_Li384ELb0ELb0EEENS1_25SingleTileBwdLPTSchedulerILb0ELi96ELb0EEEEEEEEEvNT_6ParamsE:
	.zero		2432


//--------------------- .nv.constant0._ZN7cutlass13device_kernelIN5flash11enable_sm90INS1_16FlashAttnBwdSm90INS1_25CollectiveMainloopBwdSm90ILi2ELi1ELi1EN4cute5tupleIJNS5_1CILi1EEES8_S8_EEENS6_IJNS7_ILi64EEENS7_ILi96EEENS7_ILi192EEEEEENS_6half_tEfNS_4arch4Sm90ELb1ELb0ELb1ELb0ELb1ELb0ELb1ELb0ELi3ELi1ELi1ELi1ELb0EEENS1_24CollectiveEpilogueBwdGQAISD_fSG_Li384ELb0ELb1EEENS1_25SingleTileBwdLPTSchedulerILb0ELi96ELb1EEEEEEEEEvNT_6ParamsE --------------------------
	.section	.nv.constant0._ZN7cutlass13device_kernelIN5flash11enable_sm90INS1_16FlashAttnBwdSm90INS1_25CollectiveMainloopBwdSm90ILi2ELi1ELi1EN4cute5tupleIJNS5_1CILi1EEES8_S8_EEENS6_IJNS7_ILi64EEENS7_ILi96EEENS7_ILi192EEEEEENS_6half_tEfNS_4arch4Sm90ELb1ELb0ELb1ELb0ELb1ELb0ELb1ELb0ELi3ELi1ELi1ELi1ELb0EEENS1_24CollectiveEpilogueBwdGQAISD_fSG_Li384ELb0ELb1EEENS1_25SingleTileBwdLPTSchedulerILb0ELi96ELb1EEEEEEEEEvNT_6ParamsE,"a",@progbits
	.sectionflags	@""
	.align	4
.nv.constant0._ZN7cutlass13device_kernelIN5flash11enable_sm90INS1_16FlashAttnBwdSm90INS1_25CollectiveMainloopBwdSm90ILi2ELi1ELi1EN4cute5tupleIJNS5_1CILi1EEES8_S8_EEENS6_IJNS7_ILi64EEENS7_ILi96EEENS7_ILi192EEEEEENS_6half_tEfNS_4arch4Sm90ELb1ELb0ELb1ELb0ELb1ELb0ELb1ELb0ELi3ELi1ELi1ELi1ELb0EEENS1_24CollectiveEpilogueBwdGQAISD_fSG_Li384ELb0ELb1EEENS1_25SingleTileBwdLPTSchedulerILb0ELi96ELb1EEEEEEEEEvNT_6ParamsE:
	.zero		2432


//--------------------- .nv.constant0._ZN7cutlass13device_kernelIN5flash22FlashAttnBwdPreprocessIN4cute5tupleIJNS3_1CILi64EEENS5_ILi192EEEEEENS_6half_tEfNS_4arch4Sm90ELb1ELb0EEEEEvNT_6ParamsE --------------------------
	.section	.nv.constant0._ZN7cutlass13device_kernelIN5flash22FlashAttnBwdPreprocessIN4cute5tupleIJNS3_1CILi64EEENS5_ILi192EEEEEENS_6half_tEfNS_4arch4Sm90ELb1ELb0EEEEEvNT_6ParamsE,"a",@progbits
	.sectionflags	@""
	.align	4
.nv.constant0._ZN7cutlass13device_kernelIN5flash22FlashAttnBwdPreprocessIN4cute5tupleIJNS3_1CILi64EEENS5_ILi192EEEEEENS_6half_tEfNS_4arch4Sm90ELb1ELb0EEEEEvNT_6ParamsE:
	.zero		768


//--------------------- .nv.constant0._ZN7cutlass13device_kernelIN5flash11enable_sm90INS1_16FlashAttnBwdSm90INS1_25CollectiveMainloopBwdSm90ILi2ELi1ELi1EN4cute5tupleIJNS5_1CILi1EEES8_S8_EEENS6_IJNS7_ILi64EEENS7_ILi96EEENS7_ILi192EEEEEENS_6half_tEfNS_4arch4Sm90ELb1ELb0ELb1ELb1ELb0ELb0ELb1ELb0ELi3ELi1ELi1ELi1ELb0EEENS1_21CollectiveEpilogueBwdISD_SE_SG_Li384ELb1ELb1ELi3EEENS1_25SingleTileBwdLPTSchedulerILb1ELi96ELb0EEEEEEEEEvNT_6ParamsE --------------------------
	.section	.nv.constant0._ZN7cutlass13device_kernelIN5flash11enable_sm90INS1_16FlashAttnBwdSm90INS1_25CollectiveMainloopBwdSm90ILi2ELi1ELi1EN4cute5tupleIJNS5_1CILi1EEES8_S8_EEENS6_IJNS7_ILi64EEENS7_ILi96EEENS7_ILi192EEEEEENS_6half_tEfNS_4arch4Sm90ELb1ELb0ELb1ELb1ELb0ELb0ELb1ELb0ELi3ELi1ELi1ELi1ELb0EEENS1_21CollectiveEpilogueBwdISD_SE_SG_Li384ELb1ELb1ELi3EEENS1_25SingleTileBwdLPTSchedulerILb1ELi96ELb0EEEEEEEEEvNT_6ParamsE,"a",@progbits
	.sectionflags	@""
	.align	4
.nv.constant0._ZN7cutlass13device_kernelIN5flash11enable_sm90INS1_16FlashAttnBwdSm90INS1_25CollectiveMainloopBwdSm90ILi2ELi1ELi1EN4cute5tupleIJNS5_1CILi1EEES8_S8_EEENS6_IJNS7_ILi64EEENS7_ILi96EEENS7_ILi192EEEEEENS_6half_tEfNS_4arch4Sm90ELb1ELb0ELb1ELb1ELb0ELb0ELb1ELb0ELi3ELi1ELi1ELi1ELb0EEENS1_21CollectiveEpilogueBwdISD_SE_SG_Li384ELb1ELb1ELi3EEENS1_25SingleTileBwdLPTSchedulerILb1ELi96ELb0EEEEEEEEEvNT_6ParamsE:
	.zero		2304


//--------------------- .nv.constant0._ZN7cutlass13device_kernelIN5flash11enable_sm90INS1_16FlashAttnBwdSm90INS1_25CollectiveMainloopBwdSm90ILi2ELi1ELi1EN4cute5tupleIJNS5_1CILi1EEES8_S8_EEENS6_IJNS7_ILi64EEENS7_ILi96EEENS7_ILi192EEEEEENS_6half_tEfNS_4arch4Sm90ELb1ELb0ELb1ELb1ELb1ELb0ELb1ELb0ELi3ELi1ELi1ELi1ELb0EEENS1_21CollectiveEpilogueBwdISD_SE_SG_Li384ELb1ELb1ELi3EEENS1_25SingleTileBwdLPTSchedulerILb1ELi96ELb1EEEEEEEEEvNT_6ParamsE --------------------------
	.section	.nv.constant0._ZN7cutlass13device_kernelIN5flash11enable_sm90INS1_16FlashAttnBwdSm90INS1_25CollectiveMainloopBwdSm90ILi2ELi1ELi1EN4cute5tupleIJNS5_1CILi1EEES8_S8_EEENS6_IJNS7_ILi64EEENS7_ILi96EEENS7_ILi192EEEEEENS_6half_tEfNS_4arch4Sm90ELb1ELb0ELb1ELb1ELb1ELb0ELb1ELb0ELi3ELi1ELi1ELi1ELb0EEENS1_21CollectiveEpilogueBwdISD_SE_SG_Li384ELb1ELb1ELi3EEENS1_25SingleTileBwdLPTSchedulerILb1ELi96ELb1EEEEEEEEEvNT_6ParamsE,"a",@progbits
	.sectionflags	@""
	.align	4
.nv.constant0._ZN7cutlass13device_kernelIN5flash11enable_sm90INS1_16FlashAttnBwdSm90INS1_25CollectiveMainloopBwdSm90ILi2ELi1ELi1EN4cute5tupleIJNS5_1CILi1EEES8_S8_EEENS6_IJNS7_ILi64EEENS7_ILi96EEENS7_ILi192EEEEEENS_6half_tEfNS_4arch4Sm90ELb1ELb0ELb1ELb1ELb1ELb0ELb1ELb0ELi3ELi1ELi1ELi1ELb0EEENS1_21CollectiveEpilogueBwdISD_SE_SG_Li384ELb1ELb1ELi3EEENS1_25SingleTileBwdLPTSchedulerILb1ELi96ELb1EEEEEEEEEvNT_6ParamsE:
	.zero		2304


//--------------------- .nv.constant0._ZN7cutlass13device_kernelIN5flash11enable_sm90INS1_16FlashAttnBwdSm90INS1_25CollectiveMainloopBwdSm90ILi2ELi1ELi1EN4cute5tupleIJNS5_1CILi1EEES8_S8_EEENS6_IJNS7_ILi64EEENS7_ILi96EEENS7_ILi192EEEEEENS_6half_tEfNS_4arch4Sm90ELb1ELb0ELb1ELb1ELb0ELb0ELb1ELb0ELi3ELi1ELi1ELi1ELb0EEENS1_24CollectiveEpilogueBwdGQAISD_fSG_Li384ELb1ELb0EEENS1_25SingleTileBwdLPTSchedulerILb1ELi96ELb0EEEEEEEEEvNT_6ParamsE --------------------------
	.section	.nv.constant0._ZN7cutlass13device_kernelIN5flash11enable_sm90INS1_16FlashAttnBwdSm90INS1_25CollectiveMainloopBwdSm90ILi2ELi1ELi1EN4cute5tupleIJNS5_1CILi1EEES8_S8_EEENS6_IJNS7_ILi64EEENS7_ILi96EEENS7_ILi192EEEEEENS_6half_tEfNS_4arch4Sm90ELb1ELb0ELb1ELb1ELb0ELb0ELb1ELb0ELi3ELi1ELi1ELi1ELb0EEENS1_24CollectiveEpilogueBwdGQAISD_fSG_Li384ELb1ELb0EEENS1_25SingleTileBwdLPTSchedulerILb1ELi96ELb0EEEEEEEEEvNT_6ParamsE,"a",@progbits
	.sectionflags	@""
	.align	4
.nv.constant0._ZN7cutlass13device_kernelIN5flash11enable_sm90INS1_16FlashAttnBwdSm90INS1_25CollectiveMainloopBwdSm90ILi2ELi1ELi1EN4cute5tupleIJNS5_1CILi1EEES8_S8_EEENS6_IJNS7_ILi64EEENS7_ILi96EEENS7_ILi192EEEEEENS_6half_tEfNS_4arch4Sm90ELb1ELb0ELb1ELb1ELb0ELb0ELb1ELb0ELi3ELi1ELi1ELi1ELb0EEENS1_24CollectiveEpilogueBwdGQAISD_fSG_Li384ELb1ELb0EEENS1_25SingleTileBwdLPTSchedulerILb1ELi96ELb0EEEEEEEEEvNT_6ParamsE:
	.zero		2432


//--------------------- .nv.constant0._ZN7cutlass13device_kernelIN5flash32FlashAttnBwdPostprocessConvertdQIN4cute5tupleIJNS3_1CILi96EEENS5_ILi192EEEEEENS_6half_tEfNS_4arch4Sm90ELi384ENS3_8TiledMMAINS3_8MMA_AtomIJNS3_4SM904GMMA25MMA_64x96x16_F32F16F16_SSILNSF_5MajorE1ELSH_1ELNSF_7ScaleInE1ELSI_1EEEEEENS3_6LayoutINS4_IJNS5_ILi3EEENS5_ILi1EEESN_EEENS4_IJSN_NS5_ILi0EEESP_EEEEENS4_IJNS3_10UnderscoreESS_SS_EEEEELb1EEEEEvNT_6ParamsE --------------------------
	.section	.nv.constant0._ZN7cutlass13device_kernelIN5flash32FlashAttnBwdPostprocessConvertdQIN4cute5tupleIJNS3_1CILi96EEENS5_ILi192EEEEEENS_6half_tEfNS_4arch4Sm90ELi384ENS3_8TiledMMAINS3_8MMA_AtomIJNS3_4SM904GMMA25MMA_64x96x16_F32F16F16_SSILNSF_5MajorE1ELSH_1ELNSF_7ScaleInE1ELSI_1EEEEEENS3_6LayoutINS4_IJNS5_ILi3EEENS5_ILi1EEESN_EEENS4_IJSN_NS5_ILi0EEESP_EEEEENS4_IJNS3_10UnderscoreESS_SS_EEEEELb1EEEEEvNT_6ParamsE,"a",@progbits
	.sectionflags	@""
	.align	4
.nv.constant0._ZN7cutlass13device_kernelIN5flash32FlashAttnBwdPostprocessConvertdQIN4cute5tupleIJNS3_1CILi96EEENS5_ILi192EEEEEENS_6half_tEfNS_4arch4Sm90ELi384ENS3_8TiledMMAINS3_8MMA_AtomIJNS3_4SM904GMMA25MMA_64x96x16_F32F16F16_SSILNSF_5MajorE1ELSH_1ELNSF_7ScaleInE1ELSI_1EEEEEENS3_6LayoutINS4_IJNS5_ILi3EEENS5_ILi1EEESN_EEENS4_IJSN_NS5_ILi0EEESP_EEEEENS4_IJNS3_10UnderscoreESS_SS_EEEEELb1EEEEEvNT_6ParamsE:
	.zero		640


//--------------------- .nv.constant0._ZN7cutlass13device_kernelIN5flash32FlashAttnBwdPostprocessConvertdQIN4cute5tupleIJNS3_1CILi64EEENS5_ILi192EEEEEENS_6half_tEfNS_4arch4Sm90ELi384ENS3_8TiledMMAINS3_8MMA_AtomIJNS3_4SM904GMMA25MMA_64x64x16_F32F16F16_SSILNSF_5MajorE0ELSH_1ELNSF_7ScaleInE1ELSI_1EEEEEENS3_6LayoutINS4_IJNS5_ILi1EEENS5_ILi3EEESM_EEENS4_IJNS5_ILi0EEESM_SP_EEEEENS4_IJNS3_10UnderscoreESS_SS_EEEEELb0EEEEEvNT_6ParamsE --------------------------
	.section	.nv.constant0._ZN7cutlass13device_kernelIN5flash32FlashAttnBwdPostprocessConvertdQIN4cute5tupleIJNS3_1CILi64EEENS5_ILi192EEEEEENS_6half_tEfNS_4arch4Sm90ELi384ENS3_8TiledMMAINS3_8MMA_AtomIJNS3_4SM904GMMA25MMA_64x64x16_F32F16F16_SSILNSF_5MajorE0ELSH_1ELNSF_7ScaleInE1ELSI_1EEEEEENS3_6LayoutINS4_IJNS5_ILi1EEENS5_ILi3EEESM_EEENS4_IJNS5_ILi0EEESM_SP_EEEEENS4_IJNS3_10UnderscoreESS_SS_EEEEELb0EEEEEvNT_6ParamsE,"a",@progbits
	.sectionflags	@""
	.align	4
.nv.constant0._ZN7cutlass13device_kernelIN5flash32FlashAttnBwdPostprocessConvertdQIN4cute5tupleIJNS3_1CILi64EEENS5_ILi192EEEEEENS_6half_tEfNS_4arch4Sm90ELi384ENS3_8TiledMMAINS3_8MMA_AtomIJNS3_4SM904GMMA25MMA_64x64x16_F32F16F16_SSILNSF_5MajorE0ELSH_1ELNSF_7ScaleInE1ELSI_1EEEEEENS3_6LayoutINS4_IJNS5_ILi1EEENS5_ILi3EEESM_EEENS4_IJNS5_ILi0EEESM_SP_EEEEENS4_IJNS3_10UnderscoreESS_SS_EEEEELb0EEEEEvNT_6ParamsE:
	.zero		640


//--------------------- .nv.constant0._ZN7cutlass13device_kernelIN5flash11enable_sm90INS1_16FlashAttnBwdSm90INS1_25CollectiveMainloopBwdSm90ILi2ELi1ELi1EN4cute5tupleIJNS5_1CILi1EEES8_S8_EEENS6_IJNS7_ILi64EEENS7_ILi96EEENS7_ILi192EEEEEENS_6half_tEfNS_4arch4Sm90ELb1ELb0ELb1ELb1ELb1ELb0ELb1ELb0ELi3ELi1ELi1ELi1ELb0EEENS1_24CollectiveEpilogueBwdGQAISD_fSG_Li384ELb1ELb1EEENS1_25SingleTileBwdLPTSchedulerILb1ELi96ELb1EEEEEEEEEvNT_6ParamsE --------------------------
	.section	.nv.constant0._ZN7cutlass13device_kernelIN5flash11enable_sm90INS1_16FlashAttnBwdSm90INS1_25CollectiveMainloopBwdSm90ILi2ELi1ELi1EN4cute5tupleIJNS5_1CILi1EEES8_S8_EEENS6_IJNS7_ILi64EEENS7_ILi96EEENS7_ILi192EEEEEENS_6half_tEfNS_4arch4Sm90ELb1ELb0ELb1ELb1ELb1ELb0ELb1ELb0ELi3ELi1ELi1ELi1ELb0EEENS1_24CollectiveEpilogueBwdGQAISD_fSG_Li384ELb1ELb1EEENS1_25SingleTileBwdLPTSchedulerILb1ELi96ELb1EEEEEEEEEvNT_6ParamsE,"a",@progbits
	.sectionflags	@""
	.align	4
.nv.constant0._ZN7cutlass13device_kernelIN5flash11enable_sm90INS1_16FlashAttnBwdSm90INS1_25CollectiveMainloopBwdSm90ILi2ELi1ELi1EN4cute5tupleIJNS5_1CILi1EEES8_S8_EEENS6_IJNS7_ILi64EEENS7_ILi96EEENS7_ILi192EEEEEENS_6half_tEfNS_4arch4Sm90ELb1ELb0ELb1ELb1ELb1ELb0ELb1ELb0ELi3ELi1ELi1ELi1ELb0EEENS1_24CollectiveEpilogueBwdGQAISD_fSG_Li384ELb1ELb1EEENS1_25SingleTileBwdLPTSchedulerILb1ELi96ELb1EEEEEEEEEvNT_6ParamsE:
	.zero		2432


//--------------------- .nv.constant0._ZN7cutlass13device_kernelIN5flash22FlashAttnBwdPreprocessIN4cute5tupleIJNS3_1CILi64EEENS5_ILi192EEEEEENS_6half_tEfNS_4arch4Sm90ELb1ELb1EEEEEvNT_6ParamsE --------------------------
	.section	.nv.constant0._ZN7cutlass13device_kernelIN5flash22FlashAttnBwdPreprocessIN4cute5tupleIJNS3_1CILi64EEENS5_ILi192EEEEEENS_6half_tEfNS_4arch4Sm90ELb1ELb1EEEEEvNT_6ParamsE,"a",@progbits
	.sectionflags	@""
	.align	4
.nv.constant0._ZN7cutlass13device_kernelIN5flash22FlashAttnBwdPreprocessIN4cute5tupleIJNS3_1CILi64EEENS5_ILi192EEEEEENS_6half_tEfNS_4arch4Sm90ELb1ELb1EEEEEvNT_6ParamsE:
	.zero		768


//--------------------- SYMBOLS --------------------------

	.type		.nv.reservedSmem.offset0,@object
	.size		.nv.reservedSmem.offset0,0x4
	.type		__assertfail,@function
